	.target	sm_103a

	.elftype	@"ET_EXEC"


//--------------------- .note.nv.tkinfo           --------------------------
	.section	.note.nv.tkinfo,"",@"SHT_NOTE"
	.sectionflags	@"SHF_NOTE_NV_TKINFO"
	.tkinfo
        /*0018*/ 	.word	0x00000002
        /*0030*/ 	.string	""
        /*0030*/ 	.string	"ptxas"
        /*0030*/ 	.string	"Cuda compilation tools, release 13.0, V13.0.88"
        /*0030*/ 	.string	"Build cuda_13.0.r13.0/compiler.36424714_0"
        /*0030*/ 	.string	"-arch sm_103a -m 64 "



//--------------------- .note.nv.cuinfo           --------------------------
	.section	.note.nv.cuinfo,"",@"SHT_NOTE"
	.sectionflags	@"SHF_NOTE_NV_CUINFO"
        /*0018*/ 	.short	0x0002
        /*001a*/ 	.short	0x0067
        /*001c*/ 	.short	0x0082
	.zero		2


//--------------------- .nv.info                  --------------------------
	.section	.nv.info,"",@"SHT_CUDA_INFO"
	.align	4


	//----- nvinfo : EIATTR_REGCOUNT
	.align		4
        /*0000*/ 	.byte	0x04, 0x2f
        /*0002*/ 	.short	(.L_12 - .L_11)
	.align		4
.L_11:
        /*0004*/ 	.word	index@(_ZN7cutlass13device_kernelIN5flash22FlashAttnBwdPreprocessIN4cute5tupleIJNS3_1CILi128EEENS5_ILi64EEEEEENS_10bfloat16_tEfNS_4arch4Sm90ELb1ELb1EEEEEvNT_6ParamsE)
        /*0008*/ 	.word	0x00000040


	//----- nvinfo : EIATTR_FRAME_SIZE
	.align		4
.L_12:
        /*000c*/ 	.byte	0x04, 0x11
        /*000e*/ 	.short	(.L_14 - .L_13)
	.align		4
.L_13:
        /*0010*/ 	.word	index@(_ZN7cutlass13device_kernelIN5flash22FlashAttnBwdPreprocessIN4cute5tupleIJNS3_1CILi128EEENS5_ILi64EEEEEENS_10bfloat16_tEfNS_4arch4Sm90ELb1ELb1EEEEEvNT_6ParamsE)
        /*0014*/ 	.word	0x00000000


	//----- nvinfo : EIATTR_REGCOUNT
	.align		4
.L_14:
        /*0018*/ 	.byte	0x04, 0x2f
        /*001a*/ 	.short	(.L_16 - .L_15)
	.align		4
.L_15:
        /*001c*/ 	.word	index@(_ZN7cutlass13device_kernelIN5flash11enable_sm90INS1_16FlashAttnBwdSm90INS1_25CollectiveMainloopBwdSm90ILi2ELi2ELi2EN4cute5tupleIJNS5_1CILi1EEES8_S8_EEENS6_IJNS7_ILi128EEESA_NS7_ILi64EEEEEENS_10bfloat16_tEfNS_4arch4Sm90ELb1ELb0ELb0ELb1ELb1ELb1ELb0ELb0ELi2ELi1ELi2ELi2ELb0EEENS1_24CollectiveEpilogueBwdGQAISC_fSF_Li256ELb1ELb1EEENS1_25SingleTileBwdLPTSchedulerILb1ELi128ELb1EEEEEEEEEvNT_6ParamsE)
        /*0020*/ 	.word	0x00000004


	//----- nvinfo : EIATTR_FRAME_SIZE
	.align		4
.L_16:
        /*0024*/ 	.byte	0x04, 0x11
        /*0026*/ 	.short	(.L_18 - .L_17)
	.align		4
.L_17:
        /*0028*/ 	.word	index@(_ZN7cutlass13device_kernelIN5flash11enable_sm90INS1_16FlashAttnBwdSm90INS1_25CollectiveMainloopBwdSm90ILi2ELi2ELi2EN4cute5tupleIJNS5_1CILi1EEES8_S8_EEENS6_IJNS7_ILi128EEESA_NS7_ILi64EEEEEENS_10bfloat16_tEfNS_4arch4Sm90ELb1ELb0ELb0ELb1ELb1ELb1ELb0ELb0ELi2ELi1ELi2ELi2ELb0EEENS1_24CollectiveEpilogueBwdGQAISC_fSF_Li256ELb1ELb1EEENS1_25SingleTileBwdLPTSchedulerILb1ELi128ELb1EEEEEEEEEvNT_6ParamsE)
        /*002c*/ 	.word	0x00000000


	//----- nvinfo : EIATTR_REGCOUNT
	.align		4
.L_18:
        /*0030*/ 	.byte	0x04, 0x2f
        /*0032*/ 	.short	(.L_20 - .L_19)
	.align		4
.L_19:
        /*0034*/ 	.word	index@(_ZN7cutlass13device_kernelIN5flash32FlashAttnBwdPostprocessConvertdQIN4cute5tupleIJNS3_1CILi128EEENS5_ILi64EEEEEENS_10bfloat16_tEfNS_4arch4Sm90ELi256ENS3_8TiledMMAINS3_8MMA_AtomIJNS3_4SM904GMMA27MMA_64x64x16_F32BF16BF16_SSILNSF_5MajorE0ELSH_1ELNSF_7ScaleInE1ELSI_1EEEEEENS3_6LayoutINS4_IJNS5_ILi2EEENS5_ILi1EEESN_EEENS4_IJSN_NS5_ILi0EEESP_EEEEENS4_IJNS3_10UnderscoreESS_SS_EEEEELb0EEEEEvNT_6ParamsE)
        /*0038*/ 	.word	0x00000030


	//----- nvinfo : EIATTR_FRAME_SIZE
	.align		4
.L_20:
        /*003c*/ 	.byte	0x04, 0x11
        /*003e*/ 	.short	(.L_22 - .L_21)
	.align		4
.L_21:
        /*0040*/ 	.word	index@(_ZN7cutlass13device_kernelIN5flash32FlashAttnBwdPostprocessConvertdQIN4cute5tupleIJNS3_1CILi128EEENS5_ILi64EEEEEENS_10bfloat16_tEfNS_4arch4Sm90ELi256ENS3_8TiledMMAINS3_8MMA_AtomIJNS3_4SM904GMMA27MMA_64x64x16_F32BF16BF16_SSILNSF_5MajorE0ELSH_1ELNSF_7ScaleInE1ELSI_1EEEEEENS3_6LayoutINS4_IJNS5_ILi2EEENS5_ILi1EEESN_EEENS4_IJSN_NS5_ILi0EEESP_EEEEENS4_IJNS3_10UnderscoreESS_SS_EEEEELb0EEEEEvNT_6ParamsE)
        /*0044*/ 	.word	0x00000000


	//----- nvinfo : EIATTR_REGCOUNT
	.align		4
.L_22:
        /*0048*/ 	.byte	0x04, 0x2f
        /*004a*/ 	.short	(.L_24 - .L_23)
	.align		4
.L_23:
        /*004c*/ 	.word	index@(_ZN7cutlass13device_kernelIN5flash32FlashAttnBwdPostprocessConvertdQIN4cute5tupleIJNS3_1CILi128EEENS5_ILi64EEEEEENS_10bfloat16_tEfNS_4arch4Sm90ELi256ENS3_8TiledMMAINS3_8MMA_AtomIJNS3_4SM904GMMA27MMA_64x64x16_F32BF16BF16_RSILNSF_5MajorE0ELSH_1ELNSF_7ScaleInE1ELSI_1EEEEEENS3_6LayoutINS4_IJNS5_ILi2EEENS5_ILi1EEESN_EEENS4_IJSN_NS5_ILi0EEESP_EEEEENS4_IJNS3_10UnderscoreESS_SS_EEEEELb0EEEEEvNT_6ParamsE)
        /*0050*/ 	.word	0x00000030


	//----- nvinfo : EIATTR_FRAME_SIZE
	.align		4
.L_24:
        /*0054*/ 	.byte	0x04, 0x11
        /*0056*/ 	.short	(.L_26 - .L_25)
	.align		4
.L_25:
        /*0058*/ 	.word	index@(_ZN7cutlass13device_kernelIN5flash32FlashAttnBwdPostprocessConvertdQIN4cute5tupleIJNS3_1CILi128EEENS5_ILi64EEEEEENS_10bfloat16_tEfNS_4arch4Sm90ELi256ENS3_8TiledMMAINS3_8MMA_AtomIJNS3_4SM904GMMA27MMA_64x64x16_F32BF16BF16_RSILNSF_5MajorE0ELSH_1ELNSF_7ScaleInE1ELSI_1EEEEEENS3_6LayoutINS4_IJNS5_ILi2EEENS5_ILi1EEESN_EEENS4_IJSN_NS5_ILi0EEESP_EEEEENS4_IJNS3_10UnderscoreESS_SS_EEEEELb0EEEEEvNT_6ParamsE)
        /*005c*/ 	.word	0x00000000


	//----- nvinfo : EIATTR_REGCOUNT
	.align		4
.L_26:
        /*0060*/ 	.byte	0x04, 0x2f
        /*0062*/ 	.short	(.L_28 - .L_27)
	.align		4
.L_27:
        /*0064*/ 	.word	index@(_ZN7cutlass13device_kernelIN5flash11enable_sm90INS1_16FlashAttnBwdSm90INS1_25CollectiveMainloopBwdSm90ILi2ELi2ELi2EN4cute5tupleIJNS5_1CILi1EEES8_S8_EEENS6_IJNS7_ILi128EEESA_NS7_ILi64EEEEEENS_10bfloat16_tEfNS_4arch4Sm90ELb1ELb0ELb0ELb1ELb0ELb1ELb0ELb0ELi2ELi1ELi2ELi2ELb0EEENS1_24CollectiveEpilogueBwdGQAISC_fSF_Li256ELb1ELb0EEENS1_25SingleTileBwdLPTSchedulerILb1ELi128ELb0EEEEEEEEEvNT_6ParamsE)
        /*0068*/ 	.word	0x00000004


	//----- nvinfo : EIATTR_FRAME_SIZE
	.align		4
.L_28:
        /*006c*/ 	.byte	0x04, 0x11
        /*006e*/ 	.short	(.L_30 - .L_29)
	.align		4
.L_29:
        /*0070*/ 	.word	index@(_ZN7cutlass13device_kernelIN5flash11enable_sm90INS1_16FlashAttnBwdSm90INS1_25CollectiveMainloopBwdSm90ILi2ELi2ELi2EN4cute5tupleIJNS5_1CILi1EEES8_S8_EEENS6_IJNS7_ILi128EEESA_NS7_ILi64EEEEEENS_10bfloat16_tEfNS_4arch4Sm90ELb1ELb0ELb0ELb1ELb0ELb1ELb0ELb0ELi2ELi1ELi2ELi2ELb0EEENS1_24CollectiveEpilogueBwdGQAISC_fSF_Li256ELb1ELb0EEENS1_25SingleTileBwdLPTSchedulerILb1ELi128ELb0EEEEEEEEEvNT_6ParamsE)
        /*0074*/ 	.word	0x00000000


	//----- nvinfo : EIATTR_REGCOUNT
	.align		4
.L_30:
        /*0078*/ 	.byte	0x04, 0x2f
        /*007a*/ 	.short	(.L_32 - .L_31)
	.align		4
.L_31:
        /*007c*/ 	.word	index@(_ZN7cutlass13device_kernelIN5flash11enable_sm90INS1_16FlashAttnBwdSm90INS1_25CollectiveMainloopBwdSm90ILi2ELi2ELi2EN4cute5tupleIJNS5_1CILi1EEES8_S8_EEENS6_IJNS7_ILi128EEESA_NS7_ILi64EEEEEENS_10bfloat16_tEfNS_4arch4Sm90ELb1ELb0ELb0ELb1ELb1ELb1ELb0ELb0ELi2ELi1ELi2ELi2ELb0EEENS1_21CollectiveEpilogueBwdISC_SD_SF_Li256ELb1ELb0ELi1EEENS1_25SingleTileBwdLPTSchedulerILb1ELi128ELb1EEEEEEEEEvNT_6ParamsE)
        /*0080*/ 	.word	0x00000004


	//----- nvinfo : EIATTR_FRAME_SIZE
	.align		4
.L_32:
        /*0084*/ 	.byte	0x04, 0x11
        /*0086*/ 	.short	(.L_34 - .L_33)
	.align		4
.L_33:
        /*0088*/ 	.word	index@(_ZN7cutlass13device_kernelIN5flash11enable_sm90INS1_16FlashAttnBwdSm90INS1_25CollectiveMainloopBwdSm90ILi2ELi2ELi2EN4cute5tupleIJNS5_1CILi1EEES8_S8_EEENS6_IJNS7_ILi128EEESA_NS7_ILi64EEEEEENS_10bfloat16_tEfNS_4arch4Sm90ELb1ELb0ELb0ELb1ELb1ELb1ELb0ELb0ELi2ELi1ELi2ELi2ELb0EEENS1_21CollectiveEpilogueBwdISC_SD_SF_Li256ELb1ELb0ELi1EEENS1_25SingleTileBwdLPTSchedulerILb1ELi128ELb1EEEEEEEEEvNT_6ParamsE)
        /*008c*/ 	.word	0x00000000


	//----- nvinfo : EIATTR_REGCOUNT
	.align		4
.L_34:
        /*0090*/ 	.byte	0x04, 0x2f
        /*0092*/ 	.short	(.L_36 - .L_35)
	.align		4
.L_35:
        /*0094*/ 	.word	index@(_ZN7cutlass13device_kernelIN5flash11enable_sm90INS1_16FlashAttnBwdSm90INS1_25CollectiveMainloopBwdSm90ILi2ELi2ELi2EN4cute5tupleIJNS5_1CILi1EEES8_S8_EEENS6_IJNS7_ILi128EEESA_NS7_ILi64EEEEEENS_10bfloat16_tEfNS_4arch4Sm90ELb1ELb0ELb0ELb1ELb0ELb1ELb0ELb0ELi2ELi1ELi2ELi2ELb0EEENS1_21CollectiveEpilogueBwdISC_SD_SF_Li256ELb1ELb0ELi1EEENS1_25SingleTileBwdLPTSchedulerILb1ELi128ELb0EEEEEEEEEvNT_6ParamsE)
        /*0098*/ 	.word	0x00000004


	//----- nvinfo : EIATTR_FRAME_SIZE
	.align		4
.L_36:
        /*009c*/ 	.byte	0x04, 0x11
        /*009e*/ 	.short	(.L_38 - .L_37)
	.align		4
.L_37:
        /*00a0*/ 	.word	index@(_ZN7cutlass13device_kernelIN5flash11enable_sm90INS1_16FlashAttnBwdSm90INS1_25CollectiveMainloopBwdSm90ILi2ELi2ELi2EN4cute5tupleIJNS5_1CILi1EEES8_S8_EEENS6_IJNS7_ILi128EEESA_NS7_ILi64EEEEEENS_10bfloat16_tEfNS_4arch4Sm90ELb1ELb0ELb0ELb1ELb0ELb1ELb0ELb0ELi2ELi1ELi2ELi2ELb0EEENS1_21CollectiveEpilogueBwdISC_SD_SF_Li256ELb1ELb0ELi1EEENS1_25SingleTileBwdLPTSchedulerILb1ELi128ELb0EEEEEEEEEvNT_6ParamsE)
        /*00a4*/ 	.word	0x00000000


	//----- nvinfo : EIATTR_REGCOUNT
	.align		4
.L_38:
        /*00a8*/ 	.byte	0x04, 0x2f
        /*00aa*/ 	.short	(.L_40 - .L_39)
	.align		4
.L_39:
        /*00ac*/ 	.word	index@(_ZN7cutlass13device_kernelIN5flash22FlashAttnBwdPreprocessIN4cute5tupleIJNS3_1CILi128EEENS5_ILi64EEEEEENS_10bfloat16_tEfNS_4arch4Sm90ELb1ELb0EEEEEvNT_6ParamsE)
        /*00b0*/ 	.word	0x00000038


	//----- nvinfo : EIATTR_FRAME_SIZE
	.align		4
.L_40:
        /*00b4*/ 	.byte	0x04, 0x11
        /*00b6*/ 	.short	(.L_42 - .L_41)
	.align		4
.L_41:
        /*00b8*/ 	.word	index@(_ZN7cutlass13device_kernelIN5flash22FlashAttnBwdPreprocessIN4cute5tupleIJNS3_1CILi128EEENS5_ILi64EEEEEENS_10bfloat16_tEfNS_4arch4Sm90ELb1ELb0EEEEEvNT_6ParamsE)
        /*00bc*/ 	.word	0x00000000


	//----- nvinfo : EIATTR_REGCOUNT
	.align		4
.L_42:
        /*00c0*/ 	.byte	0x04, 0x2f
        /*00c2*/ 	.short	(.L_44 - .L_43)
	.align		4
.L_43:
        /*00c4*/ 	.word	index@(_ZN7cutlass13device_kernelIN5flash11enable_sm90INS1_16FlashAttnBwdSm90INS1_25CollectiveMainloopBwdSm90ILi2ELi2ELi2EN4cute5tupleIJNS5_1CILi1EEES8_S8_EEENS6_IJNS7_ILi128EEESA_NS7_ILi64EEEEEENS_10bfloat16_tEfNS_4arch4Sm90ELb1ELb0ELb0ELb0ELb1ELb1ELb0ELb0ELi2ELi1ELi2ELi2ELb0EEENS1_24CollectiveEpilogueBwdGQAISC_fSF_Li256ELb0ELb1EEENS1_25SingleTileBwdLPTSchedulerILb0ELi128ELb1EEEEEEEEEvNT_6ParamsE)
        /*00c8*/ 	.word	0x00000004


	//----- nvinfo : EIATTR_FRAME_SIZE
	.align		4
.L_44:
        /*00cc*/ 	.byte	0x04, 0x11
        /*00ce*/ 	.short	(.L_46 - .L_45)
	.align		4
.L_45:
        /*00d0*/ 	.word	index@(_ZN7cutlass13device_kernelIN5flash11enable_sm90INS1_16FlashAttnBwdSm90INS1_25CollectiveMainloopBwdSm90ILi2ELi2ELi2EN4cute5tupleIJNS5_1CILi1EEES8_S8_EEENS6_IJNS7_ILi128EEESA_NS7_ILi64EEEEEENS_10bfloat16_tEfNS_4arch4Sm90ELb1ELb0ELb0ELb0ELb1ELb1ELb0ELb0ELi2ELi1ELi2ELi2ELb0EEENS1_24CollectiveEpilogueBwdGQAISC_fSF_Li256ELb0ELb1EEENS1_25SingleTileBwdLPTSchedulerILb0ELi128ELb1EEEEEEEEEvNT_6ParamsE)
        /*00d4*/ 	.word	0x00000000


	//----- nvinfo : EIATTR_REGCOUNT
	.align		4
.L_46:
        /*00d8*/ 	.byte	0x04, 0x2f
        /*00da*/ 	.short	(.L_48 - .L_47)
	.align		4
.L_47:
        /*00dc*/ 	.word	index@(_ZN7cutlass13device_kernelIN5flash11enable_sm90INS1_16FlashAttnBwdSm90INS1_25CollectiveMainloopBwdSm90ILi2ELi2ELi2EN4cute5tupleIJNS5_1CILi1EEES8_S8_EEENS6_IJNS7_ILi128EEESA_NS7_ILi64EEEEEENS_10bfloat16_tEfNS_4arch4Sm90ELb1ELb0ELb0ELb0ELb0ELb1ELb0ELb0ELi2ELi1ELi2ELi2ELb0EEENS1_24CollectiveEpilogueBwdGQAISC_fSF_Li256ELb0ELb0EEENS1_25SingleTileBwdLPTSchedulerILb0ELi128ELb0EEEEEEEEEvNT_6ParamsE)
        /*00e0*/ 	.word	0x00000004


	//----- nvinfo : EIATTR_FRAME_SIZE
	.align		4
.L_48:
        /*00e4*/ 	.byte	0x04, 0x11
        /*00e6*/ 	.short	(.L_50 - .L_49)
	.align		4
.L_49:
        /*00e8*/ 	.word	index@(_ZN7cutlass13device_kernelIN5flash11enable_sm90INS1_16FlashAttnBwdSm90INS1_25CollectiveMainloopBwdSm90ILi2ELi2ELi2EN4cute5tupleIJNS5_1CILi1EEES8_S8_EEENS6_IJNS7_ILi128EEESA_NS7_ILi64EEEEEENS_10bfloat16_tEfNS_4arch4Sm90ELb1ELb0ELb0ELb0ELb0ELb1ELb0ELb0ELi2ELi1ELi2ELi2ELb0EEENS1_24CollectiveEpilogueBwdGQAISC_fSF_Li256ELb0ELb0EEENS1_25SingleTileBwdLPTSchedulerILb0ELi128ELb0EEEEEEEEEvNT_6ParamsE)
        /*00ec*/ 	.word	0x00000000


	//----- nvinfo : EIATTR_REGCOUNT
	.align		4
.L_50:
        /*00f0*/ 	.byte	0x04, 0x2f
        /*00f2*/ 	.short	(.L_52 - .L_51)
	.align		4
.L_51:
        /*00f4*/ 	.word	index@(_ZN7cutlass13device_kernelIN5flash11enable_sm90INS1_16FlashAttnBwdSm90INS1_25CollectiveMainloopBwdSm90ILi2ELi2ELi2EN4cute5tupleIJNS5_1CILi1EEES8_S8_EEENS6_IJNS7_ILi128EEESA_NS7_ILi64EEEEEENS_10bfloat16_tEfNS_4arch4Sm90ELb1ELb0ELb0ELb0ELb1ELb1ELb0ELb0ELi2ELi1ELi2ELi2ELb0EEENS1_21CollectiveEpilogueBwdISC_SD_SF_Li256ELb0ELb0ELi1EEENS1_25SingleTileBwdLPTSchedulerILb0ELi128ELb1EEEEEEEEEvNT_6ParamsE)
        /*00f8*/ 	.word	0x00000004


	//----- nvinfo : EIATTR_FRAME_SIZE
	.align		4
.L_52:
        /*00fc*/ 	.byte	0x04, 0x11
        /*00fe*/ 	.short	(.L_54 - .L_53)
	.align		4
.L_53:
        /*0100*/ 	.word	index@(_ZN7cutlass13device_kernelIN5flash11enable_sm90INS1_16FlashAttnBwdSm90INS1_25CollectiveMainloopBwdSm90ILi2ELi2ELi2EN4cute5tupleIJNS5_1CILi1EEES8_S8_EEENS6_IJNS7_ILi128EEESA_NS7_ILi64EEEEEENS_10bfloat16_tEfNS_4arch4Sm90ELb1ELb0ELb0ELb0ELb1ELb1ELb0ELb0ELi2ELi1ELi2ELi2ELb0EEENS1_21CollectiveEpilogueBwdISC_SD_SF_Li256ELb0ELb0ELi1EEENS1_25SingleTileBwdLPTSchedulerILb0ELi128ELb1EEEEEEEEEvNT_6ParamsE)
        /*0104*/ 	.word	0x00000000


	//----- nvinfo : EIATTR_REGCOUNT
	.align		4
.L_54:
        /*0108*/ 	.byte	0x04, 0x2f
        /*010a*/ 	.short	(.L_56 - .L_55)
	.align		4
.L_55:
        /*010c*/ 	.word	index@(_ZN7cutlass13device_kernelIN5flash11enable_sm90INS1_16FlashAttnBwdSm90INS1_25CollectiveMainloopBwdSm90ILi2ELi2ELi2EN4cute5tupleIJNS5_1CILi1EEES8_S8_EEENS6_IJNS7_ILi128EEESA_NS7_ILi64EEEEEENS_10bfloat16_tEfNS_4arch4Sm90ELb1ELb0ELb0ELb0ELb0ELb1ELb0ELb0ELi2ELi1ELi2ELi2ELb0EEENS1_21CollectiveEpilogueBwdISC_SD_SF_Li256ELb0ELb0ELi1EEENS1_25SingleTileBwdLPTSchedulerILb0ELi128ELb0EEEEEEEEEvNT_6ParamsE)
        /*0110*/ 	.word	0x00000004


	//----- nvinfo : EIATTR_FRAME_SIZE
	.align		4
.L_56:
        /*0114*/ 	.byte	0x04, 0x11
        /*0116*/ 	.short	(.L_58 - .L_57)
	.align		4
.L_57:
        /*0118*/ 	.word	index@(_ZN7cutlass13device_kernelIN5flash11enable_sm90INS1_16FlashAttnBwdSm90INS1_25CollectiveMainloopBwdSm90ILi2ELi2ELi2EN4cute5tupleIJNS5_1CILi1EEES8_S8_EEENS6_IJNS7_ILi128EEESA_NS7_ILi64EEEEEENS_10bfloat16_tEfNS_4arch4Sm90ELb1ELb0ELb0ELb0ELb0ELb1ELb0ELb0ELi2ELi1ELi2ELi2ELb0EEENS1_21CollectiveEpilogueBwdISC_SD_SF_Li256ELb0ELb0ELi1EEENS1_25SingleTileBwdLPTSchedulerILb0ELi128ELb0EEEEEEEEEvNT_6ParamsE)
        /*011c*/ 	.word	0x00000000


	//----- nvinfo : EIATTR_REGCOUNT
	.align		4
.L_58:
        /*0120*/ 	.byte	0x04, 0x2f
        /*0122*/ 	.short	(.L_60 - .L_59)
	.align		4
.L_59:
        /*0124*/ 	.word	index@(_ZN7cutlass13device_kernelIN5flash11enable_sm90INS1_16FlashAttnBwdSm90INS1_25CollectiveMainloopBwdSm90ILi2ELi2ELi2EN4cute5tupleIJNS5_1CILi1EEES8_S8_EEENS6_IJNS7_ILi128EEESA_NS7_ILi64EEEEEENS_10bfloat16_tEfNS_4arch4Sm90ELb0ELb1ELb0ELb1ELb1ELb1ELb0ELb0ELi2ELi1ELi2ELi2ELb0EEENS1_24CollectiveEpilogueBwdGQAISC_fSF_Li256ELb1ELb1EEENS1_19SingleTileSchedulerILb1ELb0ELb0ELi128EEEEEEEEEvNT_6ParamsE)
        /*0128*/ 	.word	0x00000004


	//----- nvinfo : EIATTR_FRAME_SIZE
	.align		4
.L_60:
        /*012c*/ 	.byte	0x04, 0x11
        /*012e*/ 	.short	(.L_62 - .L_61)
	.align		4
.L_61:
        /*0130*/ 	.word	index@(_ZN7cutlass13device_kernelIN5flash11enable_sm90INS1_16FlashAttnBwdSm90INS1_25CollectiveMainloopBwdSm90ILi2ELi2ELi2EN4cute5tupleIJNS5_1CILi1EEES8_S8_EEENS6_IJNS7_ILi128EEESA_NS7_ILi64EEEEEENS_10bfloat16_tEfNS_4arch4Sm90ELb0ELb1ELb0ELb1ELb1ELb1ELb0ELb0ELi2ELi1ELi2ELi2ELb0EEENS1_24CollectiveEpilogueBwdGQAISC_fSF_Li256ELb1ELb1EEENS1_19SingleTileSchedulerILb1ELb0ELb0ELi128EEEEEEEEEvNT_6ParamsE)
        /*0134*/ 	.word	0x00000000


	//----- nvinfo : EIATTR_REGCOUNT
	.align		4
.L_62:
        /*0138*/ 	.byte	0x04, 0x2f
        /*013a*/ 	.short	(.L_64 - .L_63)
	.align		4
.L_63:
        /*013c*/ 	.word	index@(_ZN7cutlass13device_kernelIN5flash11enable_sm90INS1_16FlashAttnBwdSm90INS1_25CollectiveMainloopBwdSm90ILi2ELi2ELi2EN4cute5tupleIJNS5_1CILi1EEES8_S8_EEENS6_IJNS7_ILi128EEESA_NS7_ILi64EEEEEENS_10bfloat16_tEfNS_4arch4Sm90ELb0ELb1ELb0ELb1ELb0ELb1ELb0ELb0ELi2ELi1ELi2ELi2ELb0EEENS1_24CollectiveEpilogueBwdGQAISC_fSF_Li256ELb1ELb0EEENS1_19SingleTileSchedulerILb1ELb0ELb0ELi128EEEEEEEEEvNT_6ParamsE)
        /*0140*/ 	.word	0x00000004


	//----- nvinfo : EIATTR_FRAME_SIZE
	.align		4
.L_64:
        /*0144*/ 	.byte	0x04, 0x11
        /*0146*/ 	.short	(.L_66 - .L_65)
	.align		4
.L_65:
        /*0148*/ 	.word	index@(_ZN7cutlass13device_kernelIN5flash11enable_sm90INS1_16FlashAttnBwdSm90INS1_25CollectiveMainloopBwdSm90ILi2ELi2ELi2EN4cute5tupleIJNS5_1CILi1EEES8_S8_EEENS6_IJNS7_ILi128EEESA_NS7_ILi64EEEEEENS_10bfloat16_tEfNS_4arch4Sm90ELb0ELb1ELb0ELb1ELb0ELb1ELb0ELb0ELi2ELi1ELi2ELi2ELb0EEENS1_24CollectiveEpilogueBwdGQAISC_fSF_Li256ELb1ELb0EEENS1_19SingleTileSchedulerILb1ELb0ELb0ELi128EEEEEEEEEvNT_6ParamsE)
        /*014c*/ 	.word	0x00000000


	//----- nvinfo : EIATTR_REGCOUNT
	.align		4
.L_66:
        /*0150*/ 	.byte	0x04, 0x2f
        /*0152*/ 	.short	(.L_68 - .L_67)
	.align		4
.L_67:
        /*0154*/ 	.word	index@(_ZN7cutlass13device_kernelIN5flash11enable_sm90INS1_16FlashAttnBwdSm90INS1_25CollectiveMainloopBwdSm90ILi2ELi2ELi2EN4cute5tupleIJNS5_1CILi1EEES8_S8_EEENS6_IJNS7_ILi128EEESA_NS7_ILi64EEEEEENS_10bfloat16_tEfNS_4arch4Sm90ELb0ELb1ELb0ELb1ELb1ELb1ELb0ELb0ELi2ELi1ELi2ELi2ELb0EEENS1_21CollectiveEpilogueBwdISC_SD_SF_Li256ELb1ELb0ELi1EEENS1_19SingleTileSchedulerILb1ELb0ELb0ELi128EEEEEEEEEvNT_6ParamsE)
        /*0158*/ 	.word	0x00000004


	//----- nvinfo : EIATTR_FRAME_SIZE
	.align		4
.L_68:
        /*015c*/ 	.byte	0x04, 0x11
        /*015e*/ 	.short	(.L_70 - .L_69)
	.align		4
.L_69:
        /*0160*/ 	.word	index@(_ZN7cutlass13device_kernelIN5flash11enable_sm90INS1_16FlashAttnBwdSm90INS1_25CollectiveMainloopBwdSm90ILi2ELi2ELi2EN4cute5tupleIJNS5_1CILi1EEES8_S8_EEENS6_IJNS7_ILi128EEESA_NS7_ILi64EEEEEENS_10bfloat16_tEfNS_4arch4Sm90ELb0ELb1ELb0ELb1ELb1ELb1ELb0ELb0ELi2ELi1ELi2ELi2ELb0EEENS1_21CollectiveEpilogueBwdISC_SD_SF_Li256ELb1ELb0ELi1EEENS1_19SingleTileSchedulerILb1ELb0ELb0ELi128EEEEEEEEEvNT_6ParamsE)
        /*0164*/ 	.word	0x00000000


	//----- nvinfo : EIATTR_REGCOUNT
	.align		4
.L_70:
        /*0168*/ 	.byte	0x04, 0x2f
        /*016a*/ 	.short	(.L_72 - .L_71)
	.align		4
.L_71:
        /*016c*/ 	.word	index@(_ZN7cutlass13device_kernelIN5flash11enable_sm90INS1_16FlashAttnBwdSm90INS1_25CollectiveMainloopBwdSm90ILi2ELi2ELi2EN4cute5tupleIJNS5_1CILi1EEES8_S8_EEENS6_IJNS7_ILi128EEESA_NS7_ILi64EEEEEENS_10bfloat16_tEfNS_4arch4Sm90ELb0ELb1ELb0ELb1ELb0ELb1ELb0ELb0ELi2ELi1ELi2ELi2ELb0EEENS1_21CollectiveEpilogueBwdISC_SD_SF_Li256ELb1ELb0ELi1EEENS1_19SingleTileSchedulerILb1ELb0ELb0ELi128EEEEEEEEEvNT_6ParamsE)
        /*0170*/ 	.word	0x00000004


	//----- nvinfo : EIATTR_FRAME_SIZE
	.align		4
.L_72:
        /*0174*/ 	.byte	0x04, 0x11
        /*0176*/ 	.short	(.L_74 - .L_73)
	.align		4
.L_73:
        /*0178*/ 	.word	index@(_ZN7cutlass13device_kernelIN5flash11enable_sm90INS1_16FlashAttnBwdSm90INS1_25CollectiveMainloopBwdSm90ILi2ELi2ELi2EN4cute5tupleIJNS5_1CILi1EEES8_S8_EEENS6_IJNS7_ILi128EEESA_NS7_ILi64EEEEEENS_10bfloat16_tEfNS_4arch4Sm90ELb0ELb1ELb0ELb1ELb0ELb1ELb0ELb0ELi2ELi1ELi2ELi2ELb0EEENS1_21CollectiveEpilogueBwdISC_SD_SF_Li256ELb1ELb0ELi1EEENS1_19SingleTileSchedulerILb1ELb0ELb0ELi128EEEEEEEEEvNT_6ParamsE)
        /*017c*/ 	.word	0x00000000


	//----- nvinfo : EIATTR_REGCOUNT
	.align		4
.L_74:
        /*0180*/ 	.byte	0x04, 0x2f
        /*0182*/ 	.short	(.L_76 - .L_75)
	.align		4
.L_75:
        /*0184*/ 	.word	index@(_ZN7cutlass13device_kernelIN5flash11enable_sm90INS1_16FlashAttnBwdSm90INS1_25CollectiveMainloopBwdSm90ILi2ELi2ELi2EN4cute5tupleIJNS5_1CILi1EEES8_S8_EEENS6_IJNS7_ILi128EEESA_NS7_ILi64EEEEEENS_10bfloat16_tEfNS_4arch4Sm90ELb0ELb1ELb0ELb0ELb1ELb1ELb0ELb0ELi2ELi1ELi2ELi2ELb0EEENS1_24CollectiveEpilogueBwdGQAISC_fSF_Li256ELb0ELb1EEENS1_19SingleTileSchedulerILb0ELb0ELb0ELi128EEEEEEEEEvNT_6ParamsE)
        /*0188*/ 	.word	0x00000004


	//----- nvinfo : EIATTR_FRAME_SIZE
	.align		4
.L_76:
        /*018c*/ 	.byte	0x04, 0x11
        /*018e*/ 	.short	(.L_78 - .L_77)
	.align		4
.L_77:
        /*0190*/ 	.word	index@(_ZN7cutlass13device_kernelIN5flash11enable_sm90INS1_16FlashAttnBwdSm90INS1_25CollectiveMainloopBwdSm90ILi2ELi2ELi2EN4cute5tupleIJNS5_1CILi1EEES8_S8_EEENS6_IJNS7_ILi128EEESA_NS7_ILi64EEEEEENS_10bfloat16_tEfNS_4arch4Sm90ELb0ELb1ELb0ELb0ELb1ELb1ELb0ELb0ELi2ELi1ELi2ELi2ELb0EEENS1_24CollectiveEpilogueBwdGQAISC_fSF_Li256ELb0ELb1EEENS1_19SingleTileSchedulerILb0ELb0ELb0ELi128EEEEEEEEEvNT_6ParamsE)
        /*0194*/ 	.word	0x00000000


	//----- nvinfo : EIATTR_REGCOUNT
	.align		4
.L_78:
        /*0198*/ 	.byte	0x04, 0x2f
        /*019a*/ 	.short	(.L_80 - .L_79)
	.align		4
.L_79:
        /*019c*/ 	.word	index@(_ZN7cutlass13device_kernelIN5flash11enable_sm90INS1_16FlashAttnBwdSm90INS1_25CollectiveMainloopBwdSm90ILi2ELi2ELi2EN4cute5tupleIJNS5_1CILi1EEES8_S8_EEENS6_IJNS7_ILi128EEESA_NS7_ILi64EEEEEENS_10bfloat16_tEfNS_4arch4Sm90ELb0ELb1ELb0ELb0ELb0ELb1ELb0ELb0ELi2ELi1ELi2ELi2ELb0EEENS1_24CollectiveEpilogueBwdGQAISC_fSF_Li256ELb0ELb0EEENS1_19SingleTileSchedulerILb0ELb0ELb0ELi128EEEEEEEEEvNT_6ParamsE)
        /*01a0*/ 	.word	0x00000004


	//----- nvinfo : EIATTR_FRAME_SIZE
	.align		4
.L_80:
        /*01a4*/ 	.byte	0x04, 0x11
        /*01a6*/ 	.short	(.L_82 - .L_81)
	.align		4
.L_81:
        /*01a8*/ 	.word	index@(_ZN7cutlass13device_kernelIN5flash11enable_sm90INS1_16FlashAttnBwdSm90INS1_25CollectiveMainloopBwdSm90ILi2ELi2ELi2EN4cute5tupleIJNS5_1CILi1EEES8_S8_EEENS6_IJNS7_ILi128EEESA_NS7_ILi64EEEEEENS_10bfloat16_tEfNS_4arch4Sm90ELb0ELb1ELb0ELb0ELb0ELb1ELb0ELb0ELi2ELi1ELi2ELi2ELb0EEENS1_24CollectiveEpilogueBwdGQAISC_fSF_Li256ELb0ELb0EEENS1_19SingleTileSchedulerILb0ELb0ELb0ELi128EEEEEEEEEvNT_6ParamsE)
        /*01ac*/ 	.word	0x00000000


	//----- nvinfo : EIATTR_REGCOUNT
	.align		4
.L_82:
        /*01b0*/ 	.byte	0x04, 0x2f
        /*01b2*/ 	.short	(.L_84 - .L_83)
	.align		4
.L_83:
        /*01b4*/ 	.word	index@(_ZN7cutlass13device_kernelIN5flash11enable_sm90INS1_16FlashAttnBwdSm90INS1_25CollectiveMainloopBwdSm90ILi2ELi2ELi2EN4cute5tupleIJNS5_1CILi1EEES8_S8_EEENS6_IJNS7_ILi128EEESA_NS7_ILi64EEEEEENS_10bfloat16_tEfNS_4arch4Sm90ELb0ELb1ELb0ELb0ELb1ELb1ELb0ELb0ELi2ELi1ELi2ELi2ELb0EEENS1_21CollectiveEpilogueBwdISC_SD_SF_Li256ELb0ELb0ELi1EEENS1_19SingleTileSchedulerILb0ELb0ELb0ELi128EEEEEEEEEvNT_6ParamsE)
        /*01b8*/ 	.word	0x00000004


	//----- nvinfo : EIATTR_FRAME_SIZE
	.align		4
.L_84:
        /*01bc*/ 	.byte	0x04, 0x11
        /*01be*/ 	.short	(.L_86 - .L_85)
	.align		4
.L_85:
        /*01c0*/ 	.word	index@(_ZN7cutlass13device_kernelIN5flash11enable_sm90INS1_16FlashAttnBwdSm90INS1_25CollectiveMainloopBwdSm90ILi2ELi2ELi2EN4cute5tupleIJNS5_1CILi1EEES8_S8_EEENS6_IJNS7_ILi128EEESA_NS7_ILi64EEEEEENS_10bfloat16_tEfNS_4arch4Sm90ELb0ELb1ELb0ELb0ELb1ELb1ELb0ELb0ELi2ELi1ELi2ELi2ELb0EEENS1_21CollectiveEpilogueBwdISC_SD_SF_Li256ELb0ELb0ELi1EEENS1_19SingleTileSchedulerILb0ELb0ELb0ELi128EEEEEEEEEvNT_6ParamsE)
        /*01c4*/ 	.word	0x00000000


	//----- nvinfo : EIATTR_REGCOUNT
	.align		4
.L_86:
        /*01c8*/ 	.byte	0x04, 0x2f
        /*01ca*/ 	.short	(.L_88 - .L_87)
	.align		4
.L_87:
        /*01cc*/ 	.word	index@(_ZN7cutlass13device_kernelIN5flash11enable_sm90INS1_16FlashAttnBwdSm90INS1_25CollectiveMainloopBwdSm90ILi2ELi2ELi2EN4cute5tupleIJNS5_1CILi1EEES8_S8_EEENS6_IJNS7_ILi128EEESA_NS7_ILi64EEEEEENS_10bfloat16_tEfNS_4arch4Sm90ELb0ELb1ELb0ELb0ELb0ELb1ELb0ELb0ELi2ELi1ELi2ELi2ELb0EEENS1_21CollectiveEpilogueBwdISC_SD_SF_Li256ELb0ELb0ELi1EEENS1_19SingleTileSchedulerILb0ELb0ELb0ELi128EEEEEEEEEvNT_6ParamsE)
        /*01d0*/ 	.word	0x00000004


	//----- nvinfo : EIATTR_FRAME_SIZE
	.align		4
.L_88:
        /*01d4*/ 	.byte	0x04, 0x11
        /*01d6*/ 	.short	(.L_90 - .L_89)
	.align		4
.L_89:
        /*01d8*/ 	.word	index@(_ZN7cutlass13device_kernelIN5flash11enable_sm90INS1_16FlashAttnBwdSm90INS1_25CollectiveMainloopBwdSm90ILi2ELi2ELi2EN4cute5tupleIJNS5_1CILi1EEES8_S8_EEENS6_IJNS7_ILi128EEESA_NS7_ILi64EEEEEENS_10bfloat16_tEfNS_4arch4Sm90ELb0ELb1ELb0ELb0ELb0ELb1ELb0ELb0ELi2ELi1ELi2ELi2ELb0EEENS1_21CollectiveEpilogueBwdISC_SD_SF_Li256ELb0ELb0ELi1EEENS1_19SingleTileSchedulerILb0ELb0ELb0ELi128EEEEEEEEEvNT_6ParamsE)
        /*01dc*/ 	.word	0x00000000


	//----- nvinfo : EIATTR_REGCOUNT
	.align		4
.L_90:
        /*01e0*/ 	.byte	0x04, 0x2f
        /*01e2*/ 	.short	(.L_92 - .L_91)
	.align		4
.L_91:
        /*01e4*/ 	.word	index@(_ZN7cutlass13device_kernelIN5flash11enable_sm90INS1_16FlashAttnBwdSm90INS1_25CollectiveMainloopBwdSm90ILi2ELi2ELi2EN4cute5tupleIJNS5_1CILi1EEES8_S8_EEENS6_IJNS7_ILi128EEESA_NS7_ILi64EEEEEENS_10bfloat16_tEfNS_4arch4Sm90ELb0ELb0ELb0ELb1ELb1ELb1ELb0ELb0ELi2ELi1ELi2ELi2ELb0EEENS1_24CollectiveEpilogueBwdGQAISC_fSF_Li256ELb1ELb1EEENS1_19SingleTileSchedulerILb1ELb0ELb0ELi128EEEEEEEEEvNT_6ParamsE)
        /*01e8*/ 	.word	0x00000004


	//----- nvinfo : EIATTR_FRAME_SIZE
	.align		4
.L_92:
        /*01ec*/ 	.byte	0x04, 0x11
        /*01ee*/ 	.short	(.L_94 - .L_93)
	.align		4
.L_93:
        /*01f0*/ 	.word	index@(_ZN7cutlass13device_kernelIN5flash11enable_sm90INS1_16FlashAttnBwdSm90INS1_25CollectiveMainloopBwdSm90ILi2ELi2ELi2EN4cute5tupleIJNS5_1CILi1EEES8_S8_EEENS6_IJNS7_ILi128EEESA_NS7_ILi64EEEEEENS_10bfloat16_tEfNS_4arch4Sm90ELb0ELb0ELb0ELb1ELb1ELb1ELb0ELb0ELi2ELi1ELi2ELi2ELb0EEENS1_24CollectiveEpilogueBwdGQAISC_fSF_Li256ELb1ELb1EEENS1_19SingleTileSchedulerILb1ELb0ELb0ELi128EEEEEEEEEvNT_6ParamsE)
        /*01f4*/ 	.word	0x00000000


	//----- nvinfo : EIATTR_REGCOUNT
	.align		4
.L_94:
        /*01f8*/ 	.byte	0x04, 0x2f
        /*01fa*/ 	.short	(.L_96 - .L_95)
	.align		4
.L_95:
        /*01fc*/ 	.word	index@(_ZN7cutlass13device_kernelIN5flash11enable_sm90INS1_16FlashAttnBwdSm90INS1_25CollectiveMainloopBwdSm90ILi2ELi2ELi2EN4cute5tupleIJNS5_1CILi1EEES8_S8_EEENS6_IJNS7_ILi128EEESA_NS7_ILi64EEEEEENS_10bfloat16_tEfNS_4arch4Sm90ELb0ELb0ELb0ELb1ELb0ELb1ELb0ELb0ELi2ELi1ELi2ELi2ELb0EEENS1_24CollectiveEpilogueBwdGQAISC_fSF_Li256ELb1ELb0EEENS1_19SingleTileSchedulerILb1ELb0ELb0ELi128EEEEEEEEEvNT_6ParamsE)
        /*0200*/ 	.word	0x00000004


	//----- nvinfo : EIATTR_FRAME_SIZE
	.align		4
.L_96:
        /*0204*/ 	.byte	0x04, 0x11
        /*0206*/ 	.short	(.L_98 - .L_97)
	.align		4
.L_97:
        /*0208*/ 	.word	index@(_ZN7cutlass13device_kernelIN5flash11enable_sm90INS1_16FlashAttnBwdSm90INS1_25CollectiveMainloopBwdSm90ILi2ELi2ELi2EN4cute5tupleIJNS5_1CILi1EEES8_S8_EEENS6_IJNS7_ILi128EEESA_NS7_ILi64EEEEEENS_10bfloat16_tEfNS_4arch4Sm90ELb0ELb0ELb0ELb1ELb0ELb1ELb0ELb0ELi2ELi1ELi2ELi2ELb0EEENS1_24CollectiveEpilogueBwdGQAISC_fSF_Li256ELb1ELb0EEENS1_19SingleTileSchedulerILb1ELb0ELb0ELi128EEEEEEEEEvNT_6ParamsE)
        /*020c*/ 	.word	0x00000000


	//----- nvinfo : EIATTR_REGCOUNT
	.align		4
.L_98:
        /*0210*/ 	.byte	0x04, 0x2f
        /*0212*/ 	.short	(.L_100 - .L_99)
	.align		4
.L_99:
        /*0214*/ 	.word	index@(_ZN7cutlass13device_kernelIN5flash11enable_sm90INS1_16FlashAttnBwdSm90INS1_25CollectiveMainloopBwdSm90ILi2ELi2ELi2EN4cute5tupleIJNS5_1CILi1EEES8_S8_EEENS6_IJNS7_ILi128EEESA_NS7_ILi64EEEEEENS_10bfloat16_tEfNS_4arch4Sm90ELb0ELb0ELb0ELb1ELb1ELb1ELb0ELb0ELi2ELi1ELi2ELi2ELb0EEENS1_21CollectiveEpilogueBwdISC_SD_SF_Li256ELb1ELb0ELi1EEENS1_19SingleTileSchedulerILb1ELb0ELb0ELi128EEEEEEEEEvNT_6ParamsE)
        /*0218*/ 	.word	0x00000004


	//----- nvinfo : EIATTR_FRAME_SIZE
	.align		4
.L_100:
        /*021c*/ 	.byte	0x04, 0x11
        /*021e*/ 	.short	(.L_102 - .L_101)
	.align		4
.L_101:
        /*0220*/ 	.word	index@(_ZN7cutlass13device_kernelIN5flash11enable_sm90INS1_16FlashAttnBwdSm90INS1_25CollectiveMainloopBwdSm90ILi2ELi2ELi2EN4cute5tupleIJNS5_1CILi1EEES8_S8_EEENS6_IJNS7_ILi128EEESA_NS7_ILi64EEEEEENS_10bfloat16_tEfNS_4arch4Sm90ELb0ELb0ELb0ELb1ELb1ELb1ELb0ELb0ELi2ELi1ELi2ELi2ELb0EEENS1_21CollectiveEpilogueBwdISC_SD_SF_Li256ELb1ELb0ELi1EEENS1_19SingleTileSchedulerILb1ELb0ELb0ELi128EEEEEEEEEvNT_6ParamsE)
        /*0224*/ 	.word	0x00000000


	//----- nvinfo : EIATTR_REGCOUNT
	.align		4
.L_102:
        /*0228*/ 	.byte	0x04, 0x2f
        /*022a*/ 	.short	(.L_104 - .L_103)
	.align		4
.L_103:
        /*022c*/ 	.word	index@(_ZN7cutlass13device_kernelIN5flash11enable_sm90INS1_16FlashAttnBwdSm90INS1_25CollectiveMainloopBwdSm90ILi2ELi2ELi2EN4cute5tupleIJNS5_1CILi1EEES8_S8_EEENS6_IJNS7_ILi128EEESA_NS7_ILi64EEEEEENS_10bfloat16_tEfNS_4arch4Sm90ELb0ELb0ELb0ELb1ELb0ELb1ELb0ELb0ELi2ELi1ELi2ELi2ELb0EEENS1_21CollectiveEpilogueBwdISC_SD_SF_Li256ELb1ELb0ELi1EEENS1_19SingleTileSchedulerILb1ELb0ELb0ELi128EEEEEEEEEvNT_6ParamsE)
        /*0230*/ 	.word	0x00000004


	//----- nvinfo : EIATTR_FRAME_SIZE
	.align		4
.L_104:
        /*0234*/ 	.byte	0x04, 0x11
        /*0236*/ 	.short	(.L_106 - .L_105)
	.align		4
.L_105:
        /*0238*/ 	.word	index@(_ZN7cutlass13device_kernelIN5flash11enable_sm90INS1_16FlashAttnBwdSm90INS1_25CollectiveMainloopBwdSm90ILi2ELi2ELi2EN4cute5tupleIJNS5_1CILi1EEES8_S8_EEENS6_IJNS7_ILi128EEESA_NS7_ILi64EEEEEENS_10bfloat16_tEfNS_4arch4Sm90ELb0ELb0ELb0ELb1ELb0ELb1ELb0ELb0ELi2ELi1ELi2ELi2ELb0EEENS1_21CollectiveEpilogueBwdISC_SD_SF_Li256ELb1ELb0ELi1EEENS1_19SingleTileSchedulerILb1ELb0ELb0ELi128EEEEEEEEEvNT_6ParamsE)
        /*023c*/ 	.word	0x00000000


	//----- nvinfo : EIATTR_REGCOUNT
	.align		4
.L_106:
        /*0240*/ 	.byte	0x04, 0x2f
        /*0242*/ 	.short	(.L_108 - .L_107)
	.align		4
.L_107:
        /*0244*/ 	.word	index@(_ZN7cutlass13device_kernelIN5flash11enable_sm90INS1_16FlashAttnBwdSm90INS1_25CollectiveMainloopBwdSm90ILi2ELi2ELi2EN4cute5tupleIJNS5_1CILi1EEES8_S8_EEENS6_IJNS7_ILi128EEESA_NS7_ILi64EEEEEENS_10bfloat16_tEfNS_4arch4Sm90ELb0ELb0ELb0ELb0ELb1ELb1ELb0ELb0ELi2ELi1ELi2ELi2ELb0EEENS1_24CollectiveEpilogueBwdGQAISC_fSF_Li256ELb0ELb1EEENS1_19SingleTileSchedulerILb0ELb0ELb0ELi128EEEEEEEEEvNT_6ParamsE)
        /*0248*/ 	.word	0x00000004


	//----- nvinfo : EIATTR_FRAME_SIZE
	.align		4
.L_108:
        /*024c*/ 	.byte	0x04, 0x11
        /*024e*/ 	.short	(.L_110 - .L_109)
	.align		4
.L_109:
        /*0250*/ 	.word	index@(_ZN7cutlass13device_kernelIN5flash11enable_sm90INS1_16FlashAttnBwdSm90INS1_25CollectiveMainloopBwdSm90ILi2ELi2ELi2EN4cute5tupleIJNS5_1CILi1EEES8_S8_EEENS6_IJNS7_ILi128EEESA_NS7_ILi64EEEEEENS_10bfloat16_tEfNS_4arch4Sm90ELb0ELb0ELb0ELb0ELb1ELb1ELb0ELb0ELi2ELi1ELi2ELi2ELb0EEENS1_24CollectiveEpilogueBwdGQAISC_fSF_Li256ELb0ELb1EEENS1_19SingleTileSchedulerILb0ELb0ELb0ELi128EEEEEEEEEvNT_6ParamsE)
        /*0254*/ 	.word	0x00000000


	//----- nvinfo : EIATTR_REGCOUNT
	.align		4
.L_110:
        /*0258*/ 	.byte	0x04, 0x2f
        /*025a*/ 	.short	(.L_112 - .L_111)
	.align		4
.L_111:
        /*025c*/ 	.word	index@(_ZN7cutlass13device_kernelIN5flash11enable_sm90INS1_16FlashAttnBwdSm90INS1_25CollectiveMainloopBwdSm90ILi2ELi2ELi2EN4cute5tupleIJNS5_1CILi1EEES8_S8_EEENS6_IJNS7_ILi128EEESA_NS7_ILi64EEEEEENS_10bfloat16_tEfNS_4arch4Sm90ELb0ELb0ELb0ELb0ELb0ELb1ELb0ELb0ELi2ELi1ELi2ELi2ELb0EEENS1_24CollectiveEpilogueBwdGQAISC_fSF_Li256ELb0ELb0EEENS1_19SingleTileSchedulerILb0ELb0ELb0ELi128EEEEEEEEEvNT_6ParamsE)
        /*0260*/ 	.word	0x00000004


	//----- nvinfo : EIATTR_FRAME_SIZE
	.align		4
.L_112:
        /*0264*/ 	.byte	0x04, 0x11
        /*0266*/ 	.short	(.L_114 - .L_113)
	.align		4
.L_113:
        /*0268*/ 	.word	index@(_ZN7cutlass13device_kernelIN5flash11enable_sm90INS1_16FlashAttnBwdSm90INS1_25CollectiveMainloopBwdSm90ILi2ELi2ELi2EN4cute5tupleIJNS5_1CILi1EEES8_S8_EEENS6_IJNS7_ILi128EEESA_NS7_ILi64EEEEEENS_10bfloat16_tEfNS_4arch4Sm90ELb0ELb0ELb0ELb0ELb0ELb1ELb0ELb0ELi2ELi1ELi2ELi2ELb0EEENS1_24CollectiveEpilogueBwdGQAISC_fSF_Li256ELb0ELb0EEENS1_19SingleTileSchedulerILb0ELb0ELb0ELi128EEEEEEEEEvNT_6ParamsE)
        /*026c*/ 	.word	0x00000000


	//----- nvinfo : EIATTR_REGCOUNT
	.align		4
.L_114:
        /*0270*/ 	.byte	0x04, 0x2f
        /*0272*/ 	.short	(.L_116 - .L_115)
	.align		4
.L_115:
        /*0274*/ 	.word	index@(_ZN7cutlass13device_kernelIN5flash11enable_sm90INS1_16FlashAttnBwdSm90INS1_25CollectiveMainloopBwdSm90ILi2ELi2ELi2EN4cute5tupleIJNS5_1CILi1EEES8_S8_EEENS6_IJNS7_ILi128EEESA_NS7_ILi64EEEEEENS_10bfloat16_tEfNS_4arch4Sm90ELb0ELb0ELb0ELb0ELb1ELb1ELb0ELb0ELi2ELi1ELi2ELi2ELb0EEENS1_21CollectiveEpilogueBwdISC_SD_SF_Li256ELb0ELb0ELi1EEENS1_19SingleTileSchedulerILb0ELb0ELb0ELi128EEEEEEEEEvNT_6ParamsE)
        /*0278*/ 	.word	0x00000004


	//----- nvinfo : EIATTR_FRAME_SIZE
	.align		4
.L_116:
        /*027c*/ 	.byte	0x04, 0x11
        /*027e*/ 	.short	(.L_118 - .L_117)
	.align		4
.L_117:
        /*0280*/ 	.word	index@(_ZN7cutlass13device_kernelIN5flash11enable_sm90INS1_16FlashAttnBwdSm90INS1_25CollectiveMainloopBwdSm90ILi2ELi2ELi2EN4cute5tupleIJNS5_1CILi1EEES8_S8_EEENS6_IJNS7_ILi128EEESA_NS7_ILi64EEEEEENS_10bfloat16_tEfNS_4arch4Sm90ELb0ELb0ELb0ELb0ELb1ELb1ELb0ELb0ELi2ELi1ELi2ELi2ELb0EEENS1_21CollectiveEpilogueBwdISC_SD_SF_Li256ELb0ELb0ELi1EEENS1_19SingleTileSchedulerILb0ELb0ELb0ELi128EEEEEEEEEvNT_6ParamsE)
        /*0284*/ 	.word	0x00000000


	//----- nvinfo : EIATTR_REGCOUNT
	.align		4
.L_118:
        /*0288*/ 	.byte	0x04, 0x2f
        /*028a*/ 	.short	(.L_120 - .L_119)
	.align		4
.L_119:
        /*028c*/ 	.word	index@(_ZN7cutlass13device_kernelIN5flash11enable_sm90INS1_16FlashAttnBwdSm90INS1_25CollectiveMainloopBwdSm90ILi2ELi2ELi2EN4cute5tupleIJNS5_1CILi1EEES8_S8_EEENS6_IJNS7_ILi128EEESA_NS7_ILi64EEEEEENS_10bfloat16_tEfNS_4arch4Sm90ELb0ELb0ELb0ELb0ELb0ELb1ELb0ELb0ELi2ELi1ELi2ELi2ELb0EEENS1_21CollectiveEpilogueBwdISC_SD_SF_Li256ELb0ELb0ELi1EEENS1_19SingleTileSchedulerILb0ELb0ELb0ELi128EEEEEEEEEvNT_6ParamsE)
        /*0290*/ 	.word	0x00000004


	//----- nvinfo : EIATTR_FRAME_SIZE
	.align		4
.L_120:
        /*0294*/ 	.byte	0x04, 0x11
        /*0296*/ 	.short	(.L_122 - .L_121)
	.align		4
.L_121:
        /*0298*/ 	.word	index@(_ZN7cutlass13device_kernelIN5flash11enable_sm90INS1_16FlashAttnBwdSm90INS1_25CollectiveMainloopBwdSm90ILi2ELi2ELi2EN4cute5tupleIJNS5_1CILi1EEES8_S8_EEENS6_IJNS7_ILi128EEESA_NS7_ILi64EEEEEENS_10bfloat16_tEfNS_4arch4Sm90ELb0ELb0ELb0ELb0ELb0ELb1ELb0ELb0ELi2ELi1ELi2ELi2ELb0EEENS1_21CollectiveEpilogueBwdISC_SD_SF_Li256ELb0ELb0ELi1EEENS1_19SingleTileSchedulerILb0ELb0ELb0ELi128EEEEEEEEEvNT_6ParamsE)
        /*029c*/ 	.word	0x00000000


	//----- nvinfo : EIATTR_REGCOUNT
	.align		4
.L_122:
        /*02a0*/ 	.byte	0x04, 0x2f
        /*02a2*/ 	.short	(.L_124 - .L_123)
	.align		4
.L_123:
        /*02a4*/ 	.word	index@(_ZN7cutlass13device_kernelIN5flash22FlashAttnBwdPreprocessIN4cute5tupleIJNS3_1CILi96EEENS5_ILi64EEEEEENS_10bfloat16_tEfNS_4arch4Sm90ELb1ELb1EEEEEvNT_6ParamsE)
        /*02a8*/ 	.word	0x00000038


	//----- nvinfo : EIATTR_FRAME_SIZE
	.align		4
.L_124:
        /*02ac*/ 	.byte	0x04, 0x11
        /*02ae*/ 	.short	(.L_126 - .L_125)
	.align		4
.L_125:
        /*02b0*/ 	.word	index@(_ZN7cutlass13device_kernelIN5flash22FlashAttnBwdPreprocessIN4cute5tupleIJNS3_1CILi96EEENS5_ILi64EEEEEENS_10bfloat16_tEfNS_4arch4Sm90ELb1ELb1EEEEEvNT_6ParamsE)
        /*02b4*/ 	.word	0x00000000


	//----- nvinfo : EIATTR_REGCOUNT
	.align		4
.L_126:
        /*02b8*/ 	.byte	0x04, 0x2f
        /*02ba*/ 	.short	(.L_128 - .L_127)
	.align		4
.L_127:
        /*02bc*/ 	.word	index@(_ZN7cutlass13device_kernelIN5flash11enable_sm90INS1_16FlashAttnBwdSm90INS1_25CollectiveMainloopBwdSm90ILi2ELi2ELi2EN4cute5tupleIJNS5_1CILi1EEES8_S8_EEENS6_IJNS7_ILi96EEENS7_ILi128EEENS7_ILi64EEEEEENS_10bfloat16_tEfNS_4arch4Sm90ELb1ELb0ELb1ELb1ELb1ELb1ELb0ELb1ELi2ELi1ELi2ELi2ELb0EEENS1_24CollectiveEpilogueBwdGQAISD_fSG_Li256ELb1ELb1EEENS1_25SingleTileBwdLPTSchedulerILb1ELi128ELb1EEEEEEEEEvNT_6ParamsE)
        /*02c0*/ 	.word	0x00000004


	//----- nvinfo : EIATTR_FRAME_SIZE
	.align		4
.L_128:
        /*02c4*/ 	.byte	0x04, 0x11
        /*02c6*/ 	.short	(.L_130 - .L_129)
	.align		4
.L_129:
        /*02c8*/ 	.word	index@(_ZN7cutlass13device_kernelIN5flash11enable_sm90INS1_16FlashAttnBwdSm90INS1_25CollectiveMainloopBwdSm90ILi2ELi2ELi2EN4cute5tupleIJNS5_1CILi1EEES8_S8_EEENS6_IJNS7_ILi96EEENS7_ILi128EEENS7_ILi64EEEEEENS_10bfloat16_tEfNS_4arch4Sm90ELb1ELb0ELb1ELb1ELb1ELb1ELb0ELb1ELi2ELi1ELi2ELi2ELb0EEENS1_24CollectiveEpilogueBwdGQAISD_fSG_Li256ELb1ELb1EEENS1_25SingleTileBwdLPTSchedulerILb1ELi128ELb1EEEEEEEEEvNT_6ParamsE)
        /*02cc*/ 	.word	0x00000000


	//----- nvinfo : EIATTR_REGCOUNT
	.align		4
.L_130:
        /*02d0*/ 	.byte	0x04, 0x2f
        /*02d2*/ 	.short	(.L_132 - .L_131)
	.align		4
.L_131:
        /*02d4*/ 	.word	index@(_ZN7cutlass13device_kernelIN5flash32FlashAttnBwdPostprocessConvertdQIN4cute5tupleIJNS3_1CILi96EEENS5_ILi64EEEEEENS_10bfloat16_tEfNS_4arch4Sm90ELi256ENS3_8TiledMMAINS3_8MMA_AtomIJNS3_4SM904GMMA27MMA_64x16x16_F32BF16BF16_SSILNSF_5MajorE1ELSH_0ELNSF_7ScaleInE1ELSI_1EEEEEENS3_6LayoutINS4_IJNS5_ILi1EEENS5_ILi2EEESM_EEENS4_IJNS5_ILi0EEESM_SP_EEEEENS4_IJNS3_10UnderscoreESS_SS_EEEEELb1EEEEEvNT_6ParamsE)
        /*02d8*/ 	.word	0x0000002e


	//----- nvinfo : EIATTR_FRAME_SIZE
	.align		4
.L_132:
        /*02dc*/ 	.byte	0x04, 0x11
        /*02de*/ 	.short	(.L_134 - .L_133)
	.align		4
.L_133:
        /*02e0*/ 	.word	index@(_ZN7cutlass13device_kernelIN5flash32FlashAttnBwdPostprocessConvertdQIN4cute5tupleIJNS3_1CILi96EEENS5_ILi64EEEEEENS_10bfloat16_tEfNS_4arch4Sm90ELi256ENS3_8TiledMMAINS3_8MMA_AtomIJNS3_4SM904GMMA27MMA_64x16x16_F32BF16BF16_SSILNSF_5MajorE1ELSH_0ELNSF_7ScaleInE1ELSI_1EEEEEENS3_6LayoutINS4_IJNS5_ILi1EEENS5_ILi2EEESM_EEENS4_IJNS5_ILi0EEESM_SP_EEEEENS4_IJNS3_10UnderscoreESS_SS_EEEEELb1EEEEEvNT_6ParamsE)
        /*02e4*/ 	.word	0x00000000


	//----- nvinfo : EIATTR_REGCOUNT
	.align		4
.L_134:
        /*02e8*/ 	.byte	0x04, 0x2f
        /*02ea*/ 	.short	(.L_136 - .L_135)
	.align		4
.L_135:
        /*02ec*/ 	.word	index@(_ZN7cutlass13device_kernelIN5flash11enable_sm90INS1_16FlashAttnBwdSm90INS1_25CollectiveMainloopBwdSm90ILi2ELi2ELi2EN4cute5tupleIJNS5_1CILi1EEES8_S8_EEENS6_IJNS7_ILi96EEENS7_ILi128EEENS7_ILi64EEEEEENS_10bfloat16_tEfNS_4arch4Sm90ELb1ELb0ELb1ELb1ELb0ELb1ELb0ELb1ELi2ELi1ELi2ELi2ELb0EEENS1_24CollectiveEpilogueBwdGQAISD_fSG_Li256ELb1ELb0EEENS1_25SingleTileBwdLPTSchedulerILb1ELi128ELb0EEEEEEEEEvNT_6ParamsE)
        /*02f0*/ 	.word	0x00000004


	//----- nvinfo : EIATTR_FRAME_SIZE
	.align		4
.L_136:
        /*02f4*/ 	.byte	0x04, 0x11
        /*02f6*/ 	.short	(.L_138 - .L_137)
	.align		4
.L_137:
        /*02f8*/ 	.word	index@(_ZN7cutlass13device_kernelIN5flash11enable_sm90INS1_16FlashAttnBwdSm90INS1_25CollectiveMainloopBwdSm90ILi2ELi2ELi2EN4cute5tupleIJNS5_1CILi1EEES8_S8_EEENS6_IJNS7_ILi96EEENS7_ILi128EEENS7_ILi64EEEEEENS_10bfloat16_tEfNS_4arch4Sm90ELb1ELb0ELb1ELb1ELb0ELb1ELb0ELb1ELi2ELi1ELi2ELi2ELb0EEENS1_24CollectiveEpilogueBwdGQAISD_fSG_Li256ELb1ELb0EEENS1_25SingleTileBwdLPTSchedulerILb1ELi128ELb0EEEEEEEEEvNT_6ParamsE)
        /*02fc*/ 	.word	0x00000000


	//----- nvinfo : EIATTR_REGCOUNT
	.align		4
.L_138:
        /*0300*/ 	.byte	0x04, 0x2f
        /*0302*/ 	.short	(.L_140 - .L_139)
	.align		4
.L_139:
        /*0304*/ 	.word	index@(_ZN7cutlass13device_kernelIN5flash11enable_sm90INS1_16FlashAttnBwdSm90INS1_25CollectiveMainloopBwdSm90ILi2ELi2ELi2EN4cute5tupleIJNS5_1CILi1EEES8_S8_EEENS6_IJNS7_ILi96EEENS7_ILi128EEENS7_ILi64EEEEEENS_10bfloat16_tEfNS_4arch4Sm90ELb1ELb0ELb1ELb1ELb1ELb1ELb0ELb1ELi2ELi1ELi2ELi2ELb0EEENS1_21CollectiveEpilogueBwdISD_SE_SG_Li256ELb1ELb0ELi1EEENS1_25SingleTileBwdLPTSchedulerILb1ELi128ELb1EEEEEEEEEvNT_6ParamsE)
        /*0308*/ 	.word	0x00000004


	//----- nvinfo : EIATTR_FRAME_SIZE
	.align		4
.L_140:
        /*030c*/ 	.byte	0x04, 0x11
        /*030e*/ 	.short	(.L_142 - .L_141)
	.align		4
.L_141:
        /*0310*/ 	.word	index@(_ZN7cutlass13device_kernelIN5flash11enable_sm90INS1_16FlashAttnBwdSm90INS1_25CollectiveMainloopBwdSm90ILi2ELi2ELi2EN4cute5tupleIJNS5_1CILi1EEES8_S8_EEENS6_IJNS7_ILi96EEENS7_ILi128EEENS7_ILi64EEEEEENS_10bfloat16_tEfNS_4arch4Sm90ELb1ELb0ELb1ELb1ELb1ELb1ELb0ELb1ELi2ELi1ELi2ELi2ELb0EEENS1_21CollectiveEpilogueBwdISD_SE_SG_Li256ELb1ELb0ELi1EEENS1_25SingleTileBwdLPTSchedulerILb1ELi128ELb1EEEEEEEEEvNT_6ParamsE)
        /*0314*/ 	.word	0x00000000


	//----- nvinfo : EIATTR_REGCOUNT
	.align		4
.L_142:
        /*0318*/ 	.byte	0x04, 0x2f
        /*031a*/ 	.short	(.L_144 - .L_143)
	.align		4
.L_143:
        /*031c*/ 	.word	index@(_ZN7cutlass13device_kernelIN5flash11enable_sm90INS1_16FlashAttnBwdSm90INS1_25CollectiveMainloopBwdSm90ILi2ELi2ELi2EN4cute5tupleIJNS5_1CILi1EEES8_S8_EEENS6_IJNS7_ILi96EEENS7_ILi128EEENS7_ILi64EEEEEENS_10bfloat16_tEfNS_4arch4Sm90ELb1ELb0ELb1ELb1ELb0ELb1ELb0ELb1ELi2ELi1ELi2ELi2ELb0EEENS1_21CollectiveEpilogueBwdISD_SE_SG_Li256ELb1ELb0ELi1EEENS1_25SingleTileBwdLPTSchedulerILb1ELi128ELb0EEEEEEEEEvNT_6ParamsE)
        /*0320*/ 	.word	0x00000004


	//----- nvinfo : EIATTR_FRAME_SIZE
	.align		4
.L_144:
        /*0324*/ 	.byte	0x04, 0x11
        /*0326*/ 	.short	(.L_146 - .L_145)
	.align		4
.L_145:
        /*0328*/ 	.word	index@(_ZN7cutlass13device_kernelIN5flash11enable_sm90INS1_16FlashAttnBwdSm90INS1_25CollectiveMainloopBwdSm90ILi2ELi2ELi2EN4cute5tupleIJNS5_1CILi1EEES8_S8_EEENS6_IJNS7_ILi96EEENS7_ILi128EEENS7_ILi64EEEEEENS_10bfloat16_tEfNS_4arch4Sm90ELb1ELb0ELb1ELb1ELb0ELb1ELb0ELb1ELi2ELi1ELi2ELi2ELb0EEENS1_21CollectiveEpilogueBwdISD_SE_SG_Li256ELb1ELb0ELi1EEENS1_25SingleTileBwdLPTSchedulerILb1ELi128ELb0EEEEEEEEEvNT_6ParamsE)
        /*032c*/ 	.word	0x00000000


	//----- nvinfo : EIATTR_REGCOUNT
	.align		4
.L_146:
        /*0330*/ 	.byte	0x04, 0x2f
        /*0332*/ 	.short	(.L_148 - .L_147)
	.align		4
.L_147:
        /*0334*/ 	.word	index@(_ZN7cutlass13device_kernelIN5flash22FlashAttnBwdPreprocessIN4cute5tupleIJNS3_1CILi96EEENS5_ILi64EEEEEENS_10bfloat16_tEfNS_4arch4Sm90ELb1ELb0EEEEEvNT_6ParamsE)
        /*0338*/ 	.word	0x00000034


	//----- nvinfo : EIATTR_FRAME_SIZE
	.align		4
.L_148:
        /*033c*/ 	.byte	0x04, 0x11
        /*033e*/ 	.short	(.L_150 - .L_149)
	.align		4
.L_149:
        /*0340*/ 	.word	index@(_ZN7cutlass13device_kernelIN5flash22FlashAttnBwdPreprocessIN4cute5tupleIJNS3_1CILi96EEENS5_ILi64EEEEEENS_10bfloat16_tEfNS_4arch4Sm90ELb1ELb0EEEEEvNT_6ParamsE)
        /*0344*/ 	.word	0x00000000


	//----- nvinfo : EIATTR_REGCOUNT
	.align		4
.L_150:
        /*0348*/ 	.byte	0x04, 0x2f
        /*034a*/ 	.short	(.L_152 - .L_151)
	.align		4
.L_151:
        /*034c*/ 	.word	index@(_ZN7cutlass13device_kernelIN5flash11enable_sm90INS1_16FlashAttnBwdSm90INS1_25CollectiveMainloopBwdSm90ILi2ELi2ELi2EN4cute5tupleIJNS5_1CILi1EEES8_S8_EEENS6_IJNS7_ILi96EEENS7_ILi128EEENS7_ILi64EEEEEENS_10bfloat16_tEfNS_4arch4Sm90ELb1ELb0ELb1ELb0ELb1ELb1ELb0ELb1ELi2ELi1ELi2ELi2ELb0EEENS1_24CollectiveEpilogueBwdGQAISD_fSG_Li256ELb0ELb1EEENS1_25SingleTileBwdLPTSchedulerILb0ELi128ELb1EEEEEEEEEvNT_6ParamsE)
        /*0350*/ 	.word	0x00000004


	//----- nvinfo : EIATTR_FRAME_SIZE
	.align		4
.L_152:
        /*0354*/ 	.byte	0x04, 0x11
        /*0356*/ 	.short	(.L_154 - .L_153)
	.align		4
.L_153:
        /*0358*/ 	.word	index@(_ZN7cutlass13device_kernelIN5flash11enable_sm90INS1_16FlashAttnBwdSm90INS1_25CollectiveMainloopBwdSm90ILi2ELi2ELi2EN4cute5tupleIJNS5_1CILi1EEES8_S8_EEENS6_IJNS7_ILi96EEENS7_ILi128EEENS7_ILi64EEEEEENS_10bfloat16_tEfNS_4arch4Sm90ELb1ELb0ELb1ELb0ELb1ELb1ELb0ELb1ELi2ELi1ELi2ELi2ELb0EEENS1_24CollectiveEpilogueBwdGQAISD_fSG_Li256ELb0ELb1EEENS1_25SingleTileBwdLPTSchedulerILb0ELi128ELb1EEEEEEEEEvNT_6ParamsE)
        /*035c*/ 	.word	0x00000000


	//----- nvinfo : EIATTR_REGCOUNT
	.align		4
.L_154:
        /*0360*/ 	.byte	0x04, 0x2f
        /*0362*/ 	.short	(.L_156 - .L_155)
	.align		4
.L_155:
        /*0364*/ 	.word	index@(_ZN7cutlass13device_kernelIN5flash11enable_sm90INS1_16FlashAttnBwdSm90INS1_25CollectiveMainloopBwdSm90ILi2ELi2ELi2EN4cute5tupleIJNS5_1CILi1EEES8_S8_EEENS6_IJNS7_ILi96EEENS7_ILi128EEENS7_ILi64EEEEEENS_10bfloat16_tEfNS_4arch4Sm90ELb1ELb0ELb1ELb0ELb0ELb1ELb0ELb1ELi2ELi1ELi2ELi2ELb0EEENS1_24CollectiveEpilogueBwdGQAISD_fSG_Li256ELb0ELb0EEENS1_25SingleTileBwdLPTSchedulerILb0ELi128ELb0EEEEEEEEEvNT_6ParamsE)
        /*0368*/ 	.word	0x00000004


	//----- nvinfo : EIATTR_FRAME_SIZE
	.align		4
.L_156:
        /*036c*/ 	.byte	0x04, 0x11
        /*036e*/ 	.short	(.L_158 - .L_157)
	.align		4
.L_157:
        /*0370*/ 	.word	index@(_ZN7cutlass13device_kernelIN5flash11enable_sm90INS1_16FlashAttnBwdSm90INS1_25CollectiveMainloopBwdSm90ILi2ELi2ELi2EN4cute5tupleIJNS5_1CILi1EEES8_S8_EEENS6_IJNS7_ILi96EEENS7_ILi128EEENS7_ILi64EEEEEENS_10bfloat16_tEfNS_4arch4Sm90ELb1ELb0ELb1ELb0ELb0ELb1ELb0ELb1ELi2ELi1ELi2ELi2ELb0EEENS1_24CollectiveEpilogueBwdGQAISD_fSG_Li256ELb0ELb0EEENS1_25SingleTileBwdLPTSchedulerILb0ELi128ELb0EEEEEEEEEvNT_6ParamsE)
        /*0374*/ 	.word	0x00000000


	//----- nvinfo : EIATTR_REGCOUNT
	.align		4
.L_158:
        /*0378*/ 	.byte	0x04, 0x2f
        /*037a*/ 	.short	(.L_160 - .L_159)
	.align		4
.L_159:
        /*037c*/ 	.word	index@(_ZN7cutlass13device_kernelIN5flash11enable_sm90INS1_16FlashAttnBwdSm90INS1_25CollectiveMainloopBwdSm90ILi2ELi2ELi2EN4cute5tupleIJNS5_1CILi1EEES8_S8_EEENS6_IJNS7_ILi96EEENS7_ILi128EEENS7_ILi64EEEEEENS_10bfloat16_tEfNS_4arch4Sm90ELb1ELb0ELb1ELb0ELb1ELb1ELb0ELb1ELi2ELi1ELi2ELi2ELb0EEENS1_21CollectiveEpilogueBwdISD_SE_SG_Li256ELb0ELb0ELi1EEENS1_25SingleTileBwdLPTSchedulerILb0ELi128ELb1EEEEEEEEEvNT_6ParamsE)
        /*0380*/ 	.word	0x00000004


	//----- nvinfo : EIATTR_FRAME_SIZE
	.align		4
.L_160:
        /*0384*/ 	.byte	0x04, 0x11
        /*0386*/ 	.short	(.L_162 - .L_161)
	.align		4
.L_161:
        /*0388*/ 	.word	index@(_ZN7cutlass13device_kernelIN5flash11enable_sm90INS1_16FlashAttnBwdSm90INS1_25CollectiveMainloopBwdSm90ILi2ELi2ELi2EN4cute5tupleIJNS5_1CILi1EEES8_S8_EEENS6_IJNS7_ILi96EEENS7_ILi128EEENS7_ILi64EEEEEENS_10bfloat16_tEfNS_4arch4Sm90ELb1ELb0ELb1ELb0ELb1ELb1ELb0ELb1ELi2ELi1ELi2ELi2ELb0EEENS1_21CollectiveEpilogueBwdISD_SE_SG_Li256ELb0ELb0ELi1EEENS1_25SingleTileBwdLPTSchedulerILb0ELi128ELb1EEEEEEEEEvNT_6ParamsE)
        /*038c*/ 	.word	0x00000000


	//----- nvinfo : EIATTR_REGCOUNT
	.align		4
.L_162:
        /*0390*/ 	.byte	0x04, 0x2f
        /*0392*/ 	.short	(.L_164 - .L_163)
	.align		4
.L_163:
        /*0394*/ 	.word	index@(_ZN7cutlass13device_kernelIN5flash11enable_sm90INS1_16FlashAttnBwdSm90INS1_25CollectiveMainloopBwdSm90ILi2ELi2ELi2EN4cute5tupleIJNS5_1CILi1EEES8_S8_EEENS6_IJNS7_ILi96EEENS7_ILi128EEENS7_ILi64EEEEEENS_10bfloat16_tEfNS_4arch4Sm90ELb1ELb0ELb1ELb0ELb0ELb1ELb0ELb1ELi2ELi1ELi2ELi2ELb0EEENS1_21CollectiveEpilogueBwdISD_SE_SG_Li256ELb0ELb0ELi1EEENS1_25SingleTileBwdLPTSchedulerILb0ELi128ELb0EEEEEEEEEvNT_6ParamsE)
        /*0398*/ 	.word	0x00000004


	//----- nvinfo : EIATTR_FRAME_SIZE
	.align		4
.L_164:
        /*039c*/ 	.byte	0x04, 0x11
        /*039e*/ 	.short	(.L_166 - .L_165)
	.align		4
.L_165:
        /*03a0*/ 	.word	index@(_ZN7cutlass13device_kernelIN5flash11enable_sm90INS1_16FlashAttnBwdSm90INS1_25CollectiveMainloopBwdSm90ILi2ELi2ELi2EN4cute5tupleIJNS5_1CILi1EEES8_S8_EEENS6_IJNS7_ILi96EEENS7_ILi128EEENS7_ILi64EEEEEENS_10bfloat16_tEfNS_4arch4Sm90ELb1ELb0ELb1ELb0ELb0ELb1ELb0ELb1ELi2ELi1ELi2ELi2ELb0EEENS1_21CollectiveEpilogueBwdISD_SE_SG_Li256ELb0ELb0ELi1EEENS1_25SingleTileBwdLPTSchedulerILb0ELi128ELb0EEEEEEEEEvNT_6ParamsE)
        /*03a4*/ 	.word	0x00000000


	//----- nvinfo : EIATTR_REGCOUNT
	.align		4
.L_166:
        /*03a8*/ 	.byte	0x04, 0x2f
        /*03aa*/ 	.short	(.L_168 - .L_167)
	.align		4
.L_167:
        /*03ac*/ 	.word	index@(_ZN7cutlass13device_kernelIN5flash11enable_sm90INS1_16FlashAttnBwdSm90INS1_25CollectiveMainloopBwdSm90ILi2ELi2ELi2EN4cute5tupleIJNS5_1CILi1EEES8_S8_EEENS6_IJNS7_ILi128EEESA_NS7_ILi64EEEEEENS_10bfloat16_tEfNS_4arch4Sm90ELb0ELb1ELb1ELb1ELb1ELb1ELb0ELb0ELi2ELi1ELi2ELi2ELb0EEENS1_24CollectiveEpilogueBwdGQAISC_fSF_Li256ELb1ELb1EEENS1_19SingleTileSchedulerILb1ELb0ELb0ELi128EEEEEEEEEvNT_6ParamsE)
        /*03b0*/ 	.word	0x00000004


	//----- nvinfo : EIATTR_FRAME_SIZE
	.align		4
.L_168:
        /*03b4*/ 	.byte	0x04, 0x11
        /*03b6*/ 	.short	(.L_170 - .L_169)
	.align		4
.L_169:
        /*03b8*/ 	.word	index@(_ZN7cutlass13device_kernelIN5flash11enable_sm90INS1_16FlashAttnBwdSm90INS1_25CollectiveMainloopBwdSm90ILi2ELi2ELi2EN4cute5tupleIJNS5_1CILi1EEES8_S8_EEENS6_IJNS7_ILi128EEESA_NS7_ILi64EEEEEENS_10bfloat16_tEfNS_4arch4Sm90ELb0ELb1ELb1ELb1ELb1ELb1ELb0ELb0ELi2ELi1ELi2ELi2ELb0EEENS1_24CollectiveEpilogueBwdGQAISC_fSF_Li256ELb1ELb1EEENS1_19SingleTileSchedulerILb1ELb0ELb0ELi128EEEEEEEEEvNT_6ParamsE)
        /*03bc*/ 	.word	0x00000000


	//----- nvinfo : EIATTR_REGCOUNT
	.align		4
.L_170:
        /*03c0*/ 	.byte	0x04, 0x2f
        /*03c2*/ 	.short	(.L_172 - .L_171)
	.align		4
.L_171:
        /*03c4*/ 	.word	index@(_ZN7cutlass13device_kernelIN5flash11enable_sm90INS1_16FlashAttnBwdSm90INS1_25CollectiveMainloopBwdSm90ILi2ELi2ELi2EN4cute5tupleIJNS5_1CILi1EEES8_S8_EEENS6_IJNS7_ILi128EEESA_NS7_ILi64EEEEEENS_10bfloat16_tEfNS_4arch4Sm90ELb0ELb1ELb1ELb1ELb0ELb1ELb0ELb0ELi2ELi1ELi2ELi2ELb0EEENS1_24CollectiveEpilogueBwdGQAISC_fSF_Li256ELb1ELb0EEENS1_19SingleTileSchedulerILb1ELb0ELb0ELi128EEEEEEEEEvNT_6ParamsE)
        /*03c8*/ 	.word	0x00000004


	//----- nvinfo : EIATTR_FRAME_SIZE
	.align		4
.L_172:
        /*03cc*/ 	.byte	0x04, 0x11
        /*03ce*/ 	.short	(.L_174 - .L_173)
	.align		4
.L_173:
        /*03d0*/ 	.word	index@(_ZN7cutlass13device_kernelIN5flash11enable_sm90INS1_16FlashAttnBwdSm90INS1_25CollectiveMainloopBwdSm90ILi2ELi2ELi2EN4cute5tupleIJNS5_1CILi1EEES8_S8_EEENS6_IJNS7_ILi128EEESA_NS7_ILi64EEEEEENS_10bfloat16_tEfNS_4arch4Sm90ELb0ELb1ELb1ELb1ELb0ELb1ELb0ELb0ELi2ELi1ELi2ELi2ELb0EEENS1_24CollectiveEpilogueBwdGQAISC_fSF_Li256ELb1ELb0EEENS1_19SingleTileSchedulerILb1ELb0ELb0ELi128EEEEEEEEEvNT_6ParamsE)
        /*03d4*/ 	.word	0x00000000


	//----- nvinfo : EIATTR_REGCOUNT
	.align		4
.L_174:
        /*03d8*/ 	.byte	0x04, 0x2f
        /*03da*/ 	.short	(.L_176 - .L_175)
	.align		4
.L_175:
        /*03dc*/ 	.word	index@(_ZN7cutlass13device_kernelIN5flash11enable_sm90INS1_16FlashAttnBwdSm90INS1_25CollectiveMainloopBwdSm90ILi2ELi2ELi2EN4cute5tupleIJNS5_1CILi1EEES8_S8_EEENS6_IJNS7_ILi128EEESA_NS7_ILi64EEEEEENS_10bfloat16_tEfNS_4arch4Sm90ELb0ELb1ELb1ELb1ELb1ELb1ELb0ELb0ELi2ELi1ELi2ELi2ELb0EEENS1_21CollectiveEpilogueBwdISC_SD_SF_Li256ELb1ELb0ELi1EEENS1_19SingleTileSchedulerILb1ELb0ELb0ELi128EEEEEEEEEvNT_6ParamsE)
        /*03e0*/ 	.word	0x00000004


	//----- nvinfo : EIATTR_FRAME_SIZE
	.align		4
.L_176:
        /*03e4*/ 	.byte	0x04, 0x11
        /*03e6*/ 	.short	(.L_178 - .L_177)
	.align		4
.L_177:
        /*03e8*/ 	.word	index@(_ZN7cutlass13device_kernelIN5flash11enable_sm90INS1_16FlashAttnBwdSm90INS1_25CollectiveMainloopBwdSm90ILi2ELi2ELi2EN4cute5tupleIJNS5_1CILi1EEES8_S8_EEENS6_IJNS7_ILi128EEESA_NS7_ILi64EEEEEENS_10bfloat16_tEfNS_4arch4Sm90ELb0ELb1ELb1ELb1ELb1ELb1ELb0ELb0ELi2ELi1ELi2ELi2ELb0EEENS1_21CollectiveEpilogueBwdISC_SD_SF_Li256ELb1ELb0ELi1EEENS1_19SingleTileSchedulerILb1ELb0ELb0ELi128EEEEEEEEEvNT_6ParamsE)
        /*03ec*/ 	.word	0x00000000


	//----- nvinfo : EIATTR_REGCOUNT
	.align		4
.L_178:
        /*03f0*/ 	.byte	0x04, 0x2f
        /*03f2*/ 	.short	(.L_180 - .L_179)
	.align		4
.L_179:
        /*03f4*/ 	.word	index@(_ZN7cutlass13device_kernelIN5flash11enable_sm90INS1_16FlashAttnBwdSm90INS1_25CollectiveMainloopBwdSm90ILi2ELi2ELi2EN4cute5tupleIJNS5_1CILi1EEES8_S8_EEENS6_IJNS7_ILi128EEESA_NS7_ILi64EEEEEENS_10bfloat16_tEfNS_4arch4Sm90ELb0ELb1ELb1ELb1ELb0ELb1ELb0ELb0ELi2ELi1ELi2ELi2ELb0EEENS1_21CollectiveEpilogueBwdISC_SD_SF_Li256ELb1ELb0ELi1EEENS1_19SingleTileSchedulerILb1ELb0ELb0ELi128EEEEEEEEEvNT_6ParamsE)
        /*03f8*/ 	.word	0x00000004


	//----- nvinfo : EIATTR_FRAME_SIZE
	.align		4
.L_180:
        /*03fc*/ 	.byte	0x04, 0x11
        /*03fe*/ 	.short	(.L_182 - .L_181)
	.align		4
.L_181:
        /*0400*/ 	.word	index@(_ZN7cutlass13device_kernelIN5flash11enable_sm90INS1_16FlashAttnBwdSm90INS1_25CollectiveMainloopBwdSm90ILi2ELi2ELi2EN4cute5tupleIJNS5_1CILi1EEES8_S8_EEENS6_IJNS7_ILi128EEESA_NS7_ILi64EEEEEENS_10bfloat16_tEfNS_4arch4Sm90ELb0ELb1ELb1ELb1ELb0ELb1ELb0ELb0ELi2ELi1ELi2ELi2ELb0EEENS1_21CollectiveEpilogueBwdISC_SD_SF_Li256ELb1ELb0ELi1EEENS1_19SingleTileSchedulerILb1ELb0ELb0ELi128EEEEEEEEEvNT_6ParamsE)
        /*0404*/ 	.word	0x00000000


	//----- nvinfo : EIATTR_REGCOUNT
	.align		4
.L_182:
        /*0408*/ 	.byte	0x04, 0x2f
        /*040a*/ 	.short	(.L_184 - .L_183)
	.align		4
.L_183:
        /*040c*/ 	.word	index@(_ZN7cutlass13device_kernelIN5flash11enable_sm90INS1_16FlashAttnBwdSm90INS1_25CollectiveMainloopBwdSm90ILi2ELi2ELi2EN4cute5tupleIJNS5_1CILi1EEES8_S8_EEENS6_IJNS7_ILi128EEESA_NS7_ILi64EEEEEENS_10bfloat16_tEfNS_4arch4Sm90ELb0ELb1ELb1ELb0ELb1ELb1ELb0ELb0ELi2ELi1ELi2ELi2ELb0EEENS1_24CollectiveEpilogueBwdGQAISC_fSF_Li256ELb0ELb1EEENS1_19SingleTileSchedulerILb0ELb0ELb0ELi128EEEEEEEEEvNT_6ParamsE)
        /*0410*/ 	.word	0x00000004


	//----- nvinfo : EIATTR_FRAME_SIZE
	.align		4
.L_184:
        /*0414*/ 	.byte	0x04, 0x11
        /*0416*/ 	.short	(.L_186 - .L_185)
	.align		4
.L_185:
        /*0418*/ 	.word	index@(_ZN7cutlass13device_kernelIN5flash11enable_sm90INS1_16FlashAttnBwdSm90INS1_25CollectiveMainloopBwdSm90ILi2ELi2ELi2EN4cute5tupleIJNS5_1CILi1EEES8_S8_EEENS6_IJNS7_ILi128EEESA_NS7_ILi64EEEEEENS_10bfloat16_tEfNS_4arch4Sm90ELb0ELb1ELb1ELb0ELb1ELb1ELb0ELb0ELi2ELi1ELi2ELi2ELb0EEENS1_24CollectiveEpilogueBwdGQAISC_fSF_Li256ELb0ELb1EEENS1_19SingleTileSchedulerILb0ELb0ELb0ELi128EEEEEEEEEvNT_6ParamsE)
        /*041c*/ 	.word	0x00000000


	//----- nvinfo : EIATTR_REGCOUNT
	.align		4
.L_186:
        /*0420*/ 	.byte	0x04, 0x2f
        /*0422*/ 	.short	(.L_188 - .L_187)
	.align		4
.L_187:
        /*0424*/ 	.word	index@(_ZN7cutlass13device_kernelIN5flash11enable_sm90INS1_16FlashAttnBwdSm90INS1_25CollectiveMainloopBwdSm90ILi2ELi2ELi2EN4cute5tupleIJNS5_1CILi1EEES8_S8_EEENS6_IJNS7_ILi128EEESA_NS7_ILi64EEEEEENS_10bfloat16_tEfNS_4arch4Sm90ELb0ELb1ELb1ELb0ELb0ELb1ELb0ELb0ELi2ELi1ELi2ELi2ELb0EEENS1_24CollectiveEpilogueBwdGQAISC_fSF_Li256ELb0ELb0EEENS1_19SingleTileSchedulerILb0ELb0ELb0ELi128EEEEEEEEEvNT_6ParamsE)
        /*0428*/ 	.word	0x00000004


	//----- nvinfo : EIATTR_FRAME_SIZE
	.align		4
.L_188:
        /*042c*/ 	.byte	0x04, 0x11
        /*042e*/ 	.short	(.L_190 - .L_189)
	.align		4
.L_189:
        /*0430*/ 	.word	index@(_ZN7cutlass13device_kernelIN5flash11enable_sm90INS1_16FlashAttnBwdSm90INS1_25CollectiveMainloopBwdSm90ILi2ELi2ELi2EN4cute5tupleIJNS5_1CILi1EEES8_S8_EEENS6_IJNS7_ILi128EEESA_NS7_ILi64EEEEEENS_10bfloat16_tEfNS_4arch4Sm90ELb0ELb1ELb1ELb0ELb0ELb1ELb0ELb0ELi2ELi1ELi2ELi2ELb0EEENS1_24CollectiveEpilogueBwdGQAISC_fSF_Li256ELb0ELb0EEENS1_19SingleTileSchedulerILb0ELb0ELb0ELi128EEEEEEEEEvNT_6ParamsE)
        /*0434*/ 	.word	0x00000000


	//----- nvinfo : EIATTR_REGCOUNT
	.align		4
.L_190:
        /*0438*/ 	.byte	0x04, 0x2f
        /*043a*/ 	.short	(.L_192 - .L_191)
	.align		4
.L_191:
        /*043c*/ 	.word	index@(_ZN7cutlass13device_kernelIN5flash11enable_sm90INS1_16FlashAttnBwdSm90INS1_25CollectiveMainloopBwdSm90ILi2ELi2ELi2EN4cute5tupleIJNS5_1CILi1EEES8_S8_EEENS6_IJNS7_ILi128EEESA_NS7_ILi64EEEEEENS_10bfloat16_tEfNS_4arch4Sm90ELb0ELb1ELb1ELb0ELb1ELb1ELb0ELb0ELi2ELi1ELi2ELi2ELb0EEENS1_21CollectiveEpilogueBwdISC_SD_SF_Li256ELb0ELb0ELi1EEENS1_19SingleTileSchedulerILb0ELb0ELb0ELi128EEEEEEEEEvNT_6ParamsE)
        /*0440*/ 	.word	0x00000004


	//----- nvinfo : EIATTR_FRAME_SIZE
	.align		4
.L_192:
        /*0444*/ 	.byte	0x04, 0x11
        /*0446*/ 	.short	(.L_194 - .L_193)
	.align		4
.L_193:
        /*0448*/ 	.word	index@(_ZN7cutlass13device_kernelIN5flash11enable_sm90INS1_16FlashAttnBwdSm90INS1_25CollectiveMainloopBwdSm90ILi2ELi2ELi2EN4cute5tupleIJNS5_1CILi1EEES8_S8_EEENS6_IJNS7_ILi128EEESA_NS7_ILi64EEEEEENS_10bfloat16_tEfNS_4arch4Sm90ELb0ELb1ELb1ELb0ELb1ELb1ELb0ELb0ELi2ELi1ELi2ELi2ELb0EEENS1_21CollectiveEpilogueBwdISC_SD_SF_Li256ELb0ELb0ELi1EEENS1_19SingleTileSchedulerILb0ELb0ELb0ELi128EEEEEEEEEvNT_6ParamsE)
        /*044c*/ 	.word	0x00000000


	//----- nvinfo : EIATTR_REGCOUNT
	.align		4
.L_194:
        /*0450*/ 	.byte	0x04, 0x2f
        /*0452*/ 	.short	(.L_196 - .L_195)
	.align		4
.L_195:
        /*0454*/ 	.word	index@(_ZN7cutlass13device_kernelIN5flash11enable_sm90INS1_16FlashAttnBwdSm90INS1_25CollectiveMainloopBwdSm90ILi2ELi2ELi2EN4cute5tupleIJNS5_1CILi1EEES8_S8_EEENS6_IJNS7_ILi128EEESA_NS7_ILi64EEEEEENS_10bfloat16_tEfNS_4arch4Sm90ELb0ELb1ELb1ELb0ELb0ELb1ELb0ELb0ELi2ELi1ELi2ELi2ELb0EEENS1_21CollectiveEpilogueBwdISC_SD_SF_Li256ELb0ELb0ELi1EEENS1_19SingleTileSchedulerILb0ELb0ELb0ELi128EEEEEEEEEvNT_6ParamsE)
        /*0458*/ 	.word	0x00000004


	//----- nvinfo : EIATTR_FRAME_SIZE
	.align		4
.L_196:
        /*045c*/ 	.byte	0x04, 0x11
        /*045e*/ 	.short	(.L_198 - .L_197)
	.align		4
.L_197:
        /*0460*/ 	.word	index@(_ZN7cutlass13device_kernelIN5flash11enable_sm90INS1_16FlashAttnBwdSm90INS1_25CollectiveMainloopBwdSm90ILi2ELi2ELi2EN4cute5tupleIJNS5_1CILi1EEES8_S8_EEENS6_IJNS7_ILi128EEESA_NS7_ILi64EEEEEENS_10bfloat16_tEfNS_4arch4Sm90ELb0ELb1ELb1ELb0ELb0ELb1ELb0ELb0ELi2ELi1ELi2ELi2ELb0EEENS1_21CollectiveEpilogueBwdISC_SD_SF_Li256ELb0ELb0ELi1EEENS1_19SingleTileSchedulerILb0ELb0ELb0ELi128EEEEEEEEEvNT_6ParamsE)
        /*0464*/ 	.word	0x00000000


	//----- nvinfo : EIATTR_REGCOUNT
	.align		4
.L_198:
        /*0468*/ 	.byte	0x04, 0x2f
        /*046a*/ 	.short	(.L_200 - .L_199)
	.align		4
.L_199:
        /*046c*/ 	.word	index@(_ZN7cutlass13device_kernelIN5flash11enable_sm90INS1_16FlashAttnBwdSm90INS1_25CollectiveMainloopBwdSm90ILi2ELi2ELi2EN4cute5tupleIJNS5_1CILi1EEES8_S8_EEENS6_IJNS7_ILi128EEESA_NS7_ILi64EEEEEENS_10bfloat16_tEfNS_4arch4Sm90ELb0ELb0ELb1ELb1ELb1ELb1ELb0ELb0ELi2ELi1ELi2ELi2ELb0EEENS1_24CollectiveEpilogueBwdGQAISC_fSF_Li256ELb1ELb1EEENS1_19SingleTileSchedulerILb1ELb0ELb0ELi128EEEEEEEEEvNT_6ParamsE)
        /*0470*/ 	.word	0x00000004


	//----- nvinfo : EIATTR_FRAME_SIZE
	.align		4
.L_200:
        /*0474*/ 	.byte	0x04, 0x11
        /*0476*/ 	.short	(.L_202 - .L_201)
	.align		4
.L_201:
        /*0478*/ 	.word	index@(_ZN7cutlass13device_kernelIN5flash11enable_sm90INS1_16FlashAttnBwdSm90INS1_25CollectiveMainloopBwdSm90ILi2ELi2ELi2EN4cute5tupleIJNS5_1CILi1EEES8_S8_EEENS6_IJNS7_ILi128EEESA_NS7_ILi64EEEEEENS_10bfloat16_tEfNS_4arch4Sm90ELb0ELb0ELb1ELb1ELb1ELb1ELb0ELb0ELi2ELi1ELi2ELi2ELb0EEENS1_24CollectiveEpilogueBwdGQAISC_fSF_Li256ELb1ELb1EEENS1_19SingleTileSchedulerILb1ELb0ELb0ELi128EEEEEEEEEvNT_6ParamsE)
        /*047c*/ 	.word	0x00000000


	//----- nvinfo : EIATTR_REGCOUNT
	.align		4
.L_202:
        /*0480*/ 	.byte	0x04, 0x2f
        /*0482*/ 	.short	(.L_204 - .L_203)
	.align		4
.L_203:
        /*0484*/ 	.word	index@(_ZN7cutlass13device_kernelIN5flash11enable_sm90INS1_16FlashAttnBwdSm90INS1_25CollectiveMainloopBwdSm90ILi2ELi2ELi2EN4cute5tupleIJNS5_1CILi1EEES8_S8_EEENS6_IJNS7_ILi128EEESA_NS7_ILi64EEEEEENS_10bfloat16_tEfNS_4arch4Sm90ELb0ELb0ELb1ELb1ELb0ELb1ELb0ELb0ELi2ELi1ELi2ELi2ELb0EEENS1_24CollectiveEpilogueBwdGQAISC_fSF_Li256ELb1ELb0EEENS1_19SingleTileSchedulerILb1ELb0ELb0ELi128EEEEEEEEEvNT_6ParamsE)
        /*0488*/ 	.word	0x00000004


	//----- nvinfo : EIATTR_FRAME_SIZE
	.align		4
.L_204:
        /*048c*/ 	.byte	0x04, 0x11
        /*048e*/ 	.short	(.L_206 - .L_205)
	.align		4
.L_205:
        /*0490*/ 	.word	index@(_ZN7cutlass13device_kernelIN5flash11enable_sm90INS1_16FlashAttnBwdSm90INS1_25CollectiveMainloopBwdSm90ILi2ELi2ELi2EN4cute5tupleIJNS5_1CILi1EEES8_S8_EEENS6_IJNS7_ILi128EEESA_NS7_ILi64EEEEEENS_10bfloat16_tEfNS_4arch4Sm90ELb0ELb0ELb1ELb1ELb0ELb1ELb0ELb0ELi2ELi1ELi2ELi2ELb0EEENS1_24CollectiveEpilogueBwdGQAISC_fSF_Li256ELb1ELb0EEENS1_19SingleTileSchedulerILb1ELb0ELb0ELi128EEEEEEEEEvNT_6ParamsE)
        /*0494*/ 	.word	0x00000000


	//----- nvinfo : EIATTR_REGCOUNT
	.align		4
.L_206:
        /*0498*/ 	.byte	0x04, 0x2f
        /*049a*/ 	.short	(.L_208 - .L_207)
	.align		4
.L_207:
        /*049c*/ 	.word	index@(_ZN7cutlass13device_kernelIN5flash11enable_sm90INS1_16FlashAttnBwdSm90INS1_25CollectiveMainloopBwdSm90ILi2ELi2ELi2EN4cute5tupleIJNS5_1CILi1EEES8_S8_EEENS6_IJNS7_ILi128EEESA_NS7_ILi64EEEEEENS_10bfloat16_tEfNS_4arch4Sm90ELb0ELb0ELb1ELb1ELb1ELb1ELb0ELb0ELi2ELi1ELi2ELi2ELb0EEENS1_21CollectiveEpilogueBwdISC_SD_SF_Li256ELb1ELb0ELi1EEENS1_19SingleTileSchedulerILb1ELb0ELb0ELi128EEEEEEEEEvNT_6ParamsE)
        /*04a0*/ 	.word	0x00000004


	//----- nvinfo : EIATTR_FRAME_SIZE
	.align		4
.L_208:
        /*04a4*/ 	.byte	0x04, 0x11
        /*04a6*/ 	.short	(.L_210 - .L_209)
	.align		4
.L_209:
        /*04a8*/ 	.word	index@(_ZN7cutlass13device_kernelIN5flash11enable_sm90INS1_16FlashAttnBwdSm90INS1_25CollectiveMainloopBwdSm90ILi2ELi2ELi2EN4cute5tupleIJNS5_1CILi1EEES8_S8_EEENS6_IJNS7_ILi128EEESA_NS7_ILi64EEEEEENS_10bfloat16_tEfNS_4arch4Sm90ELb0ELb0ELb1ELb1ELb1ELb1ELb0ELb0ELi2ELi1ELi2ELi2ELb0EEENS1_21CollectiveEpilogueBwdISC_SD_SF_Li256ELb1ELb0ELi1EEENS1_19SingleTileSchedulerILb1ELb0ELb0ELi128EEEEEEEEEvNT_6ParamsE)
        /*04ac*/ 	.word	0x00000000


	//----- nvinfo : EIATTR_REGCOUNT
	.align		4
.L_210:
        /*04b0*/ 	.byte	0x04, 0x2f
        /*04b2*/ 	.short	(.L_212 - .L_211)
	.align		4
.L_211:
        /*04b4*/ 	.word	index@(_ZN7cutlass13device_kernelIN5flash11enable_sm90INS1_16FlashAttnBwdSm90INS1_25CollectiveMainloopBwdSm90ILi2ELi2ELi2EN4cute5tupleIJNS5_1CILi1EEES8_S8_EEENS6_IJNS7_ILi128EEESA_NS7_ILi64EEEEEENS_10bfloat16_tEfNS_4arch4Sm90ELb0ELb0ELb1ELb1ELb0ELb1ELb0ELb0ELi2ELi1ELi2ELi2ELb0EEENS1_21CollectiveEpilogueBwdISC_SD_SF_Li256ELb1ELb0ELi1EEENS1_19SingleTileSchedulerILb1ELb0ELb0ELi128EEEEEEEEEvNT_6ParamsE)
        /*04b8*/ 	.word	0x00000004


	//----- nvinfo : EIATTR_FRAME_SIZE
	.align		4
.L_212:
        /*04bc*/ 	.byte	0x04, 0x11
        /*04be*/ 	.short	(.L_214 - .L_213)
	.align		4
.L_213:
        /*04c0*/ 	.word	index@(_ZN7cutlass13device_kernelIN5flash11enable_sm90INS1_16FlashAttnBwdSm90INS1_25CollectiveMainloopBwdSm90ILi2ELi2ELi2EN4cute5tupleIJNS5_1CILi1EEES8_S8_EEENS6_IJNS7_ILi128EEESA_NS7_ILi64EEEEEENS_10bfloat16_tEfNS_4arch4Sm90ELb0ELb0ELb1ELb1ELb0ELb1ELb0ELb0ELi2ELi1ELi2ELi2ELb0EEENS1_21CollectiveEpilogueBwdISC_SD_SF_Li256ELb1ELb0ELi1EEENS1_19SingleTileSchedulerILb1ELb0ELb0ELi128EEEEEEEEEvNT_6ParamsE)
        /*04c4*/ 	.word	0x00000000


	//----- nvinfo : EIATTR_REGCOUNT
	.align		4
.L_214:
        /*04c8*/ 	.byte	0x04, 0x2f
        /*04ca*/ 	.short	(.L_216 - .L_215)
	.align		4
.L_215:
        /*04cc*/ 	.word	index@(_ZN7cutlass13device_kernelIN5flash11enable_sm90INS1_16FlashAttnBwdSm90INS1_25CollectiveMainloopBwdSm90ILi2ELi2ELi2EN4cute5tupleIJNS5_1CILi1EEES8_S8_EEENS6_IJNS7_ILi128EEESA_NS7_ILi64EEEEEENS_10bfloat16_tEfNS_4arch4Sm90ELb0ELb0ELb1ELb0ELb1ELb1ELb0ELb0ELi2ELi1ELi2ELi2ELb0EEENS1_24CollectiveEpilogueBwdGQAISC_fSF_Li256ELb0ELb1EEENS1_19SingleTileSchedulerILb0ELb0ELb0ELi128EEEEEEEEEvNT_6ParamsE)
        /*04d0*/ 	.word	0x00000004


	//----- nvinfo : EIATTR_FRAME_SIZE
	.align		4
.L_216:
        /*04d4*/ 	.byte	0x04, 0x11
        /*04d6*/ 	.short	(.L_218 - .L_217)
	.align		4
.L_217:
        /*04d8*/ 	.word	index@(_ZN7cutlass13device_kernelIN5flash11enable_sm90INS1_16FlashAttnBwdSm90INS1_25CollectiveMainloopBwdSm90ILi2ELi2ELi2EN4cute5tupleIJNS5_1CILi1EEES8_S8_EEENS6_IJNS7_ILi128EEESA_NS7_ILi64EEEEEENS_10bfloat16_tEfNS_4arch4Sm90ELb0ELb0ELb1ELb0ELb1ELb1ELb0ELb0ELi2ELi1ELi2ELi2ELb0EEENS1_24CollectiveEpilogueBwdGQAISC_fSF_Li256ELb0ELb1EEENS1_19SingleTileSchedulerILb0ELb0ELb0ELi128EEEEEEEEEvNT_6ParamsE)
        /*04dc*/ 	.word	0x00000000


	//----- nvinfo : EIATTR_REGCOUNT
	.align		4
.L_218:
        /*04e0*/ 	.byte	0x04, 0x2f
        /*04e2*/ 	.short	(.L_220 - .L_219)
	.align		4
.L_219:
        /*04e4*/ 	.word	index@(_ZN7cutlass13device_kernelIN5flash11enable_sm90INS1_16FlashAttnBwdSm90INS1_25CollectiveMainloopBwdSm90ILi2ELi2ELi2EN4cute5tupleIJNS5_1CILi1EEES8_S8_EEENS6_IJNS7_ILi128EEESA_NS7_ILi64EEEEEENS_10bfloat16_tEfNS_4arch4Sm90ELb0ELb0ELb1ELb0ELb0ELb1ELb0ELb0ELi2ELi1ELi2ELi2ELb0EEENS1_24CollectiveEpilogueBwdGQAISC_fSF_Li256ELb0ELb0EEENS1_19SingleTileSchedulerILb0ELb0ELb0ELi128EEEEEEEEEvNT_6ParamsE)
        /*04e8*/ 	.word	0x00000004


	//----- nvinfo : EIATTR_FRAME_SIZE
	.align		4
.L_220:
        /*04ec*/ 	.byte	0x04, 0x11
        /*04ee*/ 	.short	(.L_222 - .L_221)
	.align		4
.L_221:
        /*04f0*/ 	.word	index@(_ZN7cutlass13device_kernelIN5flash11enable_sm90INS1_16FlashAttnBwdSm90INS1_25CollectiveMainloopBwdSm90ILi2ELi2ELi2EN4cute5tupleIJNS5_1CILi1EEES8_S8_EEENS6_IJNS7_ILi128EEESA_NS7_ILi64EEEEEENS_10bfloat16_tEfNS_4arch4Sm90ELb0ELb0ELb1ELb0ELb0ELb1ELb0ELb0ELi2ELi1ELi2ELi2ELb0EEENS1_24CollectiveEpilogueBwdGQAISC_fSF_Li256ELb0ELb0EEENS1_19SingleTileSchedulerILb0ELb0ELb0ELi128EEEEEEEEEvNT_6ParamsE)
        /*04f4*/ 	.word	0x00000000


	//----- nvinfo : EIATTR_REGCOUNT
	.align		4
.L_222:
        /*04f8*/ 	.byte	0x04, 0x2f
        /*04fa*/ 	.short	(.L_224 - .L_223)
	.align		4
.L_223:
        /*04fc*/ 	.word	index@(_ZN7cutlass13device_kernelIN5flash11enable_sm90INS1_16FlashAttnBwdSm90INS1_25CollectiveMainloopBwdSm90ILi2ELi2ELi2EN4cute5tupleIJNS5_1CILi1EEES8_S8_EEENS6_IJNS7_ILi128EEESA_NS7_ILi64EEEEEENS_10bfloat16_tEfNS_4arch4Sm90ELb0ELb0ELb1ELb0ELb1ELb1ELb0ELb0ELi2ELi1ELi2ELi2ELb0EEENS1_21CollectiveEpilogueBwdISC_SD_SF_Li256ELb0ELb0ELi1EEENS1_19SingleTileSchedulerILb0ELb0ELb0ELi128EEEEEEEEEvNT_6ParamsE)
        /*0500*/ 	.word	0x00000004


	//----- nvinfo : EIATTR_FRAME_SIZE
	.align		4
.L_224:
        /*0504*/ 	.byte	0x04, 0x11
        /*0506*/ 	.short	(.L_226 - .L_225)
	.align		4
.L_225:
        /*0508*/ 	.word	index@(_ZN7cutlass13device_kernelIN5flash11enable_sm90INS1_16FlashAttnBwdSm90INS1_25CollectiveMainloopBwdSm90ILi2ELi2ELi2EN4cute5tupleIJNS5_1CILi1EEES8_S8_EEENS6_IJNS7_ILi128EEESA_NS7_ILi64EEEEEENS_10bfloat16_tEfNS_4arch4Sm90ELb0ELb0ELb1ELb0ELb1ELb1ELb0ELb0ELi2ELi1ELi2ELi2ELb0EEENS1_21CollectiveEpilogueBwdISC_SD_SF_Li256ELb0ELb0ELi1EEENS1_19SingleTileSchedulerILb0ELb0ELb0ELi128EEEEEEEEEvNT_6ParamsE)
        /*050c*/ 	.word	0x00000000


	//----- nvinfo : EIATTR_REGCOUNT
	.align		4
.L_226:
        /*0510*/ 	.byte	0x04, 0x2f
        /*0512*/ 	.short	(.L_228 - .L_227)
	.align		4
.L_227:
        /*0514*/ 	.word	index@(_ZN7cutlass13device_kernelIN5flash11enable_sm90INS1_16FlashAttnBwdSm90INS1_25CollectiveMainloopBwdSm90ILi2ELi2ELi2EN4cute5tupleIJNS5_1CILi1EEES8_S8_EEENS6_IJNS7_ILi128EEESA_NS7_ILi64EEEEEENS_10bfloat16_tEfNS_4arch4Sm90ELb0ELb0ELb1ELb0ELb0ELb1ELb0ELb0ELi2ELi1ELi2ELi2ELb0EEENS1_21CollectiveEpilogueBwdISC_SD_SF_Li256ELb0ELb0ELi1EEENS1_19SingleTileSchedulerILb0ELb0ELb0ELi128EEEEEEEEEvNT_6ParamsE)
        /*0518*/ 	.word	0x00000004


	//----- nvinfo : EIATTR_FRAME_SIZE
	.align		4
.L_228:
        /*051c*/ 	.byte	0x04, 0x11
        /*051e*/ 	.short	(.L_230 - .L_229)
	.align		4
.L_229:
        /*0520*/ 	.word	index@(_ZN7cutlass13device_kernelIN5flash11enable_sm90INS1_16FlashAttnBwdSm90INS1_25CollectiveMainloopBwdSm90ILi2ELi2ELi2EN4cute5tupleIJNS5_1CILi1EEES8_S8_EEENS6_IJNS7_ILi128EEESA_NS7_ILi64EEEEEENS_10bfloat16_tEfNS_4arch4Sm90ELb0ELb0ELb1ELb0ELb0ELb1ELb0ELb0ELi2ELi1ELi2ELi2ELb0EEENS1_21CollectiveEpilogueBwdISC_SD_SF_Li256ELb0ELb0ELi1EEENS1_19SingleTileSchedulerILb0ELb0ELb0ELi128EEEEEEEEEvNT_6ParamsE)
        /*0524*/ 	.word	0x00000000


	//----- nvinfo : EIATTR_MIN_STACK_SIZE
	.align		4
.L_230:
        /*0528*/ 	.byte	0x04, 0x12
        /*052a*/ 	.short	(.L_232 - .L_231)
	.align		4
.L_231:
        /*052c*/ 	.word	index@(_ZN7cutlass13device_kernelIN5flash11enable_sm90INS1_16FlashAttnBwdSm90INS1_25CollectiveMainloopBwdSm90ILi2ELi2ELi2EN4cute5tupleIJNS5_1CILi1EEES8_S8_EEENS6_IJNS7_ILi128EEESA_NS7_ILi64EEEEEENS_10bfloat16_tEfNS_4arch4Sm90ELb0ELb0ELb1ELb0ELb0ELb1ELb0ELb0ELi2ELi1ELi2ELi2ELb0EEENS1_21CollectiveEpilogueBwdISC_SD_SF_Li256ELb0ELb0ELi1EEENS1_19SingleTileSchedulerILb0ELb0ELb0ELi128EEEEEEEEEvNT_6ParamsE)
        /*0530*/ 	.word	0x00000000


	//----- nvinfo : EIATTR_MIN_STACK_SIZE
	.align		4
.L_232:
        /*0534*/ 	.byte	0x04, 0x12
        /*0536*/ 	.short	(.L_234 - .L_233)
	.align		4
.L_233:
        /*0538*/ 	.word	index@(_ZN7cutlass13device_kernelIN5flash11enable_sm90INS1_16FlashAttnBwdSm90INS1_25CollectiveMainloopBwdSm90ILi2ELi2ELi2EN4cute5tupleIJNS5_1CILi1EEES8_S8_EEENS6_IJNS7_ILi128EEESA_NS7_ILi64EEEEEENS_10bfloat16_tEfNS_4arch4Sm90ELb0ELb0ELb1ELb0ELb1ELb1ELb0ELb0ELi2ELi1ELi2ELi2ELb0EEENS1_21CollectiveEpilogueBwdISC_SD_SF_Li256ELb0ELb0ELi1EEENS1_19SingleTileSchedulerILb0ELb0ELb0ELi128EEEEEEEEEvNT_6ParamsE)
        /*053c*/ 	.word	0x00000000


	//----- nvinfo : EIATTR_MIN_STACK_SIZE
	.align		4
.L_234:
        /*0540*/ 	.byte	0x04, 0x12
        /*0542*/ 	.short	(.L_236 - .L_235)
	.align		4
.L_235:
        /*0544*/ 	.word	index@(_ZN7cutlass13device_kernelIN5flash11enable_sm90INS1_16FlashAttnBwdSm90INS1_25CollectiveMainloopBwdSm90ILi2ELi2ELi2EN4cute5tupleIJNS5_1CILi1EEES8_S8_EEENS6_IJNS7_ILi128EEESA_NS7_ILi64EEEEEENS_10bfloat16_tEfNS_4arch4Sm90ELb0ELb0ELb1ELb0ELb0ELb1ELb0ELb0ELi2ELi1ELi2ELi2ELb0EEENS1_24CollectiveEpilogueBwdGQAISC_fSF_Li256ELb0ELb0EEENS1_19SingleTileSchedulerILb0ELb0ELb0ELi128EEEEEEEEEvNT_6ParamsE)
        /*0548*/ 	.word	0x00000000


	//----- nvinfo : EIATTR_MIN_STACK_SIZE
	.align		4
.L_236:
        /*054c*/ 	.byte	0x04, 0x12
        /*054e*/ 	.short	(.L_238 - .L_237)
	.align		4
.L_237:
        /*0550*/ 	.word	index@(_ZN7cutlass13device_kernelIN5flash11enable_sm90INS1_16FlashAttnBwdSm90INS1_25CollectiveMainloopBwdSm90ILi2ELi2ELi2EN4cute5tupleIJNS5_1CILi1EEES8_S8_EEENS6_IJNS7_ILi128EEESA_NS7_ILi64EEEEEENS_10bfloat16_tEfNS_4arch4Sm90ELb0ELb0ELb1ELb0ELb1ELb1ELb0ELb0ELi2ELi1ELi2ELi2ELb0EEENS1_24CollectiveEpilogueBwdGQAISC_fSF_Li256ELb0ELb1EEENS1_19SingleTileSchedulerILb0ELb0ELb0ELi128EEEEEEEEEvNT_6ParamsE)
        /*0554*/ 	.word	0x00000000


	//----- nvinfo : EIATTR_MIN_STACK_SIZE
	.align		4
.L_238:
        /*0558*/ 	.byte	0x04, 0x12
        /*055a*/ 	.short	(.L_240 - .L_239)
	.align		4
.L_239:
        /*055c*/ 	.word	index@(_ZN7cutlass13device_kernelIN5flash11enable_sm90INS1_16FlashAttnBwdSm90INS1_25CollectiveMainloopBwdSm90ILi2ELi2ELi2EN4cute5tupleIJNS5_1CILi1EEES8_S8_EEENS6_IJNS7_ILi128EEESA_NS7_ILi64EEEEEENS_10bfloat16_tEfNS_4arch4Sm90ELb0ELb0ELb1ELb1ELb0ELb1ELb0ELb0ELi2ELi1ELi2ELi2ELb0EEENS1_21CollectiveEpilogueBwdISC_SD_SF_Li256ELb1ELb0ELi1EEENS1_19SingleTileSchedulerILb1ELb0ELb0ELi128EEEEEEEEEvNT_6ParamsE)
        /*0560*/ 	.word	0x00000000


	//----- nvinfo : EIATTR_MIN_STACK_SIZE
	.align		4
.L_240:
        /*0564*/ 	.byte	0x04, 0x12
        /*0566*/ 	.short	(.L_242 - .L_241)
	.align		4
.L_241:
        /*0568*/ 	.word	index@(_ZN7cutlass13device_kernelIN5flash11enable_sm90INS1_16FlashAttnBwdSm90INS1_25CollectiveMainloopBwdSm90ILi2ELi2ELi2EN4cute5tupleIJNS5_1CILi1EEES8_S8_EEENS6_IJNS7_ILi128EEESA_NS7_ILi64EEEEEENS_10bfloat16_tEfNS_4arch4Sm90ELb0ELb0ELb1ELb1ELb1ELb1ELb0ELb0ELi2ELi1ELi2ELi2ELb0EEENS1_21CollectiveEpilogueBwdISC_SD_SF_Li256ELb1ELb0ELi1EEENS1_19SingleTileSchedulerILb1ELb0ELb0ELi128EEEEEEEEEvNT_6ParamsE)
        /*056c*/ 	.word	0x00000000


	//----- nvinfo : EIATTR_MIN_STACK_SIZE
	.align		4
.L_242:
        /*0570*/ 	.byte	0x04, 0x12
        /*0572*/ 	.short	(.L_244 - .L_243)
	.align		4
.L_243:
        /*0574*/ 	.word	index@(_ZN7cutlass13device_kernelIN5flash11enable_sm90INS1_16FlashAttnBwdSm90INS1_25CollectiveMainloopBwdSm90ILi2ELi2ELi2EN4cute5tupleIJNS5_1CILi1EEES8_S8_EEENS6_IJNS7_ILi128EEESA_NS7_ILi64EEEEEENS_10bfloat16_tEfNS_4arch4Sm90ELb0ELb0ELb1ELb1ELb0ELb1ELb0ELb0ELi2ELi1ELi2ELi2ELb0EEENS1_24CollectiveEpilogueBwdGQAISC_fSF_Li256ELb1ELb0EEENS1_19SingleTileSchedulerILb1ELb0ELb0ELi128EEEEEEEEEvNT_6ParamsE)
        /*0578*/ 	.word	0x00000000


	//----- nvinfo : EIATTR_MIN_STACK_SIZE
	.align		4
.L_244:
        /*057c*/ 	.byte	0x04, 0x12
        /*057e*/ 	.short	(.L_246 - .L_245)
	.align		4
.L_245:
        /*0580*/ 	.word	index@(_ZN7cutlass13device_kernelIN5flash11enable_sm90INS1_16FlashAttnBwdSm90INS1_25CollectiveMainloopBwdSm90ILi2ELi2ELi2EN4cute5tupleIJNS5_1CILi1EEES8_S8_EEENS6_IJNS7_ILi128EEESA_NS7_ILi64EEEEEENS_10bfloat16_tEfNS_4arch4Sm90ELb0ELb0ELb1ELb1ELb1ELb1ELb0ELb0ELi2ELi1ELi2ELi2ELb0EEENS1_24CollectiveEpilogueBwdGQAISC_fSF_Li256ELb1ELb1EEENS1_19SingleTileSchedulerILb1ELb0ELb0ELi128EEEEEEEEEvNT_6ParamsE)
        /*0584*/ 	.word	0x00000000


	//----- nvinfo : EIATTR_MIN_STACK_SIZE
	.align		4
.L_246:
        /*0588*/ 	.byte	0x04, 0x12
        /*058a*/ 	.short	(.L_248 - .L_247)
	.align		4
.L_247:
        /*058c*/ 	.word	index@(_ZN7cutlass13device_kernelIN5flash11enable_sm90INS1_16FlashAttnBwdSm90INS1_25CollectiveMainloopBwdSm90ILi2ELi2ELi2EN4cute5tupleIJNS5_1CILi1EEES8_S8_EEENS6_IJNS7_ILi128EEESA_NS7_ILi64EEEEEENS_10bfloat16_tEfNS_4arch4Sm90ELb0ELb1ELb1ELb0ELb0ELb1ELb0ELb0ELi2ELi1ELi2ELi2ELb0EEENS1_21CollectiveEpilogueBwdISC_SD_SF_Li256ELb0ELb0ELi1EEENS1_19SingleTileSchedulerILb0ELb0ELb0ELi128EEEEEEEEEvNT_6ParamsE)
        /*0590*/ 	.word	0x00000000


	//----- nvinfo : EIATTR_MIN_STACK_SIZE
	.align		4
.L_248:
        /*0594*/ 	.byte	0x04, 0x12
        /*0596*/ 	.short	(.L_250 - .L_249)
	.align		4
.L_249:
        /*0598*/ 	.word	index@(_ZN7cutlass13device_kernelIN5flash11enable_sm90INS1_16FlashAttnBwdSm90INS1_25CollectiveMainloopBwdSm90ILi2ELi2ELi2EN4cute5tupleIJNS5_1CILi1EEES8_S8_EEENS6_IJNS7_ILi128EEESA_NS7_ILi64EEEEEENS_10bfloat16_tEfNS_4arch4Sm90ELb0ELb1ELb1ELb0ELb1ELb1ELb0ELb0ELi2ELi1ELi2ELi2ELb0EEENS1_21CollectiveEpilogueBwdISC_SD_SF_Li256ELb0ELb0ELi1EEENS1_19SingleTileSchedulerILb0ELb0ELb0ELi128EEEEEEEEEvNT_6ParamsE)
        /*059c*/ 	.word	0x00000000


	//----- nvinfo : EIATTR_MIN_STACK_SIZE
	.align		4
.L_250:
        /*05a0*/ 	.byte	0x04, 0x12
        /*05a2*/ 	.short	(.L_252 - .L_251)
	.align		4
.L_251:
        /*05a4*/ 	.word	index@(_ZN7cutlass13device_kernelIN5flash11enable_sm90INS1_16FlashAttnBwdSm90INS1_25CollectiveMainloopBwdSm90ILi2ELi2ELi2EN4cute5tupleIJNS5_1CILi1EEES8_S8_EEENS6_IJNS7_ILi128EEESA_NS7_ILi64EEEEEENS_10bfloat16_tEfNS_4arch4Sm90ELb0ELb1ELb1ELb0ELb0ELb1ELb0ELb0ELi2ELi1ELi2ELi2ELb0EEENS1_24CollectiveEpilogueBwdGQAISC_fSF_Li256ELb0ELb0EEENS1_19SingleTileSchedulerILb0ELb0ELb0ELi128EEEEEEEEEvNT_6ParamsE)
        /*05a8*/ 	.word	0x00000000


	//----- nvinfo : EIATTR_MIN_STACK_SIZE
	.align		4
.L_252:
        /*05ac*/ 	.byte	0x04, 0x12
        /*05ae*/ 	.short	(.L_254 - .L_253)
	.align		4
.L_253:
        /*05b0*/ 	.word	index@(_ZN7cutlass13device_kernelIN5flash11enable_sm90INS1_16FlashAttnBwdSm90INS1_25CollectiveMainloopBwdSm90ILi2ELi2ELi2EN4cute5tupleIJNS5_1CILi1EEES8_S8_EEENS6_IJNS7_ILi128EEESA_NS7_ILi64EEEEEENS_10bfloat16_tEfNS_4arch4Sm90ELb0ELb1ELb1ELb0ELb1ELb1ELb0ELb0ELi2ELi1ELi2ELi2ELb0EEENS1_24CollectiveEpilogueBwdGQAISC_fSF_Li256ELb0ELb1EEENS1_19SingleTileSchedulerILb0ELb0ELb0ELi128EEEEEEEEEvNT_6ParamsE)
        /*05b4*/ 	.word	0x00000000


	//----- nvinfo : EIATTR_MIN_STACK_SIZE
	.align		4
.L_254:
        /*05b8*/ 	.byte	0x04, 0x12
        /*05ba*/ 	.short	(.L_256 - .L_255)
	.align		4
.L_255:
        /*05bc*/ 	.word	index@(_ZN7cutlass13device_kernelIN5flash11enable_sm90INS1_16FlashAttnBwdSm90INS1_25CollectiveMainloopBwdSm90ILi2ELi2ELi2EN4cute5tupleIJNS5_1CILi1EEES8_S8_EEENS6_IJNS7_ILi128EEESA_NS7_ILi64EEEEEENS_10bfloat16_tEfNS_4arch4Sm90ELb0ELb1ELb1ELb1ELb0ELb1ELb0ELb0ELi2ELi1ELi2ELi2ELb0EEENS1_21CollectiveEpilogueBwdISC_SD_SF_Li256ELb1ELb0ELi1EEENS1_19SingleTileSchedulerILb1ELb0ELb0ELi128EEEEEEEEEvNT_6ParamsE)
        /*05c0*/ 	.word	0x00000000


	//----- nvinfo : EIATTR_MIN_STACK_SIZE
	.align		4
.L_256:
        /*05c4*/ 	.byte	0x04, 0x12
        /*05c6*/ 	.short	(.L_258 - .L_257)
	.align		4
.L_257:
        /*05c8*/ 	.word	index@(_ZN7cutlass13device_kernelIN5flash11enable_sm90INS1_16FlashAttnBwdSm90INS1_25CollectiveMainloopBwdSm90ILi2ELi2ELi2EN4cute5tupleIJNS5_1CILi1EEES8_S8_EEENS6_IJNS7_ILi128EEESA_NS7_ILi64EEEEEENS_10bfloat16_tEfNS_4arch4Sm90ELb0ELb1ELb1ELb1ELb1ELb1ELb0ELb0ELi2ELi1ELi2ELi2ELb0EEENS1_21CollectiveEpilogueBwdISC_SD_SF_Li256ELb1ELb0ELi1EEENS1_19SingleTileSchedulerILb1ELb0ELb0ELi128EEEEEEEEEvNT_6ParamsE)
        /*05cc*/ 	.word	0x00000000


	//----- nvinfo : EIATTR_MIN_STACK_SIZE
	.align		4
.L_258:
        /*05d0*/ 	.byte	0x04, 0x12
        /*05d2*/ 	.short	(.L_260 - .L_259)
	.align		4
.L_259:
        /*05d4*/ 	.word	index@(_ZN7cutlass13device_kernelIN5flash11enable_sm90INS1_16FlashAttnBwdSm90INS1_25CollectiveMainloopBwdSm90ILi2ELi2ELi2EN4cute5tupleIJNS5_1CILi1EEES8_S8_EEENS6_IJNS7_ILi128EEESA_NS7_ILi64EEEEEENS_10bfloat16_tEfNS_4arch4Sm90ELb0ELb1ELb1ELb1ELb0ELb1ELb0ELb0ELi2ELi1ELi2ELi2ELb0EEENS1_24CollectiveEpilogueBwdGQAISC_fSF_Li256ELb1ELb0EEENS1_19SingleTileSchedulerILb1ELb0ELb0ELi128EEEEEEEEEvNT_6ParamsE)
        /*05d8*/ 	.word	0x00000000


	//----- nvinfo : EIATTR_MIN_STACK_SIZE
	.align		4
.L_260:
        /*05dc*/ 	.byte	0x04, 0x12
        /*05de*/ 	.short	(.L_262 - .L_261)
	.align		4
.L_261:
        /*05e0*/ 	.word	index@(_ZN7cutlass13device_kernelIN5flash11enable_sm90INS1_16FlashAttnBwdSm90INS1_25CollectiveMainloopBwdSm90ILi2ELi2ELi2EN4cute5tupleIJNS5_1CILi1EEES8_S8_EEENS6_IJNS7_ILi128EEESA_NS7_ILi64EEEEEENS_10bfloat16_tEfNS_4arch4Sm90ELb0ELb1ELb1ELb1ELb1ELb1ELb0ELb0ELi2ELi1ELi2ELi2ELb0EEENS1_24CollectiveEpilogueBwdGQAISC_fSF_Li256ELb1ELb1EEENS1_19SingleTileSchedulerILb1ELb0ELb0ELi128EEEEEEEEEvNT_6ParamsE)
        /*05e4*/ 	.word	0x00000000


	//----- nvinfo : EIATTR_MIN_STACK_SIZE
	.align		4
.L_262:
        /*05e8*/ 	.byte	0x04, 0x12
        /*05ea*/ 	.short	(.L_264 - .L_263)
	.align		4
.L_263:
        /*05ec*/ 	.word	index@(_ZN7cutlass13device_kernelIN5flash11enable_sm90INS1_16FlashAttnBwdSm90INS1_25CollectiveMainloopBwdSm90ILi2ELi2ELi2EN4cute5tupleIJNS5_1CILi1EEES8_S8_EEENS6_IJNS7_ILi96EEENS7_ILi128EEENS7_ILi64EEEEEENS_10bfloat16_tEfNS_4arch4Sm90ELb1ELb0ELb1ELb0ELb0ELb1ELb0ELb1ELi2ELi1ELi2ELi2ELb0EEENS1_21CollectiveEpilogueBwdISD_SE_SG_Li256ELb0ELb0ELi1EEENS1_25SingleTileBwdLPTSchedulerILb0ELi128ELb0EEEEEEEEEvNT_6ParamsE)
        /*05f0*/ 	.word	0x00000000


	//----- nvinfo : EIATTR_MIN_STACK_SIZE
	.align		4
.L_264:
        /*05f4*/ 	.byte	0x04, 0x12
        /*05f6*/ 	.short	(.L_266 - .L_265)
	.align		4
.L_265:
        /*05f8*/ 	.word	index@(_ZN7cutlass13device_kernelIN5flash11enable_sm90INS1_16FlashAttnBwdSm90INS1_25CollectiveMainloopBwdSm90ILi2ELi2ELi2EN4cute5tupleIJNS5_1CILi1EEES8_S8_EEENS6_IJNS7_ILi96EEENS7_ILi128EEENS7_ILi64EEEEEENS_10bfloat16_tEfNS_4arch4Sm90ELb1ELb0ELb1ELb0ELb1ELb1ELb0ELb1ELi2ELi1ELi2ELi2ELb0EEENS1_21CollectiveEpilogueBwdISD_SE_SG_Li256ELb0ELb0ELi1EEENS1_25SingleTileBwdLPTSchedulerILb0ELi128ELb1EEEEEEEEEvNT_6ParamsE)
        /*05fc*/ 	.word	0x00000000


	//----- nvinfo : EIATTR_MIN_STACK_SIZE
	.align		4
.L_266:
        /*0600*/ 	.byte	0x04, 0x12
        /*0602*/ 	.short	(.L_268 - .L_267)
	.align		4
.L_267:
        /*0604*/ 	.word	index@(_ZN7cutlass13device_kernelIN5flash11enable_sm90INS1_16FlashAttnBwdSm90INS1_25CollectiveMainloopBwdSm90ILi2ELi2ELi2EN4cute5tupleIJNS5_1CILi1EEES8_S8_EEENS6_IJNS7_ILi96EEENS7_ILi128EEENS7_ILi64EEEEEENS_10bfloat16_tEfNS_4arch4Sm90ELb1ELb0ELb1ELb0ELb0ELb1ELb0ELb1ELi2ELi1ELi2ELi2ELb0EEENS1_24CollectiveEpilogueBwdGQAISD_fSG_Li256ELb0ELb0EEENS1_25SingleTileBwdLPTSchedulerILb0ELi128ELb0EEEEEEEEEvNT_6ParamsE)
        /*0608*/ 	.word	0x00000000


	//----- nvinfo : EIATTR_MIN_STACK_SIZE
	.align		4
.L_268:
        /*060c*/ 	.byte	0x04, 0x12
        /*060e*/ 	.short	(.L_270 - .L_269)
	.align		4
.L_269:
        /*0610*/ 	.word	index@(_ZN7cutlass13device_kernelIN5flash11enable_sm90INS1_16FlashAttnBwdSm90INS1_25CollectiveMainloopBwdSm90ILi2ELi2ELi2EN4cute5tupleIJNS5_1CILi1EEES8_S8_EEENS6_IJNS7_ILi96EEENS7_ILi128EEENS7_ILi64EEEEEENS_10bfloat16_tEfNS_4arch4Sm90ELb1ELb0ELb1ELb0ELb1ELb1ELb0ELb1ELi2ELi1ELi2ELi2ELb0EEENS1_24CollectiveEpilogueBwdGQAISD_fSG_Li256ELb0ELb1EEENS1_25SingleTileBwdLPTSchedulerILb0ELi128ELb1EEEEEEEEEvNT_6ParamsE)
        /*0614*/ 	.word	0x00000000


	//----- nvinfo : EIATTR_MIN_STACK_SIZE
	.align		4
.L_270:
        /*0618*/ 	.byte	0x04, 0x12
        /*061a*/ 	.short	(.L_272 - .L_271)
	.align		4
.L_271:
        /*061c*/ 	.word	index@(_ZN7cutlass13device_kernelIN5flash22FlashAttnBwdPreprocessIN4cute5tupleIJNS3_1CILi96EEENS5_ILi64EEEEEENS_10bfloat16_tEfNS_4arch4Sm90ELb1ELb0EEEEEvNT_6ParamsE)
        /*0620*/ 	.word	0x00000000


	//----- nvinfo : EIATTR_MIN_STACK_SIZE
	.align		4
.L_272:
        /*0624*/ 	.byte	0x04, 0x12
        /*0626*/ 	.short	(.L_274 - .L_273)
	.align		4
.L_273:
        /*0628*/ 	.word	index@(_ZN7cutlass13device_kernelIN5flash11enable_sm90INS1_16FlashAttnBwdSm90INS1_25CollectiveMainloopBwdSm90ILi2ELi2ELi2EN4cute5tupleIJNS5_1CILi1EEES8_S8_EEENS6_IJNS7_ILi96EEENS7_ILi128EEENS7_ILi64EEEEEENS_10bfloat16_tEfNS_4arch4Sm90ELb1ELb0ELb1ELb1ELb0ELb1ELb0ELb1ELi2ELi1ELi2ELi2ELb0EEENS1_21CollectiveEpilogueBwdISD_SE_SG_Li256ELb1ELb0ELi1EEENS1_25SingleTileBwdLPTSchedulerILb1ELi128ELb0EEEEEEEEEvNT_6ParamsE)
        /*062c*/ 	.word	0x00000000


	//----- nvinfo : EIATTR_MIN_STACK_SIZE
	.align		4
.L_274:
        /*0630*/ 	.byte	0x04, 0x12
        /*0632*/ 	.short	(.L_276 - .L_275)
	.align		4
.L_275:
        /*0634*/ 	.word	index@(_ZN7cutlass13device_kernelIN5flash11enable_sm90INS1_16FlashAttnBwdSm90INS1_25CollectiveMainloopBwdSm90ILi2ELi2ELi2EN4cute5tupleIJNS5_1CILi1EEES8_S8_EEENS6_IJNS7_ILi96EEENS7_ILi128EEENS7_ILi64EEEEEENS_10bfloat16_tEfNS_4arch4Sm90ELb1ELb0ELb1ELb1ELb1ELb1ELb0ELb1ELi2ELi1ELi2ELi2ELb0EEENS1_21CollectiveEpilogueBwdISD_SE_SG_Li256ELb1ELb0ELi1EEENS1_25SingleTileBwdLPTSchedulerILb1ELi128ELb1EEEEEEEEEvNT_6ParamsE)
        /*0638*/ 	.word	0x00000000


	//----- nvinfo : EIATTR_MIN_STACK_SIZE
	.align		4
.L_276:
        /*063c*/ 	.byte	0x04, 0x12
        /*063e*/ 	.short	(.L_278 - .L_277)
	.align		4
.L_277:
        /*0640*/ 	.word	index@(_ZN7cutlass13device_kernelIN5flash11enable_sm90INS1_16FlashAttnBwdSm90INS1_25CollectiveMainloopBwdSm90ILi2ELi2ELi2EN4cute5tupleIJNS5_1CILi1EEES8_S8_EEENS6_IJNS7_ILi96EEENS7_ILi128EEENS7_ILi64EEEEEENS_10bfloat16_tEfNS_4arch4Sm90ELb1ELb0ELb1ELb1ELb0ELb1ELb0ELb1ELi2ELi1ELi2ELi2ELb0EEENS1_24CollectiveEpilogueBwdGQAISD_fSG_Li256ELb1ELb0EEENS1_25SingleTileBwdLPTSchedulerILb1ELi128ELb0EEEEEEEEEvNT_6ParamsE)
        /*0644*/ 	.word	0x00000000


	//----- nvinfo : EIATTR_MIN_STACK_SIZE
	.align		4
.L_278:
        /*0648*/ 	.byte	0x04, 0x12
        /*064a*/ 	.short	(.L_280 - .L_279)
	.align		4
.L_279:
        /*064c*/ 	.word	index@(_ZN7cutlass13device_kernelIN5flash32FlashAttnBwdPostprocessConvertdQIN4cute5tupleIJNS3_1CILi96EEENS5_ILi64EEEEEENS_10bfloat16_tEfNS_4arch4Sm90ELi256ENS3_8TiledMMAINS3_8MMA_AtomIJNS3_4SM904GMMA27MMA_64x16x16_F32BF16BF16_SSILNSF_5MajorE1ELSH_0ELNSF_7ScaleInE1ELSI_1EEEEEENS3_6LayoutINS4_IJNS5_ILi1EEENS5_ILi2EEESM_EEENS4_IJNS5_ILi0EEESM_SP_EEEEENS4_IJNS3_10UnderscoreESS_SS_EEEEELb1EEEEEvNT_6ParamsE)
        /*0650*/ 	.word	0x00000000


	//----- nvinfo : EIATTR_MIN_STACK_SIZE
	.align		4
.L_280:
        /*0654*/ 	.byte	0x04, 0x12
        /*0656*/ 	.short	(.L_282 - .L_281)
	.align		4
.L_281:
        /*0658*/ 	.word	index@(_ZN7cutlass13device_kernelIN5flash11enable_sm90INS1_16FlashAttnBwdSm90INS1_25CollectiveMainloopBwdSm90ILi2ELi2ELi2EN4cute5tupleIJNS5_1CILi1EEES8_S8_EEENS6_IJNS7_ILi96EEENS7_ILi128EEENS7_ILi64EEEEEENS_10bfloat16_tEfNS_4arch4Sm90ELb1ELb0ELb1ELb1ELb1ELb1ELb0ELb1ELi2ELi1ELi2ELi2ELb0EEENS1_24CollectiveEpilogueBwdGQAISD_fSG_Li256ELb1ELb1EEENS1_25SingleTileBwdLPTSchedulerILb1ELi128ELb1EEEEEEEEEvNT_6ParamsE)
        /*065c*/ 	.word	0x00000000


	//----- nvinfo : EIATTR_MIN_STACK_SIZE
	.align		4
.L_282:
        /*0660*/ 	.byte	0x04, 0x12
        /*0662*/ 	.short	(.L_284 - .L_283)
	.align		4
.L_283:
        /*0664*/ 	.word	index@(_ZN7cutlass13device_kernelIN5flash22FlashAttnBwdPreprocessIN4cute5tupleIJNS3_1CILi96EEENS5_ILi64EEEEEENS_10bfloat16_tEfNS_4arch4Sm90ELb1ELb1EEEEEvNT_6ParamsE)
        /*0668*/ 	.word	0x00000000


	//----- nvinfo : EIATTR_MIN_STACK_SIZE
	.align		4
.L_284:
        /*066c*/ 	.byte	0x04, 0x12
        /*066e*/ 	.short	(.L_286 - .L_285)
	.align		4
.L_285:
        /*0670*/ 	.word	index@(_ZN7cutlass13device_kernelIN5flash11enable_sm90INS1_16FlashAttnBwdSm90INS1_25CollectiveMainloopBwdSm90ILi2ELi2ELi2EN4cute5tupleIJNS5_1CILi1EEES8_S8_EEENS6_IJNS7_ILi128EEESA_NS7_ILi64EEEEEENS_10bfloat16_tEfNS_4arch4Sm90ELb0ELb0ELb0ELb0ELb0ELb1ELb0ELb0ELi2ELi1ELi2ELi2ELb0EEENS1_21CollectiveEpilogueBwdISC_SD_SF_Li256ELb0ELb0ELi1EEENS1_19SingleTileSchedulerILb0ELb0ELb0ELi128EEEEEEEEEvNT_6ParamsE)
        /*0674*/ 	.word	0x00000000


	//----- nvinfo : EIATTR_MIN_STACK_SIZE
	.align		4
.L_286:
        /*0678*/ 	.byte	0x04, 0x12
        /*067a*/ 	.short	(.L_288 - .L_287)
	.align		4
.L_287:
        /*067c*/ 	.word	index@(_ZN7cutlass13device_kernelIN5flash11enable_sm90INS1_16FlashAttnBwdSm90INS1_25CollectiveMainloopBwdSm90ILi2ELi2ELi2EN4cute5tupleIJNS5_1CILi1EEES8_S8_EEENS6_IJNS7_ILi128EEESA_NS7_ILi64EEEEEENS_10bfloat16_tEfNS_4arch4Sm90ELb0ELb0ELb0ELb0ELb1ELb1ELb0ELb0ELi2ELi1ELi2ELi2ELb0EEENS1_21CollectiveEpilogueBwdISC_SD_SF_Li256ELb0ELb0ELi1EEENS1_19SingleTileSchedulerILb0ELb0ELb0ELi128EEEEEEEEEvNT_6ParamsE)
        /*0680*/ 	.word	0x00000000


	//----- nvinfo : EIATTR_MIN_STACK_SIZE
	.align		4
.L_288:
        /*0684*/ 	.byte	0x04, 0x12
        /*0686*/ 	.short	(.L_290 - .L_289)
	.align		4
.L_289:
        /*0688*/ 	.word	index@(_ZN7cutlass13device_kernelIN5flash11enable_sm90INS1_16FlashAttnBwdSm90INS1_25CollectiveMainloopBwdSm90ILi2ELi2ELi2EN4cute5tupleIJNS5_1CILi1EEES8_S8_EEENS6_IJNS7_ILi128EEESA_NS7_ILi64EEEEEENS_10bfloat16_tEfNS_4arch4Sm90ELb0ELb0ELb0ELb0ELb0ELb1ELb0ELb0ELi2ELi1ELi2ELi2ELb0EEENS1_24CollectiveEpilogueBwdGQAISC_fSF_Li256ELb0ELb0EEENS1_19SingleTileSchedulerILb0ELb0ELb0ELi128EEEEEEEEEvNT_6ParamsE)
        /*068c*/ 	.word	0x00000000


	//----- nvinfo : EIATTR_MIN_STACK_SIZE
	.align		4
.L_290:
        /*0690*/ 	.byte	0x04, 0x12
        /*0692*/ 	.short	(.L_292 - .L_291)
	.align		4
.L_291:
        /*0694*/ 	.word	index@(_ZN7cutlass13device_kernelIN5flash11enable_sm90INS1_16FlashAttnBwdSm90INS1_25CollectiveMainloopBwdSm90ILi2ELi2ELi2EN4cute5tupleIJNS5_1CILi1EEES8_S8_EEENS6_IJNS7_ILi128EEESA_NS7_ILi64EEEEEENS_10bfloat16_tEfNS_4arch4Sm90ELb0ELb0ELb0ELb0ELb1ELb1ELb0ELb0ELi2ELi1ELi2ELi2ELb0EEENS1_24CollectiveEpilogueBwdGQAISC_fSF_Li256ELb0ELb1EEENS1_19SingleTileSchedulerILb0ELb0ELb0ELi128EEEEEEEEEvNT_6ParamsE)
        /*0698*/ 	.word	0x00000000


	//----- nvinfo : EIATTR_MIN_STACK_SIZE
	.align		4
.L_292:
        /*069c*/ 	.byte	0x04, 0x12
        /*069e*/ 	.short	(.L_294 - .L_293)
	.align		4
.L_293:
        /*06a0*/ 	.word	index@(_ZN7cutlass13device_kernelIN5flash11enable_sm90INS1_16FlashAttnBwdSm90INS1_25CollectiveMainloopBwdSm90ILi2ELi2ELi2EN4cute5tupleIJNS5_1CILi1EEES8_S8_EEENS6_IJNS7_ILi128EEESA_NS7_ILi64EEEEEENS_10bfloat16_tEfNS_4arch4Sm90ELb0ELb0ELb0ELb1ELb0ELb1ELb0ELb0ELi2ELi1ELi2ELi2ELb0EEENS1_21CollectiveEpilogueBwdISC_SD_SF_Li256ELb1ELb0ELi1EEENS1_19SingleTileSchedulerILb1ELb0ELb0ELi128EEEEEEEEEvNT_6ParamsE)
        /*06a4*/ 	.word	0x00000000


	//----- nvinfo : EIATTR_MIN_STACK_SIZE
	.align		4
.L_294:
        /*06a8*/ 	.byte	0x04, 0x12
        /*06aa*/ 	.short	(.L_296 - .L_295)
	.align		4
.L_295:
        /*06ac*/ 	.word	index@(_ZN7cutlass13device_kernelIN5flash11enable_sm90INS1_16FlashAttnBwdSm90INS1_25CollectiveMainloopBwdSm90ILi2ELi2ELi2EN4cute5tupleIJNS5_1CILi1EEES8_S8_EEENS6_IJNS7_ILi128EEESA_NS7_ILi64EEEEEENS_10bfloat16_tEfNS_4arch4Sm90ELb0ELb0ELb0ELb1ELb1ELb1ELb0ELb0ELi2ELi1ELi2ELi2ELb0EEENS1_21CollectiveEpilogueBwdISC_SD_SF_Li256ELb1ELb0ELi1EEENS1_19SingleTileSchedulerILb1ELb0ELb0ELi128EEEEEEEEEvNT_6ParamsE)
        /*06b0*/ 	.word	0x00000000


	//----- nvinfo : EIATTR_MIN_STACK_SIZE
	.align		4
.L_296:
        /*06b4*/ 	.byte	0x04, 0x12
        /*06b6*/ 	.short	(.L_298 - .L_297)
	.align		4
.L_297:
        /*06b8*/ 	.word	index@(_ZN7cutlass13device_kernelIN5flash11enable_sm90INS1_16FlashAttnBwdSm90INS1_25CollectiveMainloopBwdSm90ILi2ELi2ELi2EN4cute5tupleIJNS5_1CILi1EEES8_S8_EEENS6_IJNS7_ILi128EEESA_NS7_ILi64EEEEEENS_10bfloat16_tEfNS_4arch4Sm90ELb0ELb0ELb0ELb1ELb0ELb1ELb0ELb0ELi2ELi1ELi2ELi2ELb0EEENS1_24CollectiveEpilogueBwdGQAISC_fSF_Li256ELb1ELb0EEENS1_19SingleTileSchedulerILb1ELb0ELb0ELi128EEEEEEEEEvNT_6ParamsE)
        /*06bc*/ 	.word	0x00000000


	//----- nvinfo : EIATTR_MIN_STACK_SIZE
	.align		4
.L_298:
        /*06c0*/ 	.byte	0x04, 0x12
        /*06c2*/ 	.short	(.L_300 - .L_299)
	.align		4
.L_299:
        /*06c4*/ 	.word	index@(_ZN7cutlass13device_kernelIN5flash11enable_sm90INS1_16FlashAttnBwdSm90INS1_25CollectiveMainloopBwdSm90ILi2ELi2ELi2EN4cute5tupleIJNS5_1CILi1EEES8_S8_EEENS6_IJNS7_ILi128EEESA_NS7_ILi64EEEEEENS_10bfloat16_tEfNS_4arch4Sm90ELb0ELb0ELb0ELb1ELb1ELb1ELb0ELb0ELi2ELi1ELi2ELi2ELb0EEENS1_24CollectiveEpilogueBwdGQAISC_fSF_Li256ELb1ELb1EEENS1_19SingleTileSchedulerILb1ELb0ELb0ELi128EEEEEEEEEvNT_6ParamsE)
        /*06c8*/ 	.word	0x00000000


	//----- nvinfo : EIATTR_MIN_STACK_SIZE
	.align		4
.L_300:
        /*06cc*/ 	.byte	0x04, 0x12
        /*06ce*/ 	.short	(.L_302 - .L_301)
	.align		4
.L_301:
        /*06d0*/ 	.word	index@(_ZN7cutlass13device_kernelIN5flash11enable_sm90INS1_16FlashAttnBwdSm90INS1_25CollectiveMainloopBwdSm90ILi2ELi2ELi2EN4cute5tupleIJNS5_1CILi1EEES8_S8_EEENS6_IJNS7_ILi128EEESA_NS7_ILi64EEEEEENS_10bfloat16_tEfNS_4arch4Sm90ELb0ELb1ELb0ELb0ELb0ELb1ELb0ELb0ELi2ELi1ELi2ELi2ELb0EEENS1_21CollectiveEpilogueBwdISC_SD_SF_Li256ELb0ELb0ELi1EEENS1_19SingleTileSchedulerILb0ELb0ELb0ELi128EEEEEEEEEvNT_6ParamsE)
        /*06d4*/ 	.word	0x00000000


	//----- nvinfo : EIATTR_MIN_STACK_SIZE
	.align		4
.L_302:
        /*06d8*/ 	.byte	0x04, 0x12
        /*06da*/ 	.short	(.L_304 - .L_303)
	.align		4
.L_303:
        /*06dc*/ 	.word	index@(_ZN7cutlass13device_kernelIN5flash11enable_sm90INS1_16FlashAttnBwdSm90INS1_25CollectiveMainloopBwdSm90ILi2ELi2ELi2EN4cute5tupleIJNS5_1CILi1EEES8_S8_EEENS6_IJNS7_ILi128EEESA_NS7_ILi64EEEEEENS_10bfloat16_tEfNS_4arch4Sm90ELb0ELb1ELb0ELb0ELb1ELb1ELb0ELb0ELi2ELi1ELi2ELi2ELb0EEENS1_21CollectiveEpilogueBwdISC_SD_SF_Li256ELb0ELb0ELi1EEENS1_19SingleTileSchedulerILb0ELb0ELb0ELi128EEEEEEEEEvNT_6ParamsE)
        /*06e0*/ 	.word	0x00000000


	//----- nvinfo : EIATTR_MIN_STACK_SIZE
	.align		4
.L_304:
        /*06e4*/ 	.byte	0x04, 0x12
        /*06e6*/ 	.short	(.L_306 - .L_305)
	.align		4
.L_305:
        /*06e8*/ 	.word	index@(_ZN7cutlass13device_kernelIN5flash11enable_sm90INS1_16FlashAttnBwdSm90INS1_25CollectiveMainloopBwdSm90ILi2ELi2ELi2EN4cute5tupleIJNS5_1CILi1EEES8_S8_EEENS6_IJNS7_ILi128EEESA_NS7_ILi64EEEEEENS_10bfloat16_tEfNS_4arch4Sm90ELb0ELb1ELb0ELb0ELb0ELb1ELb0ELb0ELi2ELi1ELi2ELi2ELb0EEENS1_24CollectiveEpilogueBwdGQAISC_fSF_Li256ELb0ELb0EEENS1_19SingleTileSchedulerILb0ELb0ELb0ELi128EEEEEEEEEvNT_6ParamsE)
        /*06ec*/ 	.word	0x00000000


	//----- nvinfo : EIATTR_MIN_STACK_SIZE
	.align		4
.L_306:
        /*06f0*/ 	.byte	0x04, 0x12
        /*06f2*/ 	.short	(.L_308 - .L_307)
	.align		4
.L_307:
        /*06f4*/ 	.word	index@(_ZN7cutlass13device_kernelIN5flash11enable_sm90INS1_16FlashAttnBwdSm90INS1_25CollectiveMainloopBwdSm90ILi2ELi2ELi2EN4cute5tupleIJNS5_1CILi1EEES8_S8_EEENS6_IJNS7_ILi128EEESA_NS7_ILi64EEEEEENS_10bfloat16_tEfNS_4arch4Sm90ELb0ELb1ELb0ELb0ELb1ELb1ELb0ELb0ELi2ELi1ELi2ELi2ELb0EEENS1_24CollectiveEpilogueBwdGQAISC_fSF_Li256ELb0ELb1EEENS1_19SingleTileSchedulerILb0ELb0ELb0ELi128EEEEEEEEEvNT_6ParamsE)
        /*06f8*/ 	.word	0x00000000


	//----- nvinfo : EIATTR_MIN_STACK_SIZE
	.align		4
.L_308:
        /*06fc*/ 	.byte	0x04, 0x12
        /*06fe*/ 	.short	(.L_310 - .L_309)
	.align		4
.L_309:
        /*0700*/ 	.word	index@(_ZN7cutlass13device_kernelIN5flash11enable_sm90INS1_16FlashAttnBwdSm90INS1_25CollectiveMainloopBwdSm90ILi2ELi2ELi2EN4cute5tupleIJNS5_1CILi1EEES8_S8_EEENS6_IJNS7_ILi128EEESA_NS7_ILi64EEEEEENS_10bfloat16_tEfNS_4arch4Sm90ELb0ELb1ELb0ELb1ELb0ELb1ELb0ELb0ELi2ELi1ELi2ELi2ELb0EEENS1_21CollectiveEpilogueBwdISC_SD_SF_Li256ELb1ELb0ELi1EEENS1_19SingleTileSchedulerILb1ELb0ELb0ELi128EEEEEEEEEvNT_6ParamsE)
        /*0704*/ 	.word	0x00000000


	//----- nvinfo : EIATTR_MIN_STACK_SIZE
	.align		4
.L_310:
        /*0708*/ 	.byte	0x04, 0x12
        /*070a*/ 	.short	(.L_312 - .L_311)
	.align		4
.L_311:
        /*070c*/ 	.word	index@(_ZN7cutlass13device_kernelIN5flash11enable_sm90INS1_16FlashAttnBwdSm90INS1_25CollectiveMainloopBwdSm90ILi2ELi2ELi2EN4cute5tupleIJNS5_1CILi1EEES8_S8_EEENS6_IJNS7_ILi128EEESA_NS7_ILi64EEEEEENS_10bfloat16_tEfNS_4arch4Sm90ELb0ELb1ELb0ELb1ELb1ELb1ELb0ELb0ELi2ELi1ELi2ELi2ELb0EEENS1_21CollectiveEpilogueBwdISC_SD_SF_Li256ELb1ELb0ELi1EEENS1_19SingleTileSchedulerILb1ELb0ELb0ELi128EEEEEEEEEvNT_6ParamsE)
        /*0710*/ 	.word	0x00000000


	//----- nvinfo : EIATTR_MIN_STACK_SIZE
	.align		4
.L_312:
        /*0714*/ 	.byte	0x04, 0x12
        /*0716*/ 	.short	(.L_314 - .L_313)
	.align		4
.L_313:
        /*0718*/ 	.word	index@(_ZN7cutlass13device_kernelIN5flash11enable_sm90INS1_16FlashAttnBwdSm90INS1_25CollectiveMainloopBwdSm90ILi2ELi2ELi2EN4cute5tupleIJNS5_1CILi1EEES8_S8_EEENS6_IJNS7_ILi128EEESA_NS7_ILi64EEEEEENS_10bfloat16_tEfNS_4arch4Sm90ELb0ELb1ELb0ELb1ELb0ELb1ELb0ELb0ELi2ELi1ELi2ELi2ELb0EEENS1_24CollectiveEpilogueBwdGQAISC_fSF_Li256ELb1ELb0EEENS1_19SingleTileSchedulerILb1ELb0ELb0ELi128EEEEEEEEEvNT_6ParamsE)
        /*071c*/ 	.word	0x00000000


	//----- nvinfo : EIATTR_MIN_STACK_SIZE
	.align		4
.L_314:
        /*0720*/ 	.byte	0x04, 0x12
        /*0722*/ 	.short	(.L_316 - .L_315)
	.align		4
.L_315:
        /*0724*/ 	.word	index@(_ZN7cutlass13device_kernelIN5flash11enable_sm90INS1_16FlashAttnBwdSm90INS1_25CollectiveMainloopBwdSm90ILi2ELi2ELi2EN4cute5tupleIJNS5_1CILi1EEES8_S8_EEENS6_IJNS7_ILi128EEESA_NS7_ILi64EEEEEENS_10bfloat16_tEfNS_4arch4Sm90ELb0ELb1ELb0ELb1ELb1ELb1ELb0ELb0ELi2ELi1ELi2ELi2ELb0EEENS1_24CollectiveEpilogueBwdGQAISC_fSF_Li256ELb1ELb1EEENS1_19SingleTileSchedulerILb1ELb0ELb0ELi128EEEEEEEEEvNT_6ParamsE)
        /*0728*/ 	.word	0x00000000


	//----- nvinfo : EIATTR_MIN_STACK_SIZE
	.align		4
.L_316:
        /*072c*/ 	.byte	0x04, 0x12
        /*072e*/ 	.short	(.L_318 - .L_317)
	.align		4
.L_317:
        /*0730*/ 	.word	index@(_ZN7cutlass13device_kernelIN5flash11enable_sm90INS1_16FlashAttnBwdSm90INS1_25CollectiveMainloopBwdSm90ILi2ELi2ELi2EN4cute5tupleIJNS5_1CILi1EEES8_S8_EEENS6_IJNS7_ILi128EEESA_NS7_ILi64EEEEEENS_10bfloat16_tEfNS_4arch4Sm90ELb1ELb0ELb0ELb0ELb0ELb1ELb0ELb0ELi2ELi1ELi2ELi2ELb0EEENS1_21CollectiveEpilogueBwdISC_SD_SF_Li256ELb0ELb0ELi1EEENS1_25SingleTileBwdLPTSchedulerILb0ELi128ELb0EEEEEEEEEvNT_6ParamsE)
        /*0734*/ 	.word	0x00000000


	//----- nvinfo : EIATTR_MIN_STACK_SIZE
	.align		4
.L_318:
        /*0738*/ 	.byte	0x04, 0x12
        /*073a*/ 	.short	(.L_320 - .L_319)
	.align		4
.L_319:
        /*073c*/ 	.word	index@(_ZN7cutlass13device_kernelIN5flash11enable_sm90INS1_16FlashAttnBwdSm90INS1_25CollectiveMainloopBwdSm90ILi2ELi2ELi2EN4cute5tupleIJNS5_1CILi1EEES8_S8_EEENS6_IJNS7_ILi128EEESA_NS7_ILi64EEEEEENS_10bfloat16_tEfNS_4arch4Sm90ELb1ELb0ELb0ELb0ELb1ELb1ELb0ELb0ELi2ELi1ELi2ELi2ELb0EEENS1_21CollectiveEpilogueBwdISC_SD_SF_Li256ELb0ELb0ELi1EEENS1_25SingleTileBwdLPTSchedulerILb0ELi128ELb1EEEEEEEEEvNT_6ParamsE)
        /*0740*/ 	.word	0x00000000


	//----- nvinfo : EIATTR_MIN_STACK_SIZE
	.align		4
.L_320:
        /*0744*/ 	.byte	0x04, 0x12
        /*0746*/ 	.short	(.L_322 - .L_321)
	.align		4
.L_321:
        /*0748*/ 	.word	index@(_ZN7cutlass13device_kernelIN5flash11enable_sm90INS1_16FlashAttnBwdSm90INS1_25CollectiveMainloopBwdSm90ILi2ELi2ELi2EN4cute5tupleIJNS5_1CILi1EEES8_S8_EEENS6_IJNS7_ILi128EEESA_NS7_ILi64EEEEEENS_10bfloat16_tEfNS_4arch4Sm90ELb1ELb0ELb0ELb0ELb0ELb1ELb0ELb0ELi2ELi1ELi2ELi2ELb0EEENS1_24CollectiveEpilogueBwdGQAISC_fSF_Li256ELb0ELb0EEENS1_25SingleTileBwdLPTSchedulerILb0ELi128ELb0EEEEEEEEEvNT_6ParamsE)
        /*074c*/ 	.word	0x00000000


	//----- nvinfo : EIATTR_MIN_STACK_SIZE
	.align		4
.L_322:
        /*0750*/ 	.byte	0x04, 0x12
        /*0752*/ 	.short	(.L_324 - .L_323)
	.align		4
.L_323:
        /*0754*/ 	.word	index@(_ZN7cutlass13device_kernelIN5flash11enable_sm90INS1_16FlashAttnBwdSm90INS1_25CollectiveMainloopBwdSm90ILi2ELi2ELi2EN4cute5tupleIJNS5_1CILi1EEES8_S8_EEENS6_IJNS7_ILi128EEESA_NS7_ILi64EEEEEENS_10bfloat16_tEfNS_4arch4Sm90ELb1ELb0ELb0ELb0ELb1ELb1ELb0ELb0ELi2ELi1ELi2ELi2ELb0EEENS1_24CollectiveEpilogueBwdGQAISC_fSF_Li256ELb0ELb1EEENS1_25SingleTileBwdLPTSchedulerILb0ELi128ELb1EEEEEEEEEvNT_6ParamsE)
        /*0758*/ 	.word	0x00000000


	//----- nvinfo : EIATTR_MIN_STACK_SIZE
	.align		4
.L_324:
        /*075c*/ 	.byte	0x04, 0x12
        /*075e*/ 	.short	(.L_326 - .L_325)
	.align		4
.L_325:
        /*0760*/ 	.word	index@(_ZN7cutlass13device_kernelIN5flash22FlashAttnBwdPreprocessIN4cute5tupleIJNS3_1CILi128EEENS5_ILi64EEEEEENS_10bfloat16_tEfNS_4arch4Sm90ELb1ELb0EEEEEvNT_6ParamsE)
        /*0764*/ 	.word	0x00000000


	//----- nvinfo : EIATTR_MIN_STACK_SIZE
	.align		4
.L_326:
        /*0768*/ 	.byte	0x04, 0x12
        /*076a*/ 	.short	(.L_328 - .L_327)
	.align		4
.L_327:
        /*076c*/ 	.word	index@(_ZN7cutlass13device_kernelIN5flash11enable_sm90INS1_16FlashAttnBwdSm90INS1_25CollectiveMainloopBwdSm90ILi2ELi2ELi2EN4cute5tupleIJNS5_1CILi1EEES8_S8_EEENS6_IJNS7_ILi128EEESA_NS7_ILi64EEEEEENS_10bfloat16_tEfNS_4arch4Sm90ELb1ELb0ELb0ELb1ELb0ELb1ELb0ELb0ELi2ELi1ELi2ELi2ELb0EEENS1_21CollectiveEpilogueBwdISC_SD_SF_Li256ELb1ELb0ELi1EEENS1_25SingleTileBwdLPTSchedulerILb1ELi128ELb0EEEEEEEEEvNT_6ParamsE)
        /*0770*/ 	.word	0x00000000


	//----- nvinfo : EIATTR_MIN_STACK_SIZE
	.align		4
.L_328:
        /*0774*/ 	.byte	0x04, 0x12
        /*0776*/ 	.short	(.L_330 - .L_329)
	.align		4
.L_329:
        /*0778*/ 	.word	index@(_ZN7cutlass13device_kernelIN5flash11enable_sm90INS1_16FlashAttnBwdSm90INS1_25CollectiveMainloopBwdSm90ILi2ELi2ELi2EN4cute5tupleIJNS5_1CILi1EEES8_S8_EEENS6_IJNS7_ILi128EEESA_NS7_ILi64EEEEEENS_10bfloat16_tEfNS_4arch4Sm90ELb1ELb0ELb0ELb1ELb1ELb1ELb0ELb0ELi2ELi1ELi2ELi2ELb0EEENS1_21CollectiveEpilogueBwdISC_SD_SF_Li256ELb1ELb0ELi1EEENS1_25SingleTileBwdLPTSchedulerILb1ELi128ELb1EEEEEEEEEvNT_6ParamsE)
        /*077c*/ 	.word	0x00000000


	//----- nvinfo : EIATTR_MIN_STACK_SIZE
	.align		4
.L_330:
        /*0780*/ 	.byte	0x04, 0x12
        /*0782*/ 	.short	(.L_332 - .L_331)
	.align		4
.L_331:
        /*0784*/ 	.word	index@(_ZN7cutlass13device_kernelIN5flash11enable_sm90INS1_16FlashAttnBwdSm90INS1_25CollectiveMainloopBwdSm90ILi2ELi2ELi2EN4cute5tupleIJNS5_1CILi1EEES8_S8_EEENS6_IJNS7_ILi128EEESA_NS7_ILi64EEEEEENS_10bfloat16_tEfNS_4arch4Sm90ELb1ELb0ELb0ELb1ELb0ELb1ELb0ELb0ELi2ELi1ELi2ELi2ELb0EEENS1_24CollectiveEpilogueBwdGQAISC_fSF_Li256ELb1ELb0EEENS1_25SingleTileBwdLPTSchedulerILb1ELi128ELb0EEEEEEEEEvNT_6ParamsE)
        /*0788*/ 	.word	0x00000000


	//----- nvinfo : EIATTR_MIN_STACK_SIZE
	.align		4
.L_332:
        /*078c*/ 	.byte	0x04, 0x12
        /*078e*/ 	.short	(.L_334 - .L_333)
	.align		4
.L_333:
        /*0790*/ 	.word	index@(_ZN7cutlass13device_kernelIN5flash32FlashAttnBwdPostprocessConvertdQIN4cute5tupleIJNS3_1CILi128EEENS5_ILi64EEEEEENS_10bfloat16_tEfNS_4arch4Sm90ELi256ENS3_8TiledMMAINS3_8MMA_AtomIJNS3_4SM904GMMA27MMA_64x64x16_F32BF16BF16_RSILNSF_5MajorE0ELSH_1ELNSF_7ScaleInE1ELSI_1EEEEEENS3_6LayoutINS4_IJNS5_ILi2EEENS5_ILi1EEESN_EEENS4_IJSN_NS5_ILi0EEESP_EEEEENS4_IJNS3_10UnderscoreESS_SS_EEEEELb0EEEEEvNT_6ParamsE)
        /*0794*/ 	.word	0x00000000


	//----- nvinfo : EIATTR_MIN_STACK_SIZE
	.align		4
.L_334:
        /*0798*/ 	.byte	0x04, 0x12
        /*079a*/ 	.short	(.L_336 - .L_335)
	.align		4
.L_335:
        /*079c*/ 	.word	index@(_ZN7cutlass13device_kernelIN5flash32FlashAttnBwdPostprocessConvertdQIN4cute5tupleIJNS3_1CILi128EEENS5_ILi64EEEEEENS_10bfloat16_tEfNS_4arch4Sm90ELi256ENS3_8TiledMMAINS3_8MMA_AtomIJNS3_4SM904GMMA27MMA_64x64x16_F32BF16BF16_SSILNSF_5MajorE0ELSH_1ELNSF_7ScaleInE1ELSI_1EEEEEENS3_6LayoutINS4_IJNS5_ILi2EEENS5_ILi1EEESN_EEENS4_IJSN_NS5_ILi0EEESP_EEEEENS4_IJNS3_10UnderscoreESS_SS_EEEEELb0EEEEEvNT_6ParamsE)
        /*07a0*/ 	.word	0x00000000


	//----- nvinfo : EIATTR_MIN_STACK_SIZE
	.align		4
.L_336:
        /*07a4*/ 	.byte	0x04, 0x12
        /*07a6*/ 	.short	(.L_338 - .L_337)
	.align		4
.L_337:
        /*07a8*/ 	.word	index@(_ZN7cutlass13device_kernelIN5flash11enable_sm90INS1_16FlashAttnBwdSm90INS1_25CollectiveMainloopBwdSm90ILi2ELi2ELi2EN4cute5tupleIJNS5_1CILi1EEES8_S8_EEENS6_IJNS7_ILi128EEESA_NS7_ILi64EEEEEENS_10bfloat16_tEfNS_4arch4Sm90ELb1ELb0ELb0ELb1ELb1ELb1ELb0ELb0ELi2ELi1ELi2ELi2ELb0EEENS1_24CollectiveEpilogueBwdGQAISC_fSF_Li256ELb1ELb1EEENS1_25SingleTileBwdLPTSchedulerILb1ELi128ELb1EEEEEEEEEvNT_6ParamsE)
        /*07ac*/ 	.word	0x00000000


	//----- nvinfo : EIATTR_MIN_STACK_SIZE
	.align		4
.L_338:
        /*07b0*/ 	.byte	0x04, 0x12
        /*07b2*/ 	.short	(.L_340 - .L_339)
	.align		4
.L_339:
        /*07b4*/ 	.word	index@(_ZN7cutlass13device_kernelIN5flash22FlashAttnBwdPreprocessIN4cute5tupleIJNS3_1CILi128EEENS5_ILi64EEEEEENS_10bfloat16_tEfNS_4arch4Sm90ELb1ELb1EEEEEvNT_6ParamsE)
        /*07b8*/ 	.word	0x00000000
.L_340:


//--------------------- .nv.compat                --------------------------
	.section	.nv.compat,"",@"SHT_CUDA_COMPAT_INFO"
	.align	4
        /*0000*/ 	.byte	0x02, 0x09, 0x01, 0x00, 0x02, 0x02, 0x02, 0x00, 0x02, 0x05, 0x05, 0x00, 0x03, 0x07, 0x01, 0x01
        /*0010*/ 	.byte	0x02, 0x03, 0x00, 0x00, 0x02, 0x06, 0x01, 0x00, 0x04, 0x0b, 0x08, 0x00, 0x00, 0x00, 0x00, 0x00
        /*0020*/ 	.byte	0x00, 0x00, 0x00, 0x00


//--------------------- .nv.info._ZN7cutlass13device_kernelIN5flash11enable_sm90INS1_16FlashAttnBwdSm90INS1_25CollectiveMainloopBwdSm90ILi2ELi2ELi2EN4cute5tupleIJNS5_1CILi1EEES8_S8_EEENS6_IJNS7_ILi128EEESA_NS7_ILi64EEEEEENS_10bfloat16_tEfNS_4arch4Sm90ELb0ELb0ELb1ELb0ELb0ELb1ELb0ELb0ELi2ELi1ELi2ELi2ELb0EEENS1_21CollectiveEpilogueBwdISC_SD_SF_Li256ELb0ELb0ELi1EEENS1_19SingleTileSchedulerILb0ELb0ELb0ELi128EEEEEEEEEvNT_6ParamsE --------------------------
	.section	.nv.info._ZN7cutlass13device_kernelIN5flash11enable_sm90INS1_16FlashAttnBwdSm90INS1_25CollectiveMainloopBwdSm90ILi2ELi2ELi2EN4cute5tupleIJNS5_1CILi1EEES8_S8_EEENS6_IJNS7_ILi128EEESA_NS7_ILi64EEEEEENS_10bfloat16_tEfNS_4arch4Sm90ELb0ELb0ELb1ELb0ELb0ELb1ELb0ELb0ELi2ELi1ELi2ELi2ELb0EEENS1_21CollectiveEpilogueBwdISC_SD_SF_Li256ELb0ELb0ELi1EEENS1_19SingleTileSchedulerILb0ELb0ELb0ELi128EEEEEEEEEvNT_6ParamsE,"",@"SHT_CUDA_INFO"
	.sectionflags	@""
	.align	4


	//----- nvinfo : EIATTR_CUDA_API_VERSION
	.align		4
        /*0000*/ 	.byte	0x04, 0x37
        /*0002*/ 	.short	(.L_342 - .L_341)
.L_341:
        /*0004*/ 	.word	0x00000082


	//----- nvinfo : EIATTR_KPARAM_INFO
	.align		4
.L_342:
        /*0008*/ 	.byte	0x04, 0x17
        /*000a*/ 	.short	(.L_344 - .L_343)
.L_343:
        /*000c*/ 	.word	0x00000000
        /*0010*/ 	.short	0x0000
        /*0012*/ 	.short	0x0000
        /*0014*/ 	.byte	0x00, 0xf0, 0x01, 0x24


	//----- nvinfo : EIATTR_SPARSE_MMA_MASK
	.align		4
.L_344:
        /*0018*/ 	.byte	0x03, 0x50
        /*001a*/ 	.short	0x0000


	//----- nvinfo : EIATTR_MAXREG_COUNT
	.align		4
        /*001c*/ 	.byte	0x03, 0x1b
        /*001e*/ 	.short	0x00a8


	//----- nvinfo : EIATTR_MERCURY_ISA_VERSION
	.align		4
        /*0020*/ 	.byte	0x03, 0x5f
        /*0022*/ 	.short	0x0101


	//----- nvinfo : EIATTR_VRC_CTA_INIT_COUNT
	.align		4
        /*0024*/ 	.byte	0x02, 0x4a
	.zero		1
	.zero		1


	//----- nvinfo : EIATTR_EXIT_INSTR_OFFSETS
	.align		4
        /*0028*/ 	.byte	0x04, 0x1c
        /*002a*/ 	.short	(.L_346 - .L_345)


	//   ....[0]....
.L_345:
        /*002c*/ 	.word	0x00000010


	//----- nvinfo : EIATTR_MAX_THREADS
	.align		4
.L_346:
        /*0030*/ 	.byte	0x04, 0x05
        /*0032*/ 	.short	(.L_348 - .L_347)
.L_347:
        /*0034*/ 	.word	0x00000180
        /*0038*/ 	.word	0x00000001
        /*003c*/ 	.word	0x00000001


	//----- nvinfo : EIATTR_CBANK_PARAM_SIZE
	.align		4
.L_348:
        /*0040*/ 	.byte	0x03, 0x19
        /*0042*/ 	.short	0x0900


	//----- nvinfo : EIATTR_PARAM_CBANK
	.align		4
        /*0044*/ 	.byte	0x04, 0x0a
        /*0046*/ 	.short	(.L_350 - .L_349)
	.align		4
.L_349:
        /*0048*/ 	.word	index@(.nv.constant0._ZN7cutlass13device_kernelIN5flash11enable_sm90INS1_16FlashAttnBwdSm90INS1_25CollectiveMainloopBwdSm90ILi2ELi2ELi2EN4cute5tupleIJNS5_1CILi1EEES8_S8_EEENS6_IJNS7_ILi128EEESA_NS7_ILi64EEEEEENS_10bfloat16_tEfNS_4arch4Sm90ELb0ELb0ELb1ELb0ELb0ELb1ELb0ELb0ELi2ELi1ELi2ELi2ELb0EEENS1_21CollectiveEpilogueBwdISC_SD_SF_Li256ELb0ELb0ELi1EEENS1_19SingleTileSchedulerILb0ELb0ELb0ELi128EEEEEEEEEvNT_6ParamsE)
        /*004c*/ 	.short	0x0380
        /*004e*/ 	.short	0x0900


	//----- nvinfo : EIATTR_SW_WAR
	.align		4
.L_350:
        /*0050*/ 	.byte	0x04, 0x36
        /*0052*/ 	.short	(.L_352 - .L_351)
.L_351:
        /*0054*/ 	.word	0x00000008
.L_352:


//--------------------- .nv.info._ZN7cutlass13device_kernelIN5flash11enable_sm90INS1_16FlashAttnBwdSm90INS1_25CollectiveMainloopBwdSm90ILi2ELi2ELi2EN4cute5tupleIJNS5_1CILi1EEES8_S8_EEENS6_IJNS7_ILi128EEESA_NS7_ILi64EEEEEENS_10bfloat16_tEfNS_4arch4Sm90ELb0ELb0ELb1ELb0ELb1ELb1ELb0ELb0ELi2ELi1ELi2ELi2ELb0EEENS1_21CollectiveEpilogueBwdISC_SD_SF_Li256ELb0ELb0ELi1EEENS1_19SingleTileSchedulerILb0ELb0ELb0ELi128EEEEEEEEEvNT_6ParamsE --------------------------
	.section	.nv.info._ZN7cutlass13device_kernelIN5flash11enable_sm90INS1_16FlashAttnBwdSm90INS1_25CollectiveMainloopBwdSm90ILi2ELi2ELi2EN4cute5tupleIJNS5_1CILi1EEES8_S8_EEENS6_IJNS7_ILi128EEESA_NS7_ILi64EEEEEENS_10bfloat16_tEfNS_4arch4Sm90ELb0ELb0ELb1ELb0ELb1ELb1ELb0ELb0ELi2ELi1ELi2ELi2ELb0EEENS1_21CollectiveEpilogueBwdISC_SD_SF_Li256ELb0ELb0ELi1EEENS1_19SingleTileSchedulerILb0ELb0ELb0ELi128EEEEEEEEEvNT_6ParamsE,"",@"SHT_CUDA_INFO"
	.sectionflags	@""
	.align	4


	//----- nvinfo : EIATTR_CUDA_API_VERSION
	.align		4
        /*0000*/ 	.byte	0x04, 0x37
        /*0002*/ 	.short	(.L_354 - .L_353)
.L_353:
        /*0004*/ 	.word	0x00000082


	//----- nvinfo : EIATTR_KPARAM_INFO
	.align		4
.L_354:
        /*0008*/ 	.byte	0x04, 0x17
        /*000a*/ 	.short	(.L_356 - .L_355)
.L_355:
        /*000c*/ 	.word	0x00000000
        /*0010*/ 	.short	0x0000
        /*0012*/ 	.short	0x0000
        /*0014*/ 	.byte	0x00, 0xf0, 0x01, 0x24


	//----- nvinfo : EIATTR_SPARSE_MMA_MASK
	.align		4
.L_356:
        /*0018*/ 	.byte	0x03, 0x50
        /*001a*/ 	.short	0x0000


	//----- nvinfo : EIATTR_MAXREG_COUNT
	.align		4
        /*001c*/ 	.byte	0x03, 0x1b
        /*001e*/ 	.short	0x00a8


	//----- nvinfo : EIATTR_MERCURY_ISA_VERSION
	.align		4
        /*0020*/ 	.byte	0x03, 0x5f
        /*0022*/ 	.short	0x0101


	//----- nvinfo : EIATTR_VRC_CTA_INIT_COUNT
	.align		4
        /*0024*/ 	.byte	0x02, 0x4a
	.zero		1
	.zero		1


	//----- nvinfo : EIATTR_EXIT_INSTR_OFFSETS
	.align		4
        /*0028*/ 	.byte	0x04, 0x1c
        /*002a*/ 	.short	(.L_358 - .L_357)


	//   ....[0]....
.L_357:
        /*002c*/ 	.word	0x00000010


	//----- nvinfo : EIATTR_MAX_THREADS
	.align		4
.L_358:
        /*0030*/ 	.byte	0x04, 0x05
        /*0032*/ 	.short	(.L_360 - .L_359)
.L_359:
        /*0034*/ 	.word	0x00000180
        /*0038*/ 	.word	0x00000001
        /*003c*/ 	.word	0x00000001


	//----- nvinfo : EIATTR_CBANK_PARAM_SIZE
	.align		4
.L_360:
        /*0040*/ 	.byte	0x03, 0x19
        /*0042*/ 	.short	0x0900


	//----- nvinfo : EIATTR_PARAM_CBANK
	.align		4
        /*0044*/ 	.byte	0x04, 0x0a
        /*0046*/ 	.short	(.L_362 - .L_361)
	.align		4
.L_361:
        /*0048*/ 	.word	index@(.nv.constant0._ZN7cutlass13device_kernelIN5flash11enable_sm90INS1_16FlashAttnBwdSm90INS1_25CollectiveMainloopBwdSm90ILi2ELi2ELi2EN4cute5tupleIJNS5_1CILi1EEES8_S8_EEENS6_IJNS7_ILi128EEESA_NS7_ILi64EEEEEENS_10bfloat16_tEfNS_4arch4Sm90ELb0ELb0ELb1ELb0ELb1ELb1ELb0ELb0ELi2ELi1ELi2ELi2ELb0EEENS1_21CollectiveEpilogueBwdISC_SD_SF_Li256ELb0ELb0ELi1EEENS1_19SingleTileSchedulerILb0ELb0ELb0ELi128EEEEEEEEEvNT_6ParamsE)
        /*004c*/ 	.short	0x0380
        /*004e*/ 	.short	0x0900


	//----- nvinfo : EIATTR_SW_WAR
	.align		4
.L_362:
        /*0050*/ 	.byte	0x04, 0x36
        /*0052*/ 	.short	(.L_364 - .L_363)
.L_363:
        /*0054*/ 	.word	0x00000008
.L_364:


//--------------------- .nv.info._ZN7cutlass13device_kernelIN5flash11enable_sm90INS1_16FlashAttnBwdSm90INS1_25CollectiveMainloopBwdSm90ILi2ELi2ELi2EN4cute5tupleIJNS5_1CILi1EEES8_S8_EEENS6_IJNS7_ILi128EEESA_NS7_ILi64EEEEEENS_10bfloat16_tEfNS_4arch4Sm90ELb0ELb0ELb1ELb0ELb0ELb1ELb0ELb0ELi2ELi1ELi2ELi2ELb0EEENS1_24CollectiveEpilogueBwdGQAISC_fSF_Li256ELb0ELb0EEENS1_19SingleTileSchedulerILb0ELb0ELb0ELi128EEEEEEEEEvNT_6ParamsE --------------------------
	.section	.nv.info._ZN7cutlass13device_kernelIN5flash11enable_sm90INS1_16FlashAttnBwdSm90INS1_25CollectiveMainloopBwdSm90ILi2ELi2ELi2EN4cute5tupleIJNS5_1CILi1EEES8_S8_EEENS6_IJNS7_ILi128EEESA_NS7_ILi64EEEEEENS_10bfloat16_tEfNS_4arch4Sm90ELb0ELb0ELb1ELb0ELb0ELb1ELb0ELb0ELi2ELi1ELi2ELi2ELb0EEENS1_24CollectiveEpilogueBwdGQAISC_fSF_Li256ELb0ELb0EEENS1_19SingleTileSchedulerILb0ELb0ELb0ELi128EEEEEEEEEvNT_6ParamsE,"",@"SHT_CUDA_INFO"
	.sectionflags	@""
	.align	4


	//----- nvinfo : EIATTR_CUDA_API_VERSION
	.align		4
        /*0000*/ 	.byte	0x04, 0x37
        /*0002*/ 	.short	(.L_366 - .L_365)
.L_365:
        /*0004*/ 	.word	0x00000082


	//----- nvinfo : EIATTR_KPARAM_INFO
	.align		4
.L_366:
        /*0008*/ 	.byte	0x04, 0x17
        /*000a*/ 	.short	(.L_368 - .L_367)
.L_367:
        /*000c*/ 	.word	0x00000000
        /*0010*/ 	.short	0x0000
        /*0012*/ 	.short	0x0000
        /*0014*/ 	.byte	0x00, 0xf0, 0x01, 0x1a


	//----- nvinfo : EIATTR_SPARSE_MMA_MASK
	.align		4
.L_368:
        /*0018*/ 	.byte	0x03, 0x50
        /*001a*/ 	.short	0x0000


	//----- nvinfo : EIATTR_MAXREG_COUNT
	.align		4
        /*001c*/ 	.byte	0x03, 0x1b
        /*001e*/ 	.short	0x00a8


	//----- nvinfo : EIATTR_MERCURY_ISA_VERSION
	.align		4
        /*0020*/ 	.byte	0x03, 0x5f
        /*0022*/ 	.short	0x0101


	//----- nvinfo : EIATTR_VRC_CTA_INIT_COUNT
	.align		4
        /*0024*/ 	.byte	0x02, 0x4a
	.zero		1
	.zero		1


	//----- nvinfo : EIATTR_EXIT_INSTR_OFFSETS
	.align		4
        /*0028*/ 	.byte	0x04, 0x1c
        /*002a*/ 	.short	(.L_370 - .L_369)


	//   ....[0]....
.L_369:
        /*002c*/ 	.word	0x00000010


	//----- nvinfo : EIATTR_MAX_THREADS
	.align		4
.L_370:
        /*0030*/ 	.byte	0x04, 0x05
        /*0032*/ 	.short	(.L_372 - .L_371)
.L_371:
        /*0034*/ 	.word	0x00000180
        /*0038*/ 	.word	0x00000001
        /*003c*/ 	.word	0x00000001


	//----- nvinfo : EIATTR_CBANK_PARAM_SIZE
	.align		4
.L_372:
        /*0040*/ 	.byte	0x03, 0x19
        /*0042*/ 	.short	0x0680


	//----- nvinfo : EIATTR_PARAM_CBANK
	.align		4
        /*0044*/ 	.byte	0x04, 0x0a
        /*0046*/ 	.short	(.L_374 - .L_373)
	.align		4
.L_373:
        /*0048*/ 	.word	index@(.nv.constant0._ZN7cutlass13device_kernelIN5flash11enable_sm90INS1_16FlashAttnBwdSm90INS1_25CollectiveMainloopBwdSm90ILi2ELi2ELi2EN4cute5tupleIJNS5_1CILi1EEES8_S8_EEENS6_IJNS7_ILi128EEESA_NS7_ILi64EEEEEENS_10bfloat16_tEfNS_4arch4Sm90ELb0ELb0ELb1ELb0ELb0ELb1ELb0ELb0ELi2ELi1ELi2ELi2ELb0EEENS1_24CollectiveEpilogueBwdGQAISC_fSF_Li256ELb0ELb0EEENS1_19SingleTileSchedulerILb0ELb0ELb0ELi128EEEEEEEEEvNT_6ParamsE)
        /*004c*/ 	.short	0x0380
        /*004e*/ 	.short	0x0680


	//----- nvinfo : EIATTR_SW_WAR
	.align		4
.L_374:
        /*0050*/ 	.byte	0x04, 0x36
        /*0052*/ 	.short	(.L_376 - .L_375)
.L_375:
        /*0054*/ 	.word	0x00000008
.L_376:


//--------------------- .nv.info._ZN7cutlass13device_kernelIN5flash11enable_sm90INS1_16FlashAttnBwdSm90INS1_25CollectiveMainloopBwdSm90ILi2ELi2ELi2EN4cute5tupleIJNS5_1CILi1EEES8_S8_EEENS6_IJNS7_ILi128EEESA_NS7_ILi64EEEEEENS_10bfloat16_tEfNS_4arch4Sm90ELb0ELb0ELb1ELb0ELb1ELb1ELb0ELb0ELi2ELi1ELi2ELi2ELb0EEENS1_24CollectiveEpilogueBwdGQAISC_fSF_Li256ELb0ELb1EEENS1_19SingleTileSchedulerILb0ELb0ELb0ELi128EEEEEEEEEvNT_6ParamsE --------------------------
	.section	.nv.info._ZN7cutlass13device_kernelIN5flash11enable_sm90INS1_16FlashAttnBwdSm90INS1_25CollectiveMainloopBwdSm90ILi2ELi2ELi2EN4cute5tupleIJNS5_1CILi1EEES8_S8_EEENS6_IJNS7_ILi128EEESA_NS7_ILi64EEEEEENS_10bfloat16_tEfNS_4arch4Sm90ELb0ELb0ELb1ELb0ELb1ELb1ELb0ELb0ELi2ELi1ELi2ELi2ELb0EEENS1_24CollectiveEpilogueBwdGQAISC_fSF_Li256ELb0ELb1EEENS1_19SingleTileSchedulerILb0ELb0ELb0ELi128EEEEEEEEEvNT_6ParamsE,"",@"SHT_CUDA_INFO"
	.sectionflags	@""
	.align	4


	//----- nvinfo : EIATTR_CUDA_API_VERSION
	.align		4
        /*0000*/ 	.byte	0x04, 0x37
        /*0002*/ 	.short	(.L_378 - .L_377)
.L_377:
        /*0004*/ 	.word	0x00000082


	//----- nvinfo : EIATTR_KPARAM_INFO
	.align		4
.L_378:
        /*0008*/ 	.byte	0x04, 0x17
        /*000a*/ 	.short	(.L_380 - .L_379)
.L_379:
        /*000c*/ 	.word	0x00000000
        /*0010*/ 	.short	0x0000
        /*0012*/ 	.short	0x0000
        /*0014*/ 	.byte	0x00, 0xf0, 0x01, 0x1a


	//----- nvinfo : EIATTR_SPARSE_MMA_MASK
	.align		4
.L_380:
        /*0018*/ 	.byte	0x03, 0x50
        /*001a*/ 	.short	0x0000


	//----- nvinfo : EIATTR_MAXREG_COUNT
	.align		4
        /*001c*/ 	.byte	0x03, 0x1b
        /*001e*/ 	.short	0x00a8


	//----- nvinfo : EIATTR_MERCURY_ISA_VERSION
	.align		4
        /*0020*/ 	.byte	0x03, 0x5f
        /*0022*/ 	.short	0x0101


	//----- nvinfo : EIATTR_VRC_CTA_INIT_COUNT
	.align		4
        /*0024*/ 	.byte	0x02, 0x4a
	.zero		1
	.zero		1


	//----- nvinfo : EIATTR_EXIT_INSTR_OFFSETS
	.align		4
        /*0028*/ 	.byte	0x04, 0x1c
        /*002a*/ 	.short	(.L_382 - .L_381)


	//   ....[0]....
.L_381:
        /*002c*/ 	.word	0x00000010


	//----- nvinfo : EIATTR_MAX_THREADS
	.align		4
.L_382:
        /*0030*/ 	.byte	0x04, 0x05
        /*0032*/ 	.short	(.L_384 - .L_383)
.L_383:
        /*0034*/ 	.word	0x00000180
        /*0038*/ 	.word	0x00000001
        /*003c*/ 	.word	0x00000001


	//----- nvinfo : EIATTR_CBANK_PARAM_SIZE
	.align		4
.L_384:
        /*0040*/ 	.byte	0x03, 0x19
        /*0042*/ 	.short	0x0680


	//----- nvinfo : EIATTR_PARAM_CBANK
	.align		4
        /*0044*/ 	.byte	0x04, 0x0a
        /*0046*/ 	.short	(.L_386 - .L_385)
	.align		4
.L_385:
        /*0048*/ 	.word	index@(.nv.constant0._ZN7cutlass13device_kernelIN5flash11enable_sm90INS1_16FlashAttnBwdSm90INS1_25CollectiveMainloopBwdSm90ILi2ELi2ELi2EN4cute5tupleIJNS5_1CILi1EEES8_S8_EEENS6_IJNS7_ILi128EEESA_NS7_ILi64EEEEEENS_10bfloat16_tEfNS_4arch4Sm90ELb0ELb0ELb1ELb0ELb1ELb1ELb0ELb0ELi2ELi1ELi2ELi2ELb0EEENS1_24CollectiveEpilogueBwdGQAISC_fSF_Li256ELb0ELb1EEENS1_19SingleTileSchedulerILb0ELb0ELb0ELi128EEEEEEEEEvNT_6ParamsE)
        /*004c*/ 	.short	0x0380
        /*004e*/ 	.short	0x0680


	//----- nvinfo : EIATTR_SW_WAR
	.align		4
.L_386:
        /*0050*/ 	.byte	0x04, 0x36
        /*0052*/ 	.short	(.L_388 - .L_387)
.L_387:
        /*0054*/ 	.word	0x00000008
.L_388:


//--------------------- .nv.info._ZN7cutlass13device_kernelIN5flash11enable_sm90INS1_16FlashAttnBwdSm90INS1_25CollectiveMainloopBwdSm90ILi2ELi2ELi2EN4cute5tupleIJNS5_1CILi1EEES8_S8_EEENS6_IJNS7_ILi128EEESA_NS7_ILi64EEEEEENS_10bfloat16_tEfNS_4arch4Sm90ELb0ELb0ELb1ELb1ELb0ELb1ELb0ELb0ELi2ELi1ELi2ELi2ELb0EEENS1_21CollectiveEpilogueBwdISC_SD_SF_Li256ELb1ELb0ELi1EEENS1_19SingleTileSchedulerILb1ELb0ELb0ELi128EEEEEEEEEvNT_6ParamsE --------------------------
	.section	.nv.info._ZN7cutlass13device_kernelIN5flash11enable_sm90INS1_16FlashAttnBwdSm90INS1_25CollectiveMainloopBwdSm90ILi2ELi2ELi2EN4cute5tupleIJNS5_1CILi1EEES8_S8_EEENS6_IJNS7_ILi128EEESA_NS7_ILi64EEEEEENS_10bfloat16_tEfNS_4arch4Sm90ELb0ELb0ELb1ELb1ELb0ELb1ELb0ELb0ELi2ELi1ELi2ELi2ELb0EEENS1_21CollectiveEpilogueBwdISC_SD_SF_Li256ELb1ELb0ELi1EEENS1_19SingleTileSchedulerILb1ELb0ELb0ELi128EEEEEEEEEvNT_6ParamsE,"",@"SHT_CUDA_INFO"
	.sectionflags	@""
	.align	4


	//----- nvinfo : EIATTR_CUDA_API_VERSION
	.align		4
        /*0000*/ 	.byte	0x04, 0x37
        /*0002*/ 	.short	(.L_390 - .L_389)
.L_389:
        /*0004*/ 	.word	0x00000082


	//----- nvinfo : EIATTR_KPARAM_INFO
	.align		4
.L_390:
        /*0008*/ 	.byte	0x04, 0x17
        /*000a*/ 	.short	(.L_392 - .L_391)
.L_391:
        /*000c*/ 	.word	0x00000000
        /*0010*/ 	.short	0x0000
        /*0012*/ 	.short	0x0000
        /*0014*/ 	.byte	0x00, 0xf0, 0x01, 0x1a


	//----- nvinfo : EIATTR_SPARSE_MMA_MASK
	.align		4
.L_392:
        /*0018*/ 	.byte	0x03, 0x50
        /*001a*/ 	.short	0x0000


	//----- nvinfo : EIATTR_MAXREG_COUNT
	.align		4
        /*001c*/ 	.byte	0x03, 0x1b
        /*001e*/ 	.short	0x00a8


	//----- nvinfo : EIATTR_MERCURY_ISA_VERSION
	.align		4
        /*0020*/ 	.byte	0x03, 0x5f
        /*0022*/ 	.short	0x0101


	//----- nvinfo : EIATTR_VRC_CTA_INIT_COUNT
	.align		4
        /*0024*/ 	.byte	0x02, 0x4a
	.zero		1
	.zero		1


	//----- nvinfo : EIATTR_EXIT_INSTR_OFFSETS
	.align		4
        /*0028*/ 	.byte	0x04, 0x1c
        /*002a*/ 	.short	(.L_394 - .L_393)


	//   ....[0]....
.L_393:
        /*002c*/ 	.word	0x00000010


	//----- nvinfo : EIATTR_MAX_THREADS
	.align		4
.L_394:
        /*0030*/ 	.byte	0x04, 0x05
        /*0032*/ 	.short	(.L_396 - .L_395)
.L_395:
        /*0034*/ 	.word	0x00000180
        /*0038*/ 	.word	0x00000001
        /*003c*/ 	.word	0x00000001


	//----- nvinfo : EIATTR_CBANK_PARAM_SIZE
	.align		4
.L_396:
        /*0040*/ 	.byte	0x03, 0x19
        /*0042*/ 	.short	0x0680


	//----- nvinfo : EIATTR_PARAM_CBANK
	.align		4
        /*0044*/ 	.byte	0x04, 0x0a
        /*0046*/ 	.short	(.L_398 - .L_397)
	.align		4
.L_397:
        /*0048*/ 	.word	index@(.nv.constant0._ZN7cutlass13device_kernelIN5flash11enable_sm90INS1_16FlashAttnBwdSm90INS1_25CollectiveMainloopBwdSm90ILi2ELi2ELi2EN4cute5tupleIJNS5_1CILi1EEES8_S8_EEENS6_IJNS7_ILi128EEESA_NS7_ILi64EEEEEENS_10bfloat16_tEfNS_4arch4Sm90ELb0ELb0ELb1ELb1ELb0ELb1ELb0ELb0ELi2ELi1ELi2ELi2ELb0EEENS1_21CollectiveEpilogueBwdISC_SD_SF_Li256ELb1ELb0ELi1EEENS1_19SingleTileSchedulerILb1ELb0ELb0ELi128EEEEEEEEEvNT_6ParamsE)
        /*004c*/ 	.short	0x0380
        /*004e*/ 	.short	0x0680


	//----- nvinfo : EIATTR_SW_WAR
	.align		4
.L_398:
        /*0050*/ 	.byte	0x04, 0x36
        /*0052*/ 	.short	(.L_400 - .L_399)
.L_399:
        /*0054*/ 	.word	0x00000008
.L_400:


//--------------------- .nv.info._ZN7cutlass13device_kernelIN5flash11enable_sm90INS1_16FlashAttnBwdSm90INS1_25CollectiveMainloopBwdSm90ILi2ELi2ELi2EN4cute5tupleIJNS5_1CILi1EEES8_S8_EEENS6_IJNS7_ILi128EEESA_NS7_ILi64EEEEEENS_10bfloat16_tEfNS_4arch4Sm90ELb0ELb0ELb1ELb1ELb1ELb1ELb0ELb0ELi2ELi1ELi2ELi2ELb0EEENS1_21CollectiveEpilogueBwdISC_SD_SF_Li256ELb1ELb0ELi1EEENS1_19SingleTileSchedulerILb1ELb0ELb0ELi128EEEEEEEEEvNT_6ParamsE --------------------------
	.section	.nv.info._ZN7cutlass13device_kernelIN5flash11enable_sm90INS1_16FlashAttnBwdSm90INS1_25CollectiveMainloopBwdSm90ILi2ELi2ELi2EN4cute5tupleIJNS5_1CILi1EEES8_S8_EEENS6_IJNS7_ILi128EEESA_NS7_ILi64EEEEEENS_10bfloat16_tEfNS_4arch4Sm90ELb0ELb0ELb1ELb1ELb1ELb1ELb0ELb0ELi2ELi1ELi2ELi2ELb0EEENS1_21CollectiveEpilogueBwdISC_SD_SF_Li256ELb1ELb0ELi1EEENS1_19SingleTileSchedulerILb1ELb0ELb0ELi128EEEEEEEEEvNT_6ParamsE,"",@"SHT_CUDA_INFO"
	.sectionflags	@""
	.align	4


	//----- nvinfo : EIATTR_CUDA_API_VERSION
	.align		4
        /*0000*/ 	.byte	0x04, 0x37
        /*0002*/ 	.short	(.L_402 - .L_401)
.L_401:
        /*0004*/ 	.word	0x00000082


	//----- nvinfo : EIATTR_KPARAM_INFO
	.align		4
.L_402:
        /*0008*/ 	.byte	0x04, 0x17
        /*000a*/ 	.short	(.L_404 - .L_403)
.L_403:
        /*000c*/ 	.word	0x00000000
        /*0010*/ 	.short	0x0000
        /*0012*/ 	.short	0x0000
        /*0014*/ 	.byte	0x00, 0xf0, 0x01, 0x1a


	//----- nvinfo : EIATTR_SPARSE_MMA_MASK
	.align		4
.L_404:
        /*0018*/ 	.byte	0x03, 0x50
        /*001a*/ 	.short	0x0000


	//----- nvinfo : EIATTR_MAXREG_COUNT
	.align		4
        /*001c*/ 	.byte	0x03, 0x1b
        /*001e*/ 	.short	0x00a8


	//----- nvinfo : EIATTR_MERCURY_ISA_VERSION
	.align		4
        /*0020*/ 	.byte	0x03, 0x5f
        /*0022*/ 	.short	0x0101


	//----- nvinfo : EIATTR_VRC_CTA_INIT_COUNT
	.align		4
        /*0024*/ 	.byte	0x02, 0x4a
	.zero		1
	.zero		1


	//----- nvinfo : EIATTR_EXIT_INSTR_OFFSETS
	.align		4
        /*0028*/ 	.byte	0x04, 0x1c
        /*002a*/ 	.short	(.L_406 - .L_405)


	//   ....[0]....
.L_405:
        /*002c*/ 	.word	0x00000010


	//----- nvinfo : EIATTR_MAX_THREADS
	.align		4
.L_406:
        /*0030*/ 	.byte	0x04, 0x05
        /*0032*/ 	.short	(.L_408 - .L_407)
.L_407:
        /*0034*/ 	.word	0x00000180
        /*0038*/ 	.word	0x00000001
        /*003c*/ 	.word	0x00000001


	//----- nvinfo : EIATTR_CBANK_PARAM_SIZE
	.align		4
.L_408:
        /*0040*/ 	.byte	0x03, 0x19
        /*0042*/ 	.short	0x0680


	//----- nvinfo : EIATTR_PARAM_CBANK
	.align		4
        /*0044*/ 	.byte	0x04, 0x0a
        /*0046*/ 	.short	(.L_410 - .L_409)
	.align		4
.L_409:
        /*0048*/ 	.word	index@(.nv.constant0._ZN7cutlass13device_kernelIN5flash11enable_sm90INS1_16FlashAttnBwdSm90INS1_25CollectiveMainloopBwdSm90ILi2ELi2ELi2EN4cute5tupleIJNS5_1CILi1EEES8_S8_EEENS6_IJNS7_ILi128EEESA_NS7_ILi64EEEEEENS_10bfloat16_tEfNS_4arch4Sm90ELb0ELb0ELb1ELb1ELb1ELb1ELb0ELb0ELi2ELi1ELi2ELi2ELb0EEENS1_21CollectiveEpilogueBwdISC_SD_SF_Li256ELb1ELb0ELi1EEENS1_19SingleTileSchedulerILb1ELb0ELb0ELi128EEEEEEEEEvNT_6ParamsE)
        /*004c*/ 	.short	0x0380
        /*004e*/ 	.short	0x0680


	//----- nvinfo : EIATTR_SW_WAR
	.align		4
.L_410:
        /*0050*/ 	.byte	0x04, 0x36
        /*0052*/ 	.short	(.L_412 - .L_411)
.L_411:
        /*0054*/ 	.word	0x00000008
.L_412:


//--------------------- .nv.info._ZN7cutlass13device_kernelIN5flash11enable_sm90INS1_16FlashAttnBwdSm90INS1_25CollectiveMainloopBwdSm90ILi2ELi2ELi2EN4cute5tupleIJNS5_1CILi1EEES8_S8_EEENS6_IJNS7_ILi128EEESA_NS7_ILi64EEEEEENS_10bfloat16_tEfNS_4arch4Sm90ELb0ELb0ELb1ELb1ELb0ELb1ELb0ELb0ELi2ELi1ELi2ELi2ELb0EEENS1_24CollectiveEpilogueBwdGQAISC_fSF_Li256ELb1ELb0EEENS1_19SingleTileSchedulerILb1ELb0ELb0ELi128EEEEEEEEEvNT_6ParamsE --------------------------
	.section	.nv.info._ZN7cutlass13device_kernelIN5flash11enable_sm90INS1_16FlashAttnBwdSm90INS1_25CollectiveMainloopBwdSm90ILi2ELi2ELi2EN4cute5tupleIJNS5_1CILi1EEES8_S8_EEENS6_IJNS7_ILi128EEESA_NS7_ILi64EEEEEENS_10bfloat16_tEfNS_4arch4Sm90ELb0ELb0ELb1ELb1ELb0ELb1ELb0ELb0ELi2ELi1ELi2ELi2ELb0EEENS1_24CollectiveEpilogueBwdGQAISC_fSF_Li256ELb1ELb0EEENS1_19SingleTileSchedulerILb1ELb0ELb0ELi128EEEEEEEEEvNT_6ParamsE,"",@"SHT_CUDA_INFO"
	.sectionflags	@""
	.align	4


	//----- nvinfo : EIATTR_CUDA_API_VERSION
	.align		4
        /*0000*/ 	.byte	0x04, 0x37
        /*0002*/ 	.short	(.L_414 - .L_413)
.L_413:
        /*0004*/ 	.word	0x00000082


	//----- nvinfo : EIATTR_KPARAM_INFO
	.align		4
.L_414:
        /*0008*/ 	.byte	0x04, 0x17
        /*000a*/ 	.short	(.L_416 - .L_415)
.L_415:
        /*000c*/ 	.word	0x00000000
        /*0010*/ 	.short	0x0000
        /*0012*/ 	.short	0x0000
        /*0014*/ 	.byte	0x00, 0xf0, 0x01, 0x1a


	//----- nvinfo : EIATTR_SPARSE_MMA_MASK
	.align		4
.L_416:
        /*0018*/ 	.byte	0x03, 0x50
        /*001a*/ 	.short	0x0000


	//----- nvinfo : EIATTR_MAXREG_COUNT
	.align		4
        /*001c*/ 	.byte	0x03, 0x1b
        /*001e*/ 	.short	0x00a8


	//----- nvinfo : EIATTR_MERCURY_ISA_VERSION
	.align		4
        /*0020*/ 	.byte	0x03, 0x5f
        /*0022*/ 	.short	0x0101


	//----- nvinfo : EIATTR_VRC_CTA_INIT_COUNT
	.align		4
        /*0024*/ 	.byte	0x02, 0x4a
	.zero		1
	.zero		1


	//----- nvinfo : EIATTR_EXIT_INSTR_OFFSETS
	.align		4
        /*0028*/ 	.byte	0x04, 0x1c
        /*002a*/ 	.short	(.L_418 - .L_417)


	//   ....[0]....
.L_417:
        /*002c*/ 	.word	0x00000010


	//----- nvinfo : EIATTR_MAX_THREADS
	.align		4
.L_418:
        /*0030*/ 	.byte	0x04, 0x05
        /*0032*/ 	.short	(.L_420 - .L_419)
.L_419:
        /*0034*/ 	.word	0x00000180
        /*0038*/ 	.word	0x00000001
        /*003c*/ 	.word	0x00000001


	//----- nvinfo : EIATTR_CBANK_PARAM_SIZE
	.align		4
.L_420:
        /*0040*/ 	.byte	0x03, 0x19
        /*0042*/ 	.short	0x0680


	//----- nvinfo : EIATTR_PARAM_CBANK
	.align		4
        /*0044*/ 	.byte	0x04, 0x0a
        /*0046*/ 	.short	(.L_422 - .L_421)
	.align		4
.L_421:
        /*0048*/ 	.word	index@(.nv.constant0._ZN7cutlass13device_kernelIN5flash11enable_sm90INS1_16FlashAttnBwdSm90INS1_25CollectiveMainloopBwdSm90ILi2ELi2ELi2EN4cute5tupleIJNS5_1CILi1EEES8_S8_EEENS6_IJNS7_ILi128EEESA_NS7_ILi64EEEEEENS_10bfloat16_tEfNS_4arch4Sm90ELb0ELb0ELb1ELb1ELb0ELb1ELb0ELb0ELi2ELi1ELi2ELi2ELb0EEENS1_24CollectiveEpilogueBwdGQAISC_fSF_Li256ELb1ELb0EEENS1_19SingleTileSchedulerILb1ELb0ELb0ELi128EEEEEEEEEvNT_6ParamsE)
        /*004c*/ 	.short	0x0380
        /*004e*/ 	.short	0x0680


	//----- nvinfo : EIATTR_SW_WAR
	.align		4
.L_422:
        /*0050*/ 	.byte	0x04, 0x36
        /*0052*/ 	.short	(.L_424 - .L_423)
.L_423:
        /*0054*/ 	.word	0x00000008
.L_424:


//--------------------- .nv.info._ZN7cutlass13device_kernelIN5flash11enable_sm90INS1_16FlashAttnBwdSm90INS1_25CollectiveMainloopBwdSm90ILi2ELi2ELi2EN4cute5tupleIJNS5_1CILi1EEES8_S8_EEENS6_IJNS7_ILi128EEESA_NS7_ILi64EEEEEENS_10bfloat16_tEfNS_4arch4Sm90ELb0ELb0ELb1ELb1ELb1ELb1ELb0ELb0ELi2ELi1ELi2ELi2ELb0EEENS1_24CollectiveEpilogueBwdGQAISC_fSF_Li256ELb1ELb1EEENS1_19SingleTileSchedulerILb1ELb0ELb0ELi128EEEEEEEEEvNT_6ParamsE --------------------------
	.section	.nv.info._ZN7cutlass13device_kernelIN5flash11enable_sm90INS1_16FlashAttnBwdSm90INS1_25CollectiveMainloopBwdSm90ILi2ELi2ELi2EN4cute5tupleIJNS5_1CILi1EEES8_S8_EEENS6_IJNS7_ILi128EEESA_NS7_ILi64EEEEEENS_10bfloat16_tEfNS_4arch4Sm90ELb0ELb0ELb1ELb1ELb1ELb1ELb0ELb0ELi2ELi1ELi2ELi2ELb0EEENS1_24CollectiveEpilogueBwdGQAISC_fSF_Li256ELb1ELb1EEENS1_19SingleTileSchedulerILb1ELb0ELb0ELi128EEEEEEEEEvNT_6ParamsE,"",@"SHT_CUDA_INFO"
	.sectionflags	@""
	.align	4


	//----- nvinfo : EIATTR_CUDA_API_VERSION
	.align		4
        /*0000*/ 	.byte	0x04, 0x37
        /*0002*/ 	.short	(.L_426 - .L_425)
.L_425:
        /*0004*/ 	.word	0x00000082


	//----- nvinfo : EIATTR_KPARAM_INFO
	.align		4
.L_426:
        /*0008*/ 	.byte	0x04, 0x17
        /*000a*/ 	.short	(.L_428 - .L_427)
.L_427:
        /*000c*/ 	.word	0x00000000
        /*0010*/ 	.short	0x0000
        /*0012*/ 	.short	0x0000
        /*0014*/ 	.byte	0x00, 0xf0, 0x01, 0x1a


	//----- nvinfo : EIATTR_SPARSE_MMA_MASK
	.align		4
.L_428:
        /*0018*/ 	.byte	0x03, 0x50
        /*001a*/ 	.short	0x0000


	//----- nvinfo : EIATTR_MAXREG_COUNT
	.align		4
        /*001c*/ 	.byte	0x03, 0x1b
        /*001e*/ 	.short	0x00a8


	//----- nvinfo : EIATTR_MERCURY_ISA_VERSION
	.align		4
        /*0020*/ 	.byte	0x03, 0x5f
        /*0022*/ 	.short	0x0101


	//----- nvinfo : EIATTR_VRC_CTA_INIT_COUNT
	.align		4
        /*0024*/ 	.byte	0x02, 0x4a
	.zero		1
	.zero		1


	//----- nvinfo : EIATTR_EXIT_INSTR_OFFSETS
	.align		4
        /*0028*/ 	.byte	0x04, 0x1c
        /*002a*/ 	.short	(.L_430 - .L_429)


	//   ....[0]....
.L_429:
        /*002c*/ 	.word	0x00000010


	//----- nvinfo : EIATTR_MAX_THREADS
	.align		4
.L_430:
        /*0030*/ 	.byte	0x04, 0x05
        /*0032*/ 	.short	(.L_432 - .L_431)
.L_431:
        /*0034*/ 	.word	0x00000180
        /*0038*/ 	.word	0x00000001
        /*003c*/ 	.word	0x00000001


	//----- nvinfo : EIATTR_CBANK_PARAM_SIZE
	.align		4
.L_432:
        /*0040*/ 	.byte	0x03, 0x19
        /*0042*/ 	.short	0x0680


	//----- nvinfo : EIATTR_PARAM_CBANK
	.align		4
        /*0044*/ 	.byte	0x04, 0x0a
        /*0046*/ 	.short	(.L_434 - .L_433)
	.align		4
.L_433:
        /*0048*/ 	.word	index@(.nv.constant0._ZN7cutlass13device_kernelIN5flash11enable_sm90INS1_16FlashAttnBwdSm90INS1_25CollectiveMainloopBwdSm90ILi2ELi2ELi2EN4cute5tupleIJNS5_1CILi1EEES8_S8_EEENS6_IJNS7_ILi128EEESA_NS7_ILi64EEEEEENS_10bfloat16_tEfNS_4arch4Sm90ELb0ELb0ELb1ELb1ELb1ELb1ELb0ELb0ELi2ELi1ELi2ELi2ELb0EEENS1_24CollectiveEpilogueBwdGQAISC_fSF_Li256ELb1ELb1EEENS1_19SingleTileSchedulerILb1ELb0ELb0ELi128EEEEEEEEEvNT_6ParamsE)
        /*004c*/ 	.short	0x0380
        /*004e*/ 	.short	0x0680


	//----- nvinfo : EIATTR_SW_WAR
	.align		4
.L_434:
        /*0050*/ 	.byte	0x04, 0x36
        /*0052*/ 	.short	(.L_436 - .L_435)
.L_435:
        /*0054*/ 	.word	0x00000008
.L_436:


//--------------------- .nv.info._ZN7cutlass13device_kernelIN5flash11enable_sm90INS1_16FlashAttnBwdSm90INS1_25CollectiveMainloopBwdSm90ILi2ELi2ELi2EN4cute5tupleIJNS5_1CILi1EEES8_S8_EEENS6_IJNS7_ILi128EEESA_NS7_ILi64EEEEEENS_10bfloat16_tEfNS_4arch4Sm90ELb0ELb1ELb1ELb0ELb0ELb1ELb0ELb0ELi2ELi1ELi2ELi2ELb0EEENS1_21CollectiveEpilogueBwdISC_SD_SF_Li256ELb0ELb0ELi1EEENS1_19SingleTileSchedulerILb0ELb0ELb0ELi128EEEEEEEEEvNT_6ParamsE --------------------------
	.section	.nv.info._ZN7cutlass13device_kernelIN5flash11enable_sm90INS1_16FlashAttnBwdSm90INS1_25CollectiveMainloopBwdSm90ILi2ELi2ELi2EN4cute5tupleIJNS5_1CILi1EEES8_S8_EEENS6_IJNS7_ILi128EEESA_NS7_ILi64EEEEEENS_10bfloat16_tEfNS_4arch4Sm90ELb0ELb1ELb1ELb0ELb0ELb1ELb0ELb0ELi2ELi1ELi2ELi2ELb0EEENS1_21CollectiveEpilogueBwdISC_SD_SF_Li256ELb0ELb0ELi1EEENS1_19SingleTileSchedulerILb0ELb0ELb0ELi128EEEEEEEEEvNT_6ParamsE,"",@"SHT_CUDA_INFO"
	.sectionflags	@""
	.align	4


	//----- nvinfo : EIATTR_CUDA_API_VERSION
	.align		4
        /*0000*/ 	.byte	0x04, 0x37
        /*0002*/ 	.short	(.L_438 - .L_437)
.L_437:
        /*0004*/ 	.word	0x00000082


	//----- nvinfo : EIATTR_KPARAM_INFO
	.align		4
.L_438:
        /*0008*/ 	.byte	0x04, 0x17
        /*000a*/ 	.short	(.L_440 - .L_439)
.L_439:
        /*000c*/ 	.word	0x00000000
        /*0010*/ 	.short	0x0000
        /*0012*/ 	.short	0x0000
        /*0014*/ 	.byte	0x00, 0xf0, 0x01, 0x24


	//----- nvinfo : EIATTR_SPARSE_MMA_MASK
	.align		4
.L_440:
        /*0018*/ 	.byte	0x03, 0x50
        /*001a*/ 	.short	0x0000


	//----- nvinfo : EIATTR_MAXREG_COUNT
	.align		4
        /*001c*/ 	.byte	0x03, 0x1b
        /*001e*/ 	.short	0x00a8


	//----- nvinfo : EIATTR_MERCURY_ISA_VERSION
	.align		4
        /*0020*/ 	.byte	0x03, 0x5f
        /*0022*/ 	.short	0x0101


	//----- nvinfo : EIATTR_VRC_CTA_INIT_COUNT
	.align		4
        /*0024*/ 	.byte	0x02, 0x4a
	.zero		1
	.zero		1


	//----- nvinfo : EIATTR_EXIT_INSTR_OFFSETS
	.align		4
        /*0028*/ 	.byte	0x04, 0x1c
        /*002a*/ 	.short	(.L_442 - .L_441)


	//   ....[0]....
.L_441:
        /*002c*/ 	.word	0x00000010


	//----- nvinfo : EIATTR_MAX_THREADS
	.align		4
.L_442:
        /*0030*/ 	.byte	0x04, 0x05
        /*0032*/ 	.short	(.L_444 - .L_443)
.L_443:
        /*0034*/ 	.word	0x00000180
        /*0038*/ 	.word	0x00000001
        /*003c*/ 	.word	0x00000001


	//----- nvinfo : EIATTR_CBANK_PARAM_SIZE
	.align		4
.L_444:
        /*0040*/ 	.byte	0x03, 0x19
        /*0042*/ 	.short	0x0900


	//----- nvinfo : EIATTR_PARAM_CBANK
	.align		4
        /*0044*/ 	.byte	0x04, 0x0a
        /*0046*/ 	.short	(.L_446 - .L_445)
	.align		4
.L_445:
        /*0048*/ 	.word	index@(.nv.constant0._ZN7cutlass13device_kernelIN5flash11enable_sm90INS1_16FlashAttnBwdSm90INS1_25CollectiveMainloopBwdSm90ILi2ELi2ELi2EN4cute5tupleIJNS5_1CILi1EEES8_S8_EEENS6_IJNS7_ILi128EEESA_NS7_ILi64EEEEEENS_10bfloat16_tEfNS_4arch4Sm90ELb0ELb1ELb1ELb0ELb0ELb1ELb0ELb0ELi2ELi1ELi2ELi2ELb0EEENS1_21CollectiveEpilogueBwdISC_SD_SF_Li256ELb0ELb0ELi1EEENS1_19SingleTileSchedulerILb0ELb0ELb0ELi128EEEEEEEEEvNT_6ParamsE)
        /*004c*/ 	.short	0x0380
        /*004e*/ 	.short	0x0900


	//----- nvinfo : EIATTR_SW_WAR
	.align		4
.L_446:
        /*0050*/ 	.byte	0x04, 0x36
        /*0052*/ 	.short	(.L_448 - .L_447)
.L_447:
        /*0054*/ 	.word	0x00000008
.L_448:


//--------------------- .nv.info._ZN7cutlass13device_kernelIN5flash11enable_sm90INS1_16FlashAttnBwdSm90INS1_25CollectiveMainloopBwdSm90ILi2ELi2ELi2EN4cute5tupleIJNS5_1CILi1EEES8_S8_EEENS6_IJNS7_ILi128EEESA_NS7_ILi64EEEEEENS_10bfloat16_tEfNS_4arch4Sm90ELb0ELb1ELb1ELb0ELb1ELb1ELb0ELb0ELi2ELi1ELi2ELi2ELb0EEENS1_21CollectiveEpilogueBwdISC_SD_SF_Li256ELb0ELb0ELi1EEENS1_19SingleTileSchedulerILb0ELb0ELb0ELi128EEEEEEEEEvNT_6ParamsE --------------------------
	.section	.nv.info._ZN7cutlass13device_kernelIN5flash11enable_sm90INS1_16FlashAttnBwdSm90INS1_25CollectiveMainloopBwdSm90ILi2ELi2ELi2EN4cute5tupleIJNS5_1CILi1EEES8_S8_EEENS6_IJNS7_ILi128EEESA_NS7_ILi64EEEEEENS_10bfloat16_tEfNS_4arch4Sm90ELb0ELb1ELb1ELb0ELb1ELb1ELb0ELb0ELi2ELi1ELi2ELi2ELb0EEENS1_21CollectiveEpilogueBwdISC_SD_SF_Li256ELb0ELb0ELi1EEENS1_19SingleTileSchedulerILb0ELb0ELb0ELi128EEEEEEEEEvNT_6ParamsE,"",@"SHT_CUDA_INFO"
	.sectionflags	@""
	.align	4


	//----- nvinfo : EIATTR_CUDA_API_VERSION
	.align		4
        /*0000*/ 	.byte	0x04, 0x37
        /*0002*/ 	.short	(.L_450 - .L_449)
.L_449:
        /*0004*/ 	.word	0x00000082


	//----- nvinfo : EIATTR_KPARAM_INFO
	.align		4
.L_450:
        /*0008*/ 	.byte	0x04, 0x17
        /*000a*/ 	.short	(.L_452 - .L_451)
.L_451:
        /*000c*/ 	.word	0x00000000
        /*0010*/ 	.short	0x0000
        /*0012*/ 	.short	0x0000
        /*0014*/ 	.byte	0x00, 0xf0, 0x01, 0x24


	//----- nvinfo : EIATTR_SPARSE_MMA_MASK
	.align		4
.L_452:
        /*0018*/ 	.byte	0x03, 0x50
        /*001a*/ 	.short	0x0000


	//----- nvinfo : EIATTR_MAXREG_COUNT
	.align		4
        /*001c*/ 	.byte	0x03, 0x1b
        /*001e*/ 	.short	0x00a8


	//----- nvinfo : EIATTR_MERCURY_ISA_VERSION
	.align		4
        /*0020*/ 	.byte	0x03, 0x5f
        /*0022*/ 	.short	0x0101


	//----- nvinfo : EIATTR_VRC_CTA_INIT_COUNT
	.align		4
        /*0024*/ 	.byte	0x02, 0x4a
	.zero		1
	.zero		1


	//----- nvinfo : EIATTR_EXIT_INSTR_OFFSETS
	.align		4
        /*0028*/ 	.byte	0x04, 0x1c
        /*002a*/ 	.short	(.L_454 - .L_453)


	//   ....[0]....
.L_453:
        /*002c*/ 	.word	0x00000010


	//----- nvinfo : EIATTR_MAX_THREADS
	.align		4
.L_454:
        /*0030*/ 	.byte	0x04, 0x05
        /*0032*/ 	.short	(.L_456 - .L_455)
.L_455:
        /*0034*/ 	.word	0x00000180
        /*0038*/ 	.word	0x00000001
        /*003c*/ 	.word	0x00000001


	//----- nvinfo : EIATTR_CBANK_PARAM_SIZE
	.align		4
.L_456:
        /*0040*/ 	.byte	0x03, 0x19
        /*0042*/ 	.short	0x0900


	//----- nvinfo : EIATTR_PARAM_CBANK
	.align		4
        /*0044*/ 	.byte	0x04, 0x0a
        /*0046*/ 	.short	(.L_458 - .L_457)
	.align		4
.L_457:
        /*0048*/ 	.word	index@(.nv.constant0._ZN7cutlass13device_kernelIN5flash11enable_sm90INS1_16FlashAttnBwdSm90INS1_25CollectiveMainloopBwdSm90ILi2ELi2ELi2EN4cute5tupleIJNS5_1CILi1EEES8_S8_EEENS6_IJNS7_ILi128EEESA_NS7_ILi64EEEEEENS_10bfloat16_tEfNS_4arch4Sm90ELb0ELb1ELb1ELb0ELb1ELb1ELb0ELb0ELi2ELi1ELi2ELi2ELb0EEENS1_21CollectiveEpilogueBwdISC_SD_SF_Li256ELb0ELb0ELi1EEENS1_19SingleTileSchedulerILb0ELb0ELb0ELi128EEEEEEEEEvNT_6ParamsE)
        /*004c*/ 	.short	0x0380
        /*004e*/ 	.short	0x0900


	//----- nvinfo : EIATTR_SW_WAR
	.align		4
.L_458:
        /*0050*/ 	.byte	0x04, 0x36
        /*0052*/ 	.short	(.L_460 - .L_459)
.L_459:
        /*0054*/ 	.word	0x00000008
.L_460:


//--------------------- .nv.info._ZN7cutlass13device_kernelIN5flash11enable_sm90INS1_16FlashAttnBwdSm90INS1_25CollectiveMainloopBwdSm90ILi2ELi2ELi2EN4cute5tupleIJNS5_1CILi1EEES8_S8_EEENS6_IJNS7_ILi128EEESA_NS7_ILi64EEEEEENS_10bfloat16_tEfNS_4arch4Sm90ELb0ELb1ELb1ELb0ELb0ELb1ELb0ELb0ELi2ELi1ELi2ELi2ELb0EEENS1_24CollectiveEpilogueBwdGQAISC_fSF_Li256ELb0ELb0EEENS1_19SingleTileSchedulerILb0ELb0ELb0ELi128EEEEEEEEEvNT_6ParamsE --------------------------
	.section	.nv.info._ZN7cutlass13device_kernelIN5flash11enable_sm90INS1_16FlashAttnBwdSm90INS1_25CollectiveMainloopBwdSm90ILi2ELi2ELi2EN4cute5tupleIJNS5_1CILi1EEES8_S8_EEENS6_IJNS7_ILi128EEESA_NS7_ILi64EEEEEENS_10bfloat16_tEfNS_4arch4Sm90ELb0ELb1ELb1ELb0ELb0ELb1ELb0ELb0ELi2ELi1ELi2ELi2ELb0EEENS1_24CollectiveEpilogueBwdGQAISC_fSF_Li256ELb0ELb0EEENS1_19SingleTileSchedulerILb0ELb0ELb0ELi128EEEEEEEEEvNT_6ParamsE,"",@"SHT_CUDA_INFO"
	.sectionflags	@""
	.align	4


	//----- nvinfo : EIATTR_CUDA_API_VERSION
	.align		4
        /*0000*/ 	.byte	0x04, 0x37
        /*0002*/ 	.short	(.L_462 - .L_461)
.L_461:
        /*0004*/ 	.word	0x00000082


	//----- nvinfo : EIATTR_KPARAM_INFO
	.align		4
.L_462:
        /*0008*/ 	.byte	0x04, 0x17
        /*000a*/ 	.short	(.L_464 - .L_463)
.L_463:
        /*000c*/ 	.word	0x00000000
        /*0010*/ 	.short	0x0000
        /*0012*/ 	.short	0x0000
        /*0014*/ 	.byte	0x00, 0xf0, 0x01, 0x1a


	//----- nvinfo : EIATTR_SPARSE_MMA_MASK
	.align		4
.L_464:
        /*0018*/ 	.byte	0x03, 0x50
        /*001a*/ 	.short	0x0000


	//----- nvinfo : EIATTR_MAXREG_COUNT
	.align		4
        /*001c*/ 	.byte	0x03, 0x1b
        /*001e*/ 	.short	0x00a8


	//----- nvinfo : EIATTR_MERCURY_ISA_VERSION
	.align		4
        /*0020*/ 	.byte	0x03, 0x5f
        /*0022*/ 	.short	0x0101


	//----- nvinfo : EIATTR_VRC_CTA_INIT_COUNT
	.align		4
        /*0024*/ 	.byte	0x02, 0x4a
	.zero		1
	.zero		1


	//----- nvinfo : EIATTR_EXIT_INSTR_OFFSETS
	.align		4
        /*0028*/ 	.byte	0x04, 0x1c
        /*002a*/ 	.short	(.L_466 - .L_465)


	//   ....[0]....
.L_465:
        /*002c*/ 	.word	0x00000010


	//----- nvinfo : EIATTR_MAX_THREADS
	.align		4
.L_466:
        /*0030*/ 	.byte	0x04, 0x05
        /*0032*/ 	.short	(.L_468 - .L_467)
.L_467:
        /*0034*/ 	.word	0x00000180
        /*0038*/ 	.word	0x00000001
        /*003c*/ 	.word	0x00000001


	//----- nvinfo : EIATTR_CBANK_PARAM_SIZE
	.align		4
.L_468:
        /*0040*/ 	.byte	0x03, 0x19
        /*0042*/ 	.short	0x0680


	//----- nvinfo : EIATTR_PARAM_CBANK
	.align		4
        /*0044*/ 	.byte	0x04, 0x0a
        /*0046*/ 	.short	(.L_470 - .L_469)
	.align		4
.L_469:
        /*0048*/ 	.word	index@(.nv.constant0._ZN7cutlass13device_kernelIN5flash11enable_sm90INS1_16FlashAttnBwdSm90INS1_25CollectiveMainloopBwdSm90ILi2ELi2ELi2EN4cute5tupleIJNS5_1CILi1EEES8_S8_EEENS6_IJNS7_ILi128EEESA_NS7_ILi64EEEEEENS_10bfloat16_tEfNS_4arch4Sm90ELb0ELb1ELb1ELb0ELb0ELb1ELb0ELb0ELi2ELi1ELi2ELi2ELb0EEENS1_24CollectiveEpilogueBwdGQAISC_fSF_Li256ELb0ELb0EEENS1_19SingleTileSchedulerILb0ELb0ELb0ELi128EEEEEEEEEvNT_6ParamsE)
        /*004c*/ 	.short	0x0380
        /*004e*/ 	.short	0x0680


	//----- nvinfo : EIATTR_SW_WAR
	.align		4
.L_470:
        /*0050*/ 	.byte	0x04, 0x36
        /*0052*/ 	.short	(.L_472 - .L_471)
.L_471:
        /*0054*/ 	.word	0x00000008
.L_472:


//--------------------- .nv.info._ZN7cutlass13device_kernelIN5flash11enable_sm90INS1_16FlashAttnBwdSm90INS1_25CollectiveMainloopBwdSm90ILi2ELi2ELi2EN4cute5tupleIJNS5_1CILi1EEES8_S8_EEENS6_IJNS7_ILi128EEESA_NS7_ILi64EEEEEENS_10bfloat16_tEfNS_4arch4Sm90ELb0ELb1ELb1ELb0ELb1ELb1ELb0ELb0ELi2ELi1ELi2ELi2ELb0EEENS1_24CollectiveEpilogueBwdGQAISC_fSF_Li256ELb0ELb1EEENS1_19SingleTileSchedulerILb0ELb0ELb0ELi128EEEEEEEEEvNT_6ParamsE --------------------------
	.section	.nv.info._ZN7cutlass13device_kernelIN5flash11enable_sm90INS1_16FlashAttnBwdSm90INS1_25CollectiveMainloopBwdSm90ILi2ELi2ELi2EN4cute5tupleIJNS5_1CILi1EEES8_S8_EEENS6_IJNS7_ILi128EEESA_NS7_ILi64EEEEEENS_10bfloat16_tEfNS_4arch4Sm90ELb0ELb1ELb1ELb0ELb1ELb1ELb0ELb0ELi2ELi1ELi2ELi2ELb0EEENS1_24CollectiveEpilogueBwdGQAISC_fSF_Li256ELb0ELb1EEENS1_19SingleTileSchedulerILb0ELb0ELb0ELi128EEEEEEEEEvNT_6ParamsE,"",@"SHT_CUDA_INFO"
	.sectionflags	@""
	.align	4


	//----- nvinfo : EIATTR_CUDA_API_VERSION
	.align		4
        /*0000*/ 	.byte	0x04, 0x37
        /*0002*/ 	.short	(.L_474 - .L_473)
.L_473:
        /*0004*/ 	.word	0x00000082


	//----- nvinfo : EIATTR_KPARAM_INFO
	.align		4
.L_474:
        /*0008*/ 	.byte	0x04, 0x17
        /*000a*/ 	.short	(.L_476 - .L_475)
.L_475:
        /*000c*/ 	.word	0x00000000
        /*0010*/ 	.short	0x0000
        /*0012*/ 	.short	0x0000
        /*0014*/ 	.byte	0x00, 0xf0, 0x01, 0x1a


	//----- nvinfo : EIATTR_SPARSE_MMA_MASK
	.align		4
.L_476:
        /*0018*/ 	.byte	0x03, 0x50
        /*001a*/ 	.short	0x0000


	//----- nvinfo : EIATTR_MAXREG_COUNT
	.align		4
        /*001c*/ 	.byte	0x03, 0x1b
        /*001e*/ 	.short	0x00a8


	//----- nvinfo : EIATTR_MERCURY_ISA_VERSION
	.align		4
        /*0020*/ 	.byte	0x03, 0x5f
        /*0022*/ 	.short	0x0101


	//----- nvinfo : EIATTR_VRC_CTA_INIT_COUNT
	.align		4
        /*0024*/ 	.byte	0x02, 0x4a
	.zero		1
	.zero		1


	//----- nvinfo : EIATTR_EXIT_INSTR_OFFSETS
	.align		4
        /*0028*/ 	.byte	0x04, 0x1c
        /*002a*/ 	.short	(.L_478 - .L_477)


	//   ....[0]....
.L_477:
        /*002c*/ 	.word	0x00000010


	//----- nvinfo : EIATTR_MAX_THREADS
	.align		4
.L_478:
        /*0030*/ 	.byte	0x04, 0x05
        /*0032*/ 	.short	(.L_480 - .L_479)
.L_479:
        /*0034*/ 	.word	0x00000180
        /*0038*/ 	.word	0x00000001
        /*003c*/ 	.word	0x00000001


	//----- nvinfo : EIATTR_CBANK_PARAM_SIZE
	.align		4
.L_480:
        /*0040*/ 	.byte	0x03, 0x19
        /*0042*/ 	.short	0x0680


	//----- nvinfo : EIATTR_PARAM_CBANK
	.align		4
        /*0044*/ 	.byte	0x04, 0x0a
        /*0046*/ 	.short	(.L_482 - .L_481)
	.align		4
.L_481:
        /*0048*/ 	.word	index@(.nv.constant0._ZN7cutlass13device_kernelIN5flash11enable_sm90INS1_16FlashAttnBwdSm90INS1_25CollectiveMainloopBwdSm90ILi2ELi2ELi2EN4cute5tupleIJNS5_1CILi1EEES8_S8_EEENS6_IJNS7_ILi128EEESA_NS7_ILi64EEEEEENS_10bfloat16_tEfNS_4arch4Sm90ELb0ELb1ELb1ELb0ELb1ELb1ELb0ELb0ELi2ELi1ELi2ELi2ELb0EEENS1_24CollectiveEpilogueBwdGQAISC_fSF_Li256ELb0ELb1EEENS1_19SingleTileSchedulerILb0ELb0ELb0ELi128EEEEEEEEEvNT_6ParamsE)
        /*004c*/ 	.short	0x0380
        /*004e*/ 	.short	0x0680


	//----- nvinfo : EIATTR_SW_WAR
	.align		4
.L_482:
        /*0050*/ 	.byte	0x04, 0x36
        /*0052*/ 	.short	(.L_484 - .L_483)
.L_483:
        /*0054*/ 	.word	0x00000008
.L_484:


//--------------------- .nv.info._ZN7cutlass13device_kernelIN5flash11enable_sm90INS1_16FlashAttnBwdSm90INS1_25CollectiveMainloopBwdSm90ILi2ELi2ELi2EN4cute5tupleIJNS5_1CILi1EEES8_S8_EEENS6_IJNS7_ILi128EEESA_NS7_ILi64EEEEEENS_10bfloat16_tEfNS_4arch4Sm90ELb0ELb1ELb1ELb1ELb0ELb1ELb0ELb0ELi2ELi1ELi2ELi2ELb0EEENS1_21CollectiveEpilogueBwdISC_SD_SF_Li256ELb1ELb0ELi1EEENS1_19SingleTileSchedulerILb1ELb0ELb0ELi128EEEEEEEEEvNT_6ParamsE --------------------------
	.section	.nv.info._ZN7cutlass13device_kernelIN5flash11enable_sm90INS1_16FlashAttnBwdSm90INS1_25CollectiveMainloopBwdSm90ILi2ELi2ELi2EN4cute5tupleIJNS5_1CILi1EEES8_S8_EEENS6_IJNS7_ILi128EEESA_NS7_ILi64EEEEEENS_10bfloat16_tEfNS_4arch4Sm90ELb0ELb1ELb1ELb1ELb0ELb1ELb0ELb0ELi2ELi1ELi2ELi2ELb0EEENS1_21CollectiveEpilogueBwdISC_SD_SF_Li256ELb1ELb0ELi1EEENS1_19SingleTileSchedulerILb1ELb0ELb0ELi128EEEEEEEEEvNT_6ParamsE,"",@"SHT_CUDA_INFO"
	.sectionflags	@""
	.align	4


	//----- nvinfo : EIATTR_CUDA_API_VERSION
	.align		4
        /*0000*/ 	.byte	0x04, 0x37
        /*0002*/ 	.short	(.L_486 - .L_485)
.L_485:
        /*0004*/ 	.word	0x00000082


	//----- nvinfo : EIATTR_KPARAM_INFO
	.align		4
.L_486:
        /*0008*/ 	.byte	0x04, 0x17
        /*000a*/ 	.short	(.L_488 - .L_487)
.L_487:
        /*000c*/ 	.word	0x00000000
        /*0010*/ 	.short	0x0000
        /*0012*/ 	.short	0x0000
        /*0014*/ 	.byte	0x00, 0xf0, 0x01, 0x1a


	//----- nvinfo : EIATTR_SPARSE_MMA_MASK
	.align		4
.L_488:
        /*0018*/ 	.byte	0x03, 0x50
        /*001a*/ 	.short	0x0000


	//----- nvinfo : EIATTR_MAXREG_COUNT
	.align		4
        /*001c*/ 	.byte	0x03, 0x1b
        /*001e*/ 	.short	0x00a8


	//----- nvinfo : EIATTR_MERCURY_ISA_VERSION
	.align		4
        /*0020*/ 	.byte	0x03, 0x5f
        /*0022*/ 	.short	0x0101


	//----- nvinfo : EIATTR_VRC_CTA_INIT_COUNT
	.align		4
        /*0024*/ 	.byte	0x02, 0x4a
	.zero		1
	.zero		1


	//----- nvinfo : EIATTR_EXIT_INSTR_OFFSETS
	.align		4
        /*0028*/ 	.byte	0x04, 0x1c
        /*002a*/ 	.short	(.L_490 - .L_489)


	//   ....[0]....
.L_489:
        /*002c*/ 	.word	0x00000010


	//----- nvinfo : EIATTR_MAX_THREADS
	.align		4
.L_490:
        /*0030*/ 	.byte	0x04, 0x05
        /*0032*/ 	.short	(.L_492 - .L_491)
.L_491:
        /*0034*/ 	.word	0x00000180
        /*0038*/ 	.word	0x00000001
        /*003c*/ 	.word	0x00000001


	//----- nvinfo : EIATTR_CBANK_PARAM_SIZE
	.align		4
.L_492:
        /*0040*/ 	.byte	0x03, 0x19
        /*0042*/ 	.short	0x0680


	//----- nvinfo : EIATTR_PARAM_CBANK
	.align		4
        /*0044*/ 	.byte	0x04, 0x0a
        /*0046*/ 	.short	(.L_494 - .L_493)
	.align		4
.L_493:
        /*0048*/ 	.word	index@(.nv.constant0._ZN7cutlass13device_kernelIN5flash11enable_sm90INS1_16FlashAttnBwdSm90INS1_25CollectiveMainloopBwdSm90ILi2ELi2ELi2EN4cute5tupleIJNS5_1CILi1EEES8_S8_EEENS6_IJNS7_ILi128EEESA_NS7_ILi64EEEEEENS_10bfloat16_tEfNS_4arch4Sm90ELb0ELb1ELb1ELb1ELb0ELb1ELb0ELb0ELi2ELi1ELi2ELi2ELb0EEENS1_21CollectiveEpilogueBwdISC_SD_SF_Li256ELb1ELb0ELi1EEENS1_19SingleTileSchedulerILb1ELb0ELb0ELi128EEEEEEEEEvNT_6ParamsE)
        /*004c*/ 	.short	0x0380
        /*004e*/ 	.short	0x0680


	//----- nvinfo : EIATTR_SW_WAR
	.align		4
.L_494:
        /*0050*/ 	.byte	0x04, 0x36
        /*0052*/ 	.short	(.L_496 - .L_495)
.L_495:
        /*0054*/ 	.word	0x00000008
.L_496:


//--------------------- .nv.info._ZN7cutlass13device_kernelIN5flash11enable_sm90INS1_16FlashAttnBwdSm90INS1_25CollectiveMainloopBwdSm90ILi2ELi2ELi2EN4cute5tupleIJNS5_1CILi1EEES8_S8_EEENS6_IJNS7_ILi128EEESA_NS7_ILi64EEEEEENS_10bfloat16_tEfNS_4arch4Sm90ELb0ELb1ELb1ELb1ELb1ELb1ELb0ELb0ELi2ELi1ELi2ELi2ELb0EEENS1_21CollectiveEpilogueBwdISC_SD_SF_Li256ELb1ELb0ELi1EEENS1_19SingleTileSchedulerILb1ELb0ELb0ELi128EEEEEEEEEvNT_6ParamsE --------------------------
	.section	.nv.info._ZN7cutlass13device_kernelIN5flash11enable_sm90INS1_16FlashAttnBwdSm90INS1_25CollectiveMainloopBwdSm90ILi2ELi2ELi2EN4cute5tupleIJNS5_1CILi1EEES8_S8_EEENS6_IJNS7_ILi128EEESA_NS7_ILi64EEEEEENS_10bfloat16_tEfNS_4arch4Sm90ELb0ELb1ELb1ELb1ELb1ELb1ELb0ELb0ELi2ELi1ELi2ELi2ELb0EEENS1_21CollectiveEpilogueBwdISC_SD_SF_Li256ELb1ELb0ELi1EEENS1_19SingleTileSchedulerILb1ELb0ELb0ELi128EEEEEEEEEvNT_6ParamsE,"",@"SHT_CUDA_INFO"
	.sectionflags	@""
	.align	4


	//----- nvinfo : EIATTR_CUDA_API_VERSION
	.align		4
        /*0000*/ 	.byte	0x04, 0x37
        /*0002*/ 	.short	(.L_498 - .L_497)
.L_497:
        /*0004*/ 	.word	0x00000082


	//----- nvinfo : EIATTR_KPARAM_INFO
	.align		4
.L_498:
        /*0008*/ 	.byte	0x04, 0x17
        /*000a*/ 	.short	(.L_500 - .L_499)
.L_499:
        /*000c*/ 	.word	0x00000000
        /*0010*/ 	.short	0x0000
        /*0012*/ 	.short	0x0000
        /*0014*/ 	.byte	0x00, 0xf0, 0x01, 0x1a


	//----- nvinfo : EIATTR_SPARSE_MMA_MASK
	.align		4
.L_500:
        /*0018*/ 	.byte	0x03, 0x50
        /*001a*/ 	.short	0x0000


	//----- nvinfo : EIATTR_MAXREG_COUNT
	.align		4
        /*001c*/ 	.byte	0x03, 0x1b
        /*001e*/ 	.short	0x00a8


	//----- nvinfo : EIATTR_MERCURY_ISA_VERSION
	.align		4
        /*0020*/ 	.byte	0x03, 0x5f
        /*0022*/ 	.short	0x0101


	//----- nvinfo : EIATTR_VRC_CTA_INIT_COUNT
	.align		4
        /*0024*/ 	.byte	0x02, 0x4a
	.zero		1
	.zero		1


	//----- nvinfo : EIATTR_EXIT_INSTR_OFFSETS
	.align		4
        /*0028*/ 	.byte	0x04, 0x1c
        /*002a*/ 	.short	(.L_502 - .L_501)


	//   ....[0]....
.L_501:
        /*002c*/ 	.word	0x00000010


	//----- nvinfo : EIATTR_MAX_THREADS
	.align		4
.L_502:
        /*0030*/ 	.byte	0x04, 0x05
        /*0032*/ 	.short	(.L_504 - .L_503)
.L_503:
        /*0034*/ 	.word	0x00000180
        /*0038*/ 	.word	0x00000001
        /*003c*/ 	.word	0x00000001


	//----- nvinfo : EIATTR_CBANK_PARAM_SIZE
	.align		4
.L_504:
        /*0040*/ 	.byte	0x03, 0x19
        /*0042*/ 	.short	0x0680


	//----- nvinfo : EIATTR_PARAM_CBANK
	.align		4
        /*0044*/ 	.byte	0x04, 0x0a
        /*0046*/ 	.short	(.L_506 - .L_505)
	.align		4
.L_505:
        /*0048*/ 	.word	index@(.nv.constant0._ZN7cutlass13device_kernelIN5flash11enable_sm90INS1_16FlashAttnBwdSm90INS1_25CollectiveMainloopBwdSm90ILi2ELi2ELi2EN4cute5tupleIJNS5_1CILi1EEES8_S8_EEENS6_IJNS7_ILi128EEESA_NS7_ILi64EEEEEENS_10bfloat16_tEfNS_4arch4Sm90ELb0ELb1ELb1ELb1ELb1ELb1ELb0ELb0ELi2ELi1ELi2ELi2ELb0EEENS1_21CollectiveEpilogueBwdISC_SD_SF_Li256ELb1ELb0ELi1EEENS1_19SingleTileSchedulerILb1ELb0ELb0ELi128EEEEEEEEEvNT_6ParamsE)
        /*004c*/ 	.short	0x0380
        /*004e*/ 	.short	0x0680


	//----- nvinfo : EIATTR_SW_WAR
	.align		4
.L_506:
        /*0050*/ 	.byte	0x04, 0x36
        /*0052*/ 	.short	(.L_508 - .L_507)
.L_507:
        /*0054*/ 	.word	0x00000008
.L_508:


//--------------------- .nv.info._ZN7cutlass13device_kernelIN5flash11enable_sm90INS1_16FlashAttnBwdSm90INS1_25CollectiveMainloopBwdSm90ILi2ELi2ELi2EN4cute5tupleIJNS5_1CILi1EEES8_S8_EEENS6_IJNS7_ILi128EEESA_NS7_ILi64EEEEEENS_10bfloat16_tEfNS_4arch4Sm90ELb0ELb1ELb1ELb1ELb0ELb1ELb0ELb0ELi2ELi1ELi2ELi2ELb0EEENS1_24CollectiveEpilogueBwdGQAISC_fSF_Li256ELb1ELb0EEENS1_19SingleTileSchedulerILb1ELb0ELb0ELi128EEEEEEEEEvNT_6ParamsE --------------------------
	.section	.nv.info._ZN7cutlass13device_kernelIN5flash11enable_sm90INS1_16FlashAttnBwdSm90INS1_25CollectiveMainloopBwdSm90ILi2ELi2ELi2EN4cute5tupleIJNS5_1CILi1EEES8_S8_EEENS6_IJNS7_ILi128EEESA_NS7_ILi64EEEEEENS_10bfloat16_tEfNS_4arch4Sm90ELb0ELb1ELb1ELb1ELb0ELb1ELb0ELb0ELi2ELi1ELi2ELi2ELb0EEENS1_24CollectiveEpilogueBwdGQAISC_fSF_Li256ELb1ELb0EEENS1_19SingleTileSchedulerILb1ELb0ELb0ELi128EEEEEEEEEvNT_6ParamsE,"",@"SHT_CUDA_INFO"
	.sectionflags	@""
	.align	4


	//----- nvinfo : EIATTR_CUDA_API_VERSION
	.align		4
        /*0000*/ 	.byte	0x04, 0x37
        /*0002*/ 	.short	(.L_510 - .L_509)
.L_509:
        /*0004*/ 	.word	0x00000082


	//----- nvinfo : EIATTR_KPARAM_INFO
	.align		4
.L_510:
        /*0008*/ 	.byte	0x04, 0x17
        /*000a*/ 	.short	(.L_512 - .L_511)
.L_511:
        /*000c*/ 	.word	0x00000000
        /*0010*/ 	.short	0x0000
        /*0012*/ 	.short	0x0000
        /*0014*/ 	.byte	0x00, 0xf0, 0x01, 0x1a


	//----- nvinfo : EIATTR_SPARSE_MMA_MASK
	.align		4
.L_512:
        /*0018*/ 	.byte	0x03, 0x50
        /*001a*/ 	.short	0x0000


	//----- nvinfo : EIATTR_MAXREG_COUNT
	.align		4
        /*001c*/ 	.byte	0x03, 0x1b
        /*001e*/ 	.short	0x00a8


	//----- nvinfo : EIATTR_MERCURY_ISA_VERSION
	.align		4
        /*0020*/ 	.byte	0x03, 0x5f
        /*0022*/ 	.short	0x0101


	//----- nvinfo : EIATTR_VRC_CTA_INIT_COUNT
	.align		4
        /*0024*/ 	.byte	0x02, 0x4a
	.zero		1
	.zero		1


	//----- nvinfo : EIATTR_EXIT_INSTR_OFFSETS
	.align		4
        /*0028*/ 	.byte	0x04, 0x1c
        /*002a*/ 	.short	(.L_514 - .L_513)


	//   ....[0]....
.L_513:
        /*002c*/ 	.word	0x00000010


	//----- nvinfo : EIATTR_MAX_THREADS
	.align		4
.L_514:
        /*0030*/ 	.byte	0x04, 0x05
        /*0032*/ 	.short	(.L_516 - .L_515)
.L_515:
        /*0034*/ 	.word	0x00000180
        /*0038*/ 	.word	0x00000001
        /*003c*/ 	.word	0x00000001


	//----- nvinfo : EIATTR_CBANK_PARAM_SIZE
	.align		4
.L_516:
        /*0040*/ 	.byte	0x03, 0x19
        /*0042*/ 	.short	0x0680


	//----- nvinfo : EIATTR_PARAM_CBANK
	.align		4
        /*0044*/ 	.byte	0x04, 0x0a
        /*0046*/ 	.short	(.L_518 - .L_517)
	.align		4
.L_517:
        /*0048*/ 	.word	index@(.nv.constant0._ZN7cutlass13device_kernelIN5flash11enable_sm90INS1_16FlashAttnBwdSm90INS1_25CollectiveMainloopBwdSm90ILi2ELi2ELi2EN4cute5tupleIJNS5_1CILi1EEES8_S8_EEENS6_IJNS7_ILi128EEESA_NS7_ILi64EEEEEENS_10bfloat16_tEfNS_4arch4Sm90ELb0ELb1ELb1ELb1ELb0ELb1ELb0ELb0ELi2ELi1ELi2ELi2ELb0EEENS1_24CollectiveEpilogueBwdGQAISC_fSF_Li256ELb1ELb0EEENS1_19SingleTileSchedulerILb1ELb0ELb0ELi128EEEEEEEEEvNT_6ParamsE)
        /*004c*/ 	.short	0x0380
        /*004e*/ 	.short	0x0680


	//----- nvinfo : EIATTR_SW_WAR
	.align		4
.L_518:
        /*0050*/ 	.byte	0x04, 0x36
        /*0052*/ 	.short	(.L_520 - .L_519)
.L_519:
        /*0054*/ 	.word	0x00000008
.L_520:


//--------------------- .nv.info._ZN7cutlass13device_kernelIN5flash11enable_sm90INS1_16FlashAttnBwdSm90INS1_25CollectiveMainloopBwdSm90ILi2ELi2ELi2EN4cute5tupleIJNS5_1CILi1EEES8_S8_EEENS6_IJNS7_ILi128EEESA_NS7_ILi64EEEEEENS_10bfloat16_tEfNS_4arch4Sm90ELb0ELb1ELb1ELb1ELb1ELb1ELb0ELb0ELi2ELi1ELi2ELi2ELb0EEENS1_24CollectiveEpilogueBwdGQAISC_fSF_Li256ELb1ELb1EEENS1_19SingleTileSchedulerILb1ELb0ELb0ELi128EEEEEEEEEvNT_6ParamsE --------------------------
	.section	.nv.info._ZN7cutlass13device_kernelIN5flash11enable_sm90INS1_16FlashAttnBwdSm90INS1_25CollectiveMainloopBwdSm90ILi2ELi2ELi2EN4cute5tupleIJNS5_1CILi1EEES8_S8_EEENS6_IJNS7_ILi128EEESA_NS7_ILi64EEEEEENS_10bfloat16_tEfNS_4arch4Sm90ELb0ELb1ELb1ELb1ELb1ELb1ELb0ELb0ELi2ELi1ELi2ELi2ELb0EEENS1_24CollectiveEpilogueBwdGQAISC_fSF_Li256ELb1ELb1EEENS1_19SingleTileSchedulerILb1ELb0ELb0ELi128EEEEEEEEEvNT_6ParamsE,"",@"SHT_CUDA_INFO"
	.sectionflags	@""
	.align	4


	//----- nvinfo : EIATTR_CUDA_API_VERSION
	.align		4
        /*0000*/ 	.byte	0x04, 0x37
        /*0002*/ 	.short	(.L_522 - .L_521)
.L_521:
        /*0004*/ 	.word	0x00000082


	//----- nvinfo : EIATTR_KPARAM_INFO
	.align		4
.L_522:
        /*0008*/ 	.byte	0x04, 0x17
        /*000a*/ 	.short	(.L_524 - .L_523)
.L_523:
        /*000c*/ 	.word	0x00000000
        /*0010*/ 	.short	0x0000
        /*0012*/ 	.short	0x0000
        /*0014*/ 	.byte	0x00, 0xf0, 0x01, 0x1a


	//----- nvinfo : EIATTR_SPARSE_MMA_MASK
	.align		4
.L_524:
        /*0018*/ 	.byte	0x03, 0x50
        /*001a*/ 	.short	0x0000


	//----- nvinfo : EIATTR_MAXREG_COUNT
	.align		4
        /*001c*/ 	.byte	0x03, 0x1b
        /*001e*/ 	.short	0x00a8


	//----- nvinfo : EIATTR_MERCURY_ISA_VERSION
	.align		4
        /*0020*/ 	.byte	0x03, 0x5f
        /*0022*/ 	.short	0x0101


	//----- nvinfo : EIATTR_VRC_CTA_INIT_COUNT
	.align		4
        /*0024*/ 	.byte	0x02, 0x4a
	.zero		1
	.zero		1


	//----- nvinfo : EIATTR_EXIT_INSTR_OFFSETS
	.align		4
        /*0028*/ 	.byte	0x04, 0x1c
        /*002a*/ 	.short	(.L_526 - .L_525)


	//   ....[0]....
.L_525:
        /*002c*/ 	.word	0x00000010


	//----- nvinfo : EIATTR_MAX_THREADS
	.align		4
.L_526:
        /*0030*/ 	.byte	0x04, 0x05
        /*0032*/ 	.short	(.L_528 - .L_527)
.L_527:
        /*0034*/ 	.word	0x00000180
        /*0038*/ 	.word	0x00000001
        /*003c*/ 	.word	0x00000001


	//----- nvinfo : EIATTR_CBANK_PARAM_SIZE
	.align		4
.L_528:
        /*0040*/ 	.byte	0x03, 0x19
        /*0042*/ 	.short	0x0680


	//----- nvinfo : EIATTR_PARAM_CBANK
	.align		4
        /*0044*/ 	.byte	0x04, 0x0a
        /*0046*/ 	.short	(.L_530 - .L_529)
	.align		4
.L_529:
        /*0048*/ 	.word	index@(.nv.constant0._ZN7cutlass13device_kernelIN5flash11enable_sm90INS1_16FlashAttnBwdSm90INS1_25CollectiveMainloopBwdSm90ILi2ELi2ELi2EN4cute5tupleIJNS5_1CILi1EEES8_S8_EEENS6_IJNS7_ILi128EEESA_NS7_ILi64EEEEEENS_10bfloat16_tEfNS_4arch4Sm90ELb0ELb1ELb1ELb1ELb1ELb1ELb0ELb0ELi2ELi1ELi2ELi2ELb0EEENS1_24CollectiveEpilogueBwdGQAISC_fSF_Li256ELb1ELb1EEENS1_19SingleTileSchedulerILb1ELb0ELb0ELi128EEEEEEEEEvNT_6ParamsE)
        /*004c*/ 	.short	0x0380
        /*004e*/ 	.short	0x0680


	//----- nvinfo : EIATTR_SW_WAR
	.align		4
.L_530:
        /*0050*/ 	.byte	0x04, 0x36
        /*0052*/ 	.short	(.L_532 - .L_531)
.L_531:
        /*0054*/ 	.word	0x00000008
.L_532:


//--------------------- .nv.info._ZN7cutlass13device_kernelIN5flash11enable_sm90INS1_16FlashAttnBwdSm90INS1_25CollectiveMainloopBwdSm90ILi2ELi2ELi2EN4cute5tupleIJNS5_1CILi1EEES8_S8_EEENS6_IJNS7_ILi96EEENS7_ILi128EEENS7_ILi64EEEEEENS_10bfloat16_tEfNS_4arch4Sm90ELb1ELb0ELb1ELb0ELb0ELb1ELb0ELb1ELi2ELi1ELi2ELi2ELb0EEENS1_21CollectiveEpilogueBwdISD_SE_SG_Li256ELb0ELb0ELi1EEENS1_25SingleTileBwdLPTSchedulerILb0ELi128ELb0EEEEEEEEEvNT_6ParamsE --------------------------
	.section	.nv.info._ZN7cutlass13device_kernelIN5flash11enable_sm90INS1_16FlashAttnBwdSm90INS1_25CollectiveMainloopBwdSm90ILi2ELi2ELi2EN4cute5tupleIJNS5_1CILi1EEES8_S8_EEENS6_IJNS7_ILi96EEENS7_ILi128EEENS7_ILi64EEEEEENS_10bfloat16_tEfNS_4arch4Sm90ELb1ELb0ELb1ELb0ELb0ELb1ELb0ELb1ELi2ELi1ELi2ELi2ELb0EEENS1_21CollectiveEpilogueBwdISD_SE_SG_Li256ELb0ELb0ELi1EEENS1_25SingleTileBwdLPTSchedulerILb0ELi128ELb0EEEEEEEEEvNT_6ParamsE,"",@"SHT_CUDA_INFO"
	.sectionflags	@""
	.align	4


	//----- nvinfo : EIATTR_CUDA_API_VERSION
	.align		4
        /*0000*/ 	.byte	0x04, 0x37
        /*0002*/ 	.short	(.L_534 - .L_533)
.L_533:
        /*0004*/ 	.word	0x00000082


	//----- nvinfo : EIATTR_KPARAM_INFO
	.align		4
.L_534:
        /*0008*/ 	.byte	0x04, 0x17
        /*000a*/ 	.short	(.L_536 - .L_535)
.L_535:
        /*000c*/ 	.word	0x00000000
        /*0010*/ 	.short	0x0000
        /*0012*/ 	.short	0x0000
        /*0014*/ 	.byte	0x00, 0xf0, 0x01, 0x24


	//----- nvinfo : EIATTR_SPARSE_MMA_MASK
	.align		4
.L_536:
        /*0018*/ 	.byte	0x03, 0x50
        /*001a*/ 	.short	0x0000


	//----- nvinfo : EIATTR_MAXREG_COUNT
	.align		4
        /*001c*/ 	.byte	0x03, 0x1b
        /*001e*/ 	.short	0x00a8


	//----- nvinfo : EIATTR_MERCURY_ISA_VERSION
	.align		4
        /*0020*/ 	.byte	0x03, 0x5f
        /*0022*/ 	.short	0x0101


	//----- nvinfo : EIATTR_VRC_CTA_INIT_COUNT
	.align		4
        /*0024*/ 	.byte	0x02, 0x4a
	.zero		1
	.zero		1


	//----- nvinfo : EIATTR_EXIT_INSTR_OFFSETS
	.align		4
        /*0028*/ 	.byte	0x04, 0x1c
        /*002a*/ 	.short	(.L_538 - .L_537)


	//   ....[0]....
.L_537:
        /*002c*/ 	.word	0x00000010


	//----- nvinfo : EIATTR_MAX_THREADS
	.align		4
.L_538:
        /*0030*/ 	.byte	0x04, 0x05
        /*0032*/ 	.short	(.L_540 - .L_539)
.L_539:
        /*0034*/ 	.word	0x00000180
        /*0038*/ 	.word	0x00000001
        /*003c*/ 	.word	0x00000001


	//----- nvinfo : EIATTR_CBANK_PARAM_SIZE
	.align		4
.L_540:
        /*0040*/ 	.byte	0x03, 0x19
        /*0042*/ 	.short	0x0900


	//----- nvinfo : EIATTR_PARAM_CBANK
	.align		4
        /*0044*/ 	.byte	0x04, 0x0a
        /*0046*/ 	.short	(.L_542 - .L_541)
	.align		4
.L_541:
        /*0048*/ 	.word	index@(.nv.constant0._ZN7cutlass13device_kernelIN5flash11enable_sm90INS1_16FlashAttnBwdSm90INS1_25CollectiveMainloopBwdSm90ILi2ELi2ELi2EN4cute5tupleIJNS5_1CILi1EEES8_S8_EEENS6_IJNS7_ILi96EEENS7_ILi128EEENS7_ILi64EEEEEENS_10bfloat16_tEfNS_4arch4Sm90ELb1ELb0ELb1ELb0ELb0ELb1ELb0ELb1ELi2ELi1ELi2ELi2ELb0EEENS1_21CollectiveEpilogueBwdISD_SE_SG_Li256ELb0ELb0ELi1EEENS1_25SingleTileBwdLPTSchedulerILb0ELi128ELb0EEEEEEEEEvNT_6ParamsE)
        /*004c*/ 	.short	0x0380
        /*004e*/ 	.short	0x0900


	//----- nvinfo : EIATTR_SW_WAR
	.align		4
.L_542:
        /*0050*/ 	.byte	0x04, 0x36
        /*0052*/ 	.short	(.L_544 - .L_543)
.L_543:
        /*0054*/ 	.word	0x00000008
.L_544:


//--------------------- .nv.info._ZN7cutlass13device_kernelIN5flash11enable_sm90INS1_16FlashAttnBwdSm90INS1_25CollectiveMainloopBwdSm90ILi2ELi2ELi2EN4cute5tupleIJNS5_1CILi1EEES8_S8_EEENS6_IJNS7_ILi96EEENS7_ILi128EEENS7_ILi64EEEEEENS_10bfloat16_tEfNS_4arch4Sm90ELb1ELb0ELb1ELb0ELb1ELb1ELb0ELb1ELi2ELi1ELi2ELi2ELb0EEENS1_21CollectiveEpilogueBwdISD_SE_SG_Li256ELb0ELb0ELi1EEENS1_25SingleTileBwdLPTSchedulerILb0ELi128ELb1EEEEEEEEEvNT_6ParamsE --------------------------
	.section	.nv.info._ZN7cutlass13device_kernelIN5flash11enable_sm90INS1_16FlashAttnBwdSm90INS1_25CollectiveMainloopBwdSm90ILi2ELi2ELi2EN4cute5tupleIJNS5_1CILi1EEES8_S8_EEENS6_IJNS7_ILi96EEENS7_ILi128EEENS7_ILi64EEEEEENS_10bfloat16_tEfNS_4arch4Sm90ELb1ELb0ELb1ELb0ELb1ELb1ELb0ELb1ELi2ELi1ELi2ELi2ELb0EEENS1_21CollectiveEpilogueBwdISD_SE_SG_Li256ELb0ELb0ELi1EEENS1_25SingleTileBwdLPTSchedulerILb0ELi128ELb1EEEEEEEEEvNT_6ParamsE,"",@"SHT_CUDA_INFO"
	.sectionflags	@""
	.align	4


	//----- nvinfo : EIATTR_CUDA_API_VERSION
	.align		4
        /*0000*/ 	.byte	0x04, 0x37
        /*0002*/ 	.short	(.L_546 - .L_545)
.L_545:
        /*0004*/ 	.word	0x00000082


	//----- nvinfo : EIATTR_KPARAM_INFO
	.align		4
.L_546:
        /*0008*/ 	.byte	0x04, 0x17
        /*000a*/ 	.short	(.L_548 - .L_547)
.L_547:
        /*000c*/ 	.word	0x00000000
        /*0010*/ 	.short	0x0000
        /*0012*/ 	.short	0x0000
        /*0014*/ 	.byte	0x00, 0xf0, 0x01, 0x24


	//----- nvinfo : EIATTR_SPARSE_MMA_MASK
	.align		4
.L_548:
        /*0018*/ 	.byte	0x03, 0x50
        /*001a*/ 	.short	0x0000


	//----- nvinfo : EIATTR_MAXREG_COUNT
	.align		4
        /*001c*/ 	.byte	0x03, 0x1b
        /*001e*/ 	.short	0x00a8


	//----- nvinfo : EIATTR_MERCURY_ISA_VERSION
	.align		4
        /*0020*/ 	.byte	0x03, 0x5f
        /*0022*/ 	.short	0x0101


	//----- nvinfo : EIATTR_VRC_CTA_INIT_COUNT
	.align		4
        /*0024*/ 	.byte	0x02, 0x4a
	.zero		1
	.zero		1


	//----- nvinfo : EIATTR_EXIT_INSTR_OFFSETS
	.align		4
        /*0028*/ 	.byte	0x04, 0x1c
        /*002a*/ 	.short	(.L_550 - .L_549)


	//   ....[0]....
.L_549:
        /*002c*/ 	.word	0x00000010


	//----- nvinfo : EIATTR_MAX_THREADS
	.align		4
.L_550:
        /*0030*/ 	.byte	0x04, 0x05
        /*0032*/ 	.short	(.L_552 - .L_551)
.L_551:
        /*0034*/ 	.word	0x00000180
        /*0038*/ 	.word	0x00000001
        /*003c*/ 	.word	0x00000001


	//----- nvinfo : EIATTR_CBANK_PARAM_SIZE
	.align		4
.L_552:
        /*0040*/ 	.byte	0x03, 0x19
        /*0042*/ 	.short	0x0900


	//----- nvinfo : EIATTR_PARAM_CBANK
	.align		4
        /*0044*/ 	.byte	0x04, 0x0a
        /*0046*/ 	.short	(.L_554 - .L_553)
	.align		4
.L_553:
        /*0048*/ 	.word	index@(.nv.constant0._ZN7cutlass13device_kernelIN5flash11enable_sm90INS1_16FlashAttnBwdSm90INS1_25CollectiveMainloopBwdSm90ILi2ELi2ELi2EN4cute5tupleIJNS5_1CILi1EEES8_S8_EEENS6_IJNS7_ILi96EEENS7_ILi128EEENS7_ILi64EEEEEENS_10bfloat16_tEfNS_4arch4Sm90ELb1ELb0ELb1ELb0ELb1ELb1ELb0ELb1ELi2ELi1ELi2ELi2ELb0EEENS1_21CollectiveEpilogueBwdISD_SE_SG_Li256ELb0ELb0ELi1EEENS1_25SingleTileBwdLPTSchedulerILb0ELi128ELb1EEEEEEEEEvNT_6ParamsE)
        /*004c*/ 	.short	0x0380
        /*004e*/ 	.short	0x0900


	//----- nvinfo : EIATTR_SW_WAR
	.align		4
.L_554:
        /*0050*/ 	.byte	0x04, 0x36
        /*0052*/ 	.short	(.L_556 - .L_555)
.L_555:
        /*0054*/ 	.word	0x00000008
.L_556:


//--------------------- .nv.info._ZN7cutlass13device_kernelIN5flash11enable_sm90INS1_16FlashAttnBwdSm90INS1_25CollectiveMainloopBwdSm90ILi2ELi2ELi2EN4cute5tupleIJNS5_1CILi1EEES8_S8_EEENS6_IJNS7_ILi96EEENS7_ILi128EEENS7_ILi64EEEEEENS_10bfloat16_tEfNS_4arch4Sm90ELb1ELb0ELb1ELb0ELb0ELb1ELb0ELb1ELi2ELi1ELi2ELi2ELb0EEENS1_24CollectiveEpilogueBwdGQAISD_fSG_Li256ELb0ELb0EEENS1_25SingleTileBwdLPTSchedulerILb0ELi128ELb0EEEEEEEEEvNT_6ParamsE --------------------------
	.section	.nv.info._ZN7cutlass13device_kernelIN5flash11enable_sm90INS1_16FlashAttnBwdSm90INS1_25CollectiveMainloopBwdSm90ILi2ELi2ELi2EN4cute5tupleIJNS5_1CILi1EEES8_S8_EEENS6_IJNS7_ILi96EEENS7_ILi128EEENS7_ILi64EEEEEENS_10bfloat16_tEfNS_4arch4Sm90ELb1ELb0ELb1ELb0ELb0ELb1ELb0ELb1ELi2ELi1ELi2ELi2ELb0EEENS1_24CollectiveEpilogueBwdGQAISD_fSG_Li256ELb0ELb0EEENS1_25SingleTileBwdLPTSchedulerILb0ELi128ELb0EEEEEEEEEvNT_6ParamsE,"",@"SHT_CUDA_INFO"
	.sectionflags	@""
	.align	4


	//----- nvinfo : EIATTR_CUDA_API_VERSION
	.align		4
        /*0000*/ 	.byte	0x04, 0x37
        /*0002*/ 	.short	(.L_558 - .L_557)
.L_557:
        /*0004*/ 	.word	0x00000082


	//----- nvinfo : EIATTR_KPARAM_INFO
	.align		4
.L_558:
        /*0008*/ 	.byte	0x04, 0x17
        /*000a*/ 	.short	(.L_560 - .L_559)
.L_559:
        /*000c*/ 	.word	0x00000000
        /*0010*/ 	.short	0x0000
        /*0012*/ 	.short	0x0000
        /*0014*/ 	.byte	0x00, 0xf0, 0x01, 0x1c


	//----- nvinfo : EIATTR_SPARSE_MMA_MASK
	.align		4
.L_560:
        /*0018*/ 	.byte	0x03, 0x50
        /*001a*/ 	.short	0x0000


	//----- nvinfo : EIATTR_MAXREG_COUNT
	.align		4
        /*001c*/ 	.byte	0x03, 0x1b
        /*001e*/ 	.short	0x00a8


	//----- nvinfo : EIATTR_MERCURY_ISA_VERSION
	.align		4
        /*0020*/ 	.byte	0x03, 0x5f
        /*0022*/ 	.short	0x0101


	//----- nvinfo : EIATTR_VRC_CTA_INIT_COUNT
	.align		4
        /*0024*/ 	.byte	0x02, 0x4a
	.zero		1
	.zero		1


	//----- nvinfo : EIATTR_EXIT_INSTR_OFFSETS
	.align		4
        /*0028*/ 	.byte	0x04, 0x1c
        /*002a*/ 	.short	(.L_562 - .L_561)


	//   ....[0]....
.L_561:
        /*002c*/ 	.word	0x00000010


	//----- nvinfo : EIATTR_MAX_THREADS
	.align		4
.L_562:
        /*0030*/ 	.byte	0x04, 0x05
        /*0032*/ 	.short	(.L_564 - .L_563)
.L_563:
        /*0034*/ 	.word	0x00000180
        /*0038*/ 	.word	0x00000001
        /*003c*/ 	.word	0x00000001


	//----- nvinfo : EIATTR_CBANK_PARAM_SIZE
	.align		4
.L_564:
        /*0040*/ 	.byte	0x03, 0x19
        /*0042*/ 	.short	0x0700


	//----- nvinfo : EIATTR_PARAM_CBANK
	.align		4
        /*0044*/ 	.byte	0x04, 0x0a
        /*0046*/ 	.short	(.L_566 - .L_565)
	.align		4
.L_565:
        /*0048*/ 	.word	index@(.nv.constant0._ZN7cutlass13device_kernelIN5flash11enable_sm90INS1_16FlashAttnBwdSm90INS1_25CollectiveMainloopBwdSm90ILi2ELi2ELi2EN4cute5tupleIJNS5_1CILi1EEES8_S8_EEENS6_IJNS7_ILi96EEENS7_ILi128EEENS7_ILi64EEEEEENS_10bfloat16_tEfNS_4arch4Sm90ELb1ELb0ELb1ELb0ELb0ELb1ELb0ELb1ELi2ELi1ELi2ELi2ELb0EEENS1_24CollectiveEpilogueBwdGQAISD_fSG_Li256ELb0ELb0EEENS1_25SingleTileBwdLPTSchedulerILb0ELi128ELb0EEEEEEEEEvNT_6ParamsE)
        /*004c*/ 	.short	0x0380
        /*004e*/ 	.short	0x0700


	//----- nvinfo : EIATTR_SW_WAR
	.align		4
.L_566:
        /*0050*/ 	.byte	0x04, 0x36
        /*0052*/ 	.short	(.L_568 - .L_567)
.L_567:
        /*0054*/ 	.word	0x00000008
.L_568:


//--------------------- .nv.info._ZN7cutlass13device_kernelIN5flash11enable_sm90INS1_16FlashAttnBwdSm90INS1_25CollectiveMainloopBwdSm90ILi2ELi2ELi2EN4cute5tupleIJNS5_1CILi1EEES8_S8_EEENS6_IJNS7_ILi96EEENS7_ILi128EEENS7_ILi64EEEEEENS_10bfloat16_tEfNS_4arch4Sm90ELb1ELb0ELb1ELb0ELb1ELb1ELb0ELb1ELi2ELi1ELi2ELi2ELb0EEENS1_24CollectiveEpilogueBwdGQAISD_fSG_Li256ELb0ELb1EEENS1_25SingleTileBwdLPTSchedulerILb0ELi128ELb1EEEEEEEEEvNT_6ParamsE --------------------------
	.section	.nv.info._ZN7cutlass13device_kernelIN5flash11enable_sm90INS1_16FlashAttnBwdSm90INS1_25CollectiveMainloopBwdSm90ILi2ELi2ELi2EN4cute5tupleIJNS5_1CILi1EEES8_S8_EEENS6_IJNS7_ILi96EEENS7_ILi128EEENS7_ILi64EEEEEENS_10bfloat16_tEfNS_4arch4Sm90ELb1ELb0ELb1ELb0ELb1ELb1ELb0ELb1ELi2ELi1ELi2ELi2ELb0EEENS1_24CollectiveEpilogueBwdGQAISD_fSG_Li256ELb0ELb1EEENS1_25SingleTileBwdLPTSchedulerILb0ELi128ELb1EEEEEEEEEvNT_6ParamsE,"",@"SHT_CUDA_INFO"
	.sectionflags	@""
	.align	4


	//----- nvinfo : EIATTR_CUDA_API_VERSION
	.align		4
        /*0000*/ 	.byte	0x04, 0x37
        /*0002*/ 	.short	(.L_570 - .L_569)
.L_569:
        /*0004*/ 	.word	0x00000082


	//----- nvinfo : EIATTR_KPARAM_INFO
	.align		4
.L_570:
        /*0008*/ 	.byte	0x04, 0x17
        /*000a*/ 	.short	(.L_572 - .L_571)
.L_571:
        /*000c*/ 	.word	0x00000000
        /*0010*/ 	.short	0x0000
        /*0012*/ 	.short	0x0000
        /*0014*/ 	.byte	0x00, 0xf0, 0x01, 0x1c


	//----- nvinfo : EIATTR_SPARSE_MMA_MASK
	.align		4
.L_572:
        /*0018*/ 	.byte	0x03, 0x50
        /*001a*/ 	.short	0x0000


	//----- nvinfo : EIATTR_MAXREG_COUNT
	.align		4
        /*001c*/ 	.byte	0x03, 0x1b
        /*001e*/ 	.short	0x00a8


	//----- nvinfo : EIATTR_MERCURY_ISA_VERSION
	.align		4
        /*0020*/ 	.byte	0x03, 0x5f
        /*0022*/ 	.short	0x0101


	//----- nvinfo : EIATTR_VRC_CTA_INIT_COUNT
	.align		4
        /*0024*/ 	.byte	0x02, 0x4a
	.zero		1
	.zero		1


	//----- nvinfo : EIATTR_EXIT_INSTR_OFFSETS
	.align		4
        /*0028*/ 	.byte	0x04, 0x1c
        /*002a*/ 	.short	(.L_574 - .L_573)


	//   ....[0]....
.L_573:
        /*002c*/ 	.word	0x00000010


	//----- nvinfo : EIATTR_MAX_THREADS
	.align		4
.L_574:
        /*0030*/ 	.byte	0x04, 0x05
        /*0032*/ 	.short	(.L_576 - .L_575)
.L_575:
        /*0034*/ 	.word	0x00000180
        /*0038*/ 	.word	0x00000001
        /*003c*/ 	.word	0x00000001


	//----- nvinfo : EIATTR_CBANK_PARAM_SIZE
	.align		4
.L_576:
        /*0040*/ 	.byte	0x03, 0x19
        /*0042*/ 	.short	0x0700


	//----- nvinfo : EIATTR_PARAM_CBANK
	.align		4
        /*0044*/ 	.byte	0x04, 0x0a
        /*0046*/ 	.short	(.L_578 - .L_577)
	.align		4
.L_577:
        /*0048*/ 	.word	index@(.nv.constant0._ZN7cutlass13device_kernelIN5flash11enable_sm90INS1_16FlashAttnBwdSm90INS1_25CollectiveMainloopBwdSm90ILi2ELi2ELi2EN4cute5tupleIJNS5_1CILi1EEES8_S8_EEENS6_IJNS7_ILi96EEENS7_ILi128EEENS7_ILi64EEEEEENS_10bfloat16_tEfNS_4arch4Sm90ELb1ELb0ELb1ELb0ELb1ELb1ELb0ELb1ELi2ELi1ELi2ELi2ELb0EEENS1_24CollectiveEpilogueBwdGQAISD_fSG_Li256ELb0ELb1EEENS1_25SingleTileBwdLPTSchedulerILb0ELi128ELb1EEEEEEEEEvNT_6ParamsE)
        /*004c*/ 	.short	0x0380
        /*004e*/ 	.short	0x0700


	//----- nvinfo : EIATTR_SW_WAR
	.align		4
.L_578:
        /*0050*/ 	.byte	0x04, 0x36
        /*0052*/ 	.short	(.L_580 - .L_579)
.L_579:
        /*0054*/ 	.word	0x00000008
.L_580:


//--------------------- .nv.info._ZN7cutlass13device_kernelIN5flash22FlashAttnBwdPreprocessIN4cute5tupleIJNS3_1CILi96EEENS5_ILi64EEEEEENS_10bfloat16_tEfNS_4arch4Sm90ELb1ELb0EEEEEvNT_6ParamsE --------------------------
	.section	.nv.info._ZN7cutlass13device_kernelIN5flash22FlashAttnBwdPreprocessIN4cute5tupleIJNS3_1CILi96EEENS5_ILi64EEEEEENS_10bfloat16_tEfNS_4arch4Sm90ELb1ELb0EEEEEvNT_6ParamsE,"",@"SHT_CUDA_INFO"
	.sectionflags	@""
	.align	4


	//----- nvinfo : EIATTR_CUDA_API_VERSION
	.align		4
        /*0000*/ 	.byte	0x04, 0x37
        /*0002*/ 	.short	(.L_582 - .L_581)
.L_581:
        /*0004*/ 	.word	0x00000082


	//----- nvinfo : EIATTR_KPARAM_INFO
	.align		4
.L_582:
        /*0008*/ 	.byte	0x04, 0x17
        /*000a*/ 	.short	(.L_584 - .L_583)
.L_583:
        /*000c*/ 	.word	0x00000000
        /*0010*/ 	.short	0x0000
        /*0012*/ 	.short	0x0000
        /*0014*/ 	.byte	0x00, 0xf0, 0xc1, 0x03


	//----- nvinfo : EIATTR_SPARSE_MMA_MASK
	.align		4
.L_584:
        /*0018*/ 	.byte	0x03, 0x50
        /*001a*/ 	.short	0x0000


	//----- nvinfo : EIATTR_MAXREG_COUNT
	.align		4
        /*001c*/ 	.byte	0x03, 0x1b
        /*001e*/ 	.short	0x0080


	//----- nvinfo : EIATTR_MERCURY_ISA_VERSION
	.align		4
        /*0020*/ 	.byte	0x03, 0x5f
        /*0022*/ 	.short	0x0101


	//----- nvinfo : EIATTR_COOP_GROUP_MASK_REGIDS
	.align		4
        /*0024*/ 	.byte	0x04, 0x29
        /*0026*/ 	.short	(.L_586 - .L_585)


	//   ....[0]....
.L_585:
        /*0028*/ 	.word	0xffffffff


	//   ....[1]....
        /*002c*/ 	.word	0xffffffff


	//   ....[2]....
        /*0030*/ 	.word	0xffffffff


	//   ....[3]....
        /*0034*/ 	.word	0xffffffff


	//   ....[4]....
        /*0038*/ 	.word	0xffffffff


	//   ....[5]....
        /*003c*/ 	.word	0xffffffff


	//   ....[6]....
        /*0040*/ 	.word	0xffffffff


	//   ....[7]....
        /*0044*/ 	.word	0xffffffff


	//   ....[8]....
        /*0048*/ 	.word	0xffffffff


	//----- nvinfo : EIATTR_COOP_GROUP_INSTR_OFFSETS
	.align		4
.L_586:
        /*004c*/ 	.byte	0x04, 0x28
        /*004e*/ 	.short	(.L_588 - .L_587)


	//   ....[0]....
.L_587:
        /*0050*/ 	.word	0x00000cd0


	//   ....[1]....
        /*0054*/ 	.word	0x00000ce0


	//   ....[2]....
        /*0058*/ 	.word	0x00000cf0


	//   ....[3]....
        /*005c*/ 	.word	0x00000d30


	//   ....[4]....
        /*0060*/ 	.word	0x00000d40


	//   ....[5]....
        /*0064*/ 	.word	0x00000d50


	//   ....[6]....
        /*0068*/ 	.word	0x00000db0


	//   ....[7]....
        /*006c*/ 	.word	0x00000de0


	//   ....[8]....
        /*0070*/ 	.word	0x00000df0


	//----- nvinfo : EIATTR_VRC_CTA_INIT_COUNT
	.align		4
.L_588:
        /*0074*/ 	.byte	0x02, 0x4a
	.zero		1
	.zero		1


	//----- nvinfo : EIATTR_EXIT_INSTR_OFFSETS
	.align		4
        /*0078*/ 	.byte	0x04, 0x1c
        /*007a*/ 	.short	(.L_590 - .L_589)


	//   ....[0]....
.L_589:
        /*007c*/ 	.word	0x00001250


	//   ....[1]....
        /*0080*/ 	.word	0x000012d0


	//----- nvinfo : EIATTR_MAX_THREADS
	.align		4
.L_590:
        /*0084*/ 	.byte	0x04, 0x05
        /*0086*/ 	.short	(.L_592 - .L_591)
.L_591:
        /*0088*/ 	.word	0x00000100
        /*008c*/ 	.word	0x00000001
        /*0090*/ 	.word	0x00000001


	//----- nvinfo : EIATTR_CRS_STACK_SIZE
	.align		4
.L_592:
        /*0094*/ 	.byte	0x04, 0x1e
        /*0096*/ 	.short	(.L_594 - .L_593)
.L_593:
        /*0098*/ 	.word	0x00000000


	//----- nvinfo : EIATTR_CBANK_PARAM_SIZE
	.align		4
.L_594:
        /*009c*/ 	.byte	0x03, 0x19
        /*009e*/ 	.short	0x00f0


	//----- nvinfo : EIATTR_PARAM_CBANK
	.align		4
        /*00a0*/ 	.byte	0x04, 0x0a
        /*00a2*/ 	.short	(.L_596 - .L_595)
	.align		4
.L_595:
        /*00a4*/ 	.word	index@(.nv.constant0._ZN7cutlass13device_kernelIN5flash22FlashAttnBwdPreprocessIN4cute5tupleIJNS3_1CILi96EEENS5_ILi64EEEEEENS_10bfloat16_tEfNS_4arch4Sm90ELb1ELb0EEEEEvNT_6ParamsE)
        /*00a8*/ 	.short	0x0380
        /*00aa*/ 	.short	0x00f0


	//----- nvinfo : EIATTR_SW_WAR
	.align		4
.L_596:
        /*00ac*/ 	.byte	0x04, 0x36
        /*00ae*/ 	.short	(.L_598 - .L_597)
.L_597:
        /*00b0*/ 	.word	0x00000008
.L_598:


//--------------------- .nv.info._ZN7cutlass13device_kernelIN5flash11enable_sm90INS1_16FlashAttnBwdSm90INS1_25CollectiveMainloopBwdSm90ILi2ELi2ELi2EN4cute5tupleIJNS5_1CILi1EEES8_S8_EEENS6_IJNS7_ILi96EEENS7_ILi128EEENS7_ILi64EEEEEENS_10bfloat16_tEfNS_4arch4Sm90ELb1ELb0ELb1ELb1ELb0ELb1ELb0ELb1ELi2ELi1ELi2ELi2ELb0EEENS1_21CollectiveEpilogueBwdISD_SE_SG_Li256ELb1ELb0ELi1EEENS1_25SingleTileBwdLPTSchedulerILb1ELi128ELb0EEEEEEEEEvNT_6ParamsE --------------------------
	.section	.nv.info._ZN7cutlass13device_kernelIN5flash11enable_sm90INS1_16FlashAttnBwdSm90INS1_25CollectiveMainloopBwdSm90ILi2ELi2ELi2EN4cute5tupleIJNS5_1CILi1EEES8_S8_EEENS6_IJNS7_ILi96EEENS7_ILi128EEENS7_ILi64EEEEEENS_10bfloat16_tEfNS_4arch4Sm90ELb1ELb0ELb1ELb1ELb0ELb1ELb0ELb1ELi2ELi1ELi2ELi2ELb0EEENS1_21CollectiveEpilogueBwdISD_SE_SG_Li256ELb1ELb0ELi1EEENS1_25SingleTileBwdLPTSchedulerILb1ELi128ELb0EEEEEEEEEvNT_6ParamsE,"",@"SHT_CUDA_INFO"
	.sectionflags	@""
	.align	4


	//----- nvinfo : EIATTR_CUDA_API_VERSION
	.align		4
        /*0000*/ 	.byte	0x04, 0x37
        /*0002*/ 	.short	(.L_600 - .L_599)
.L_599:
        /*0004*/ 	.word	0x00000082


	//----- nvinfo : EIATTR_KPARAM_INFO
	.align		4
.L_600:
        /*0008*/ 	.byte	0x04, 0x17
        /*000a*/ 	.short	(.L_602 - .L_601)
.L_601:
        /*000c*/ 	.word	0x00000000
        /*0010*/ 	.short	0x0000
        /*0012*/ 	.short	0x0000
        /*0014*/ 	.byte	0x00, 0xf0, 0x01, 0x1a


	//----- nvinfo : EIATTR_SPARSE_MMA_MASK
	.align		4
.L_602:
        /*0018*/ 	.byte	0x03, 0x50
        /*001a*/ 	.short	0x0000


	//----- nvinfo : EIATTR_MAXREG_COUNT
	.align		4
        /*001c*/ 	.byte	0x03, 0x1b
        /*001e*/ 	.short	0x00a8


	//----- nvinfo : EIATTR_MERCURY_ISA_VERSION
	.align		4
        /*0020*/ 	.byte	0x03, 0x5f
        /*0022*/ 	.short	0x0101


	//----- nvinfo : EIATTR_VRC_CTA_INIT_COUNT
	.align		4
        /*0024*/ 	.byte	0x02, 0x4a
	.zero		1
	.zero		1


	//----- nvinfo : EIATTR_EXIT_INSTR_OFFSETS
	.align		4
        /*0028*/ 	.byte	0x04, 0x1c
        /*002a*/ 	.short	(.L_604 - .L_603)


	//   ....[0]....
.L_603:
        /*002c*/ 	.word	0x00000010


	//----- nvinfo : EIATTR_MAX_THREADS
	.align		4
.L_604:
        /*0030*/ 	.byte	0x04, 0x05
        /*0032*/ 	.short	(.L_606 - .L_605)
.L_605:
        /*0034*/ 	.word	0x00000180
        /*0038*/ 	.word	0x00000001
        /*003c*/ 	.word	0x00000001


	//----- nvinfo : EIATTR_CBANK_PARAM_SIZE
	.align		4
.L_606:
        /*0040*/ 	.byte	0x03, 0x19
        /*0042*/ 	.short	0x0680


	//----- nvinfo : EIATTR_PARAM_CBANK
	.align		4
        /*0044*/ 	.byte	0x04, 0x0a
        /*0046*/ 	.short	(.L_608 - .L_607)
	.align		4
.L_607:
        /*0048*/ 	.word	index@(.nv.constant0._ZN7cutlass13device_kernelIN5flash11enable_sm90INS1_16FlashAttnBwdSm90INS1_25CollectiveMainloopBwdSm90ILi2ELi2ELi2EN4cute5tupleIJNS5_1CILi1EEES8_S8_EEENS6_IJNS7_ILi96EEENS7_ILi128EEENS7_ILi64EEEEEENS_10bfloat16_tEfNS_4arch4Sm90ELb1ELb0ELb1ELb1ELb0ELb1ELb0ELb1ELi2ELi1ELi2ELi2ELb0EEENS1_21CollectiveEpilogueBwdISD_SE_SG_Li256ELb1ELb0ELi1EEENS1_25SingleTileBwdLPTSchedulerILb1ELi128ELb0EEEEEEEEEvNT_6ParamsE)
        /*004c*/ 	.short	0x0380
        /*004e*/ 	.short	0x0680


	//----- nvinfo : EIATTR_SW_WAR
	.align		4
.L_608:
        /*0050*/ 	.byte	0x04, 0x36
        /*0052*/ 	.short	(.L_610 - .L_609)
.L_609:
        /*0054*/ 	.word	0x00000008
.L_610:


//--------------------- .nv.info._ZN7cutlass13device_kernelIN5flash11enable_sm90INS1_16FlashAttnBwdSm90INS1_25CollectiveMainloopBwdSm90ILi2ELi2ELi2EN4cute5tupleIJNS5_1CILi1EEES8_S8_EEENS6_IJNS7_ILi96EEENS7_ILi128EEENS7_ILi64EEEEEENS_10bfloat16_tEfNS_4arch4Sm90ELb1ELb0ELb1ELb1ELb1ELb1ELb0ELb1ELi2ELi1ELi2ELi2ELb0EEENS1_21CollectiveEpilogueBwdISD_SE_SG_Li256ELb1ELb0ELi1EEENS1_25SingleTileBwdLPTSchedulerILb1ELi128ELb1EEEEEEEEEvNT_6ParamsE --------------------------
	.section	.nv.info._ZN7cutlass13device_kernelIN5flash11enable_sm90INS1_16FlashAttnBwdSm90INS1_25CollectiveMainloopBwdSm90ILi2ELi2ELi2EN4cute5tupleIJNS5_1CILi1EEES8_S8_EEENS6_IJNS7_ILi96EEENS7_ILi128EEENS7_ILi64EEEEEENS_10bfloat16_tEfNS_4arch4Sm90ELb1ELb0ELb1ELb1ELb1ELb1ELb0ELb1ELi2ELi1ELi2ELi2ELb0EEENS1_21CollectiveEpilogueBwdISD_SE_SG_Li256ELb1ELb0ELi1EEENS1_25SingleTileBwdLPTSchedulerILb1ELi128ELb1EEEEEEEEEvNT_6ParamsE,"",@"SHT_CUDA_INFO"
	.sectionflags	@""
	.align	4


	//----- nvinfo : EIATTR_CUDA_API_VERSION
	.align		4
        /*0000*/ 	.byte	0x04, 0x37
        /*0002*/ 	.short	(.L_612 - .L_611)
.L_611:
        /*0004*/ 	.word	0x00000082


	//----- nvinfo : EIATTR_KPARAM_INFO
	.align		4
.L_612:
        /*0008*/ 	.byte	0x04, 0x17
        /*000a*/ 	.short	(.L_614 - .L_613)
.L_613:
        /*000c*/ 	.word	0x00000000
        /*0010*/ 	.short	0x0000
        /*0012*/ 	.short	0x0000
        /*0014*/ 	.byte	0x00, 0xf0, 0x01, 0x1a


	//----- nvinfo : EIATTR_SPARSE_MMA_MASK
	.align		4
.L_614:
        /*0018*/ 	.byte	0x03, 0x50
        /*001a*/ 	.short	0x0000


	//----- nvinfo : EIATTR_MAXREG_COUNT
	.align		4
        /*001c*/ 	.byte	0x03, 0x1b
        /*001e*/ 	.short	0x00a8


	//----- nvinfo : EIATTR_MERCURY_ISA_VERSION
	.align		4
        /*0020*/ 	.byte	0x03, 0x5f
        /*0022*/ 	.short	0x0101


	//----- nvinfo : EIATTR_VRC_CTA_INIT_COUNT
	.align		4
        /*0024*/ 	.byte	0x02, 0x4a
	.zero		1
	.zero		1


	//----- nvinfo : EIATTR_EXIT_INSTR_OFFSETS
	.align		4
        /*0028*/ 	.byte	0x04, 0x1c
        /*002a*/ 	.short	(.L_616 - .L_615)


	//   ....[0]....
.L_615:
        /*002c*/ 	.word	0x00000010


	//----- nvinfo : EIATTR_MAX_THREADS
	.align		4
.L_616:
        /*0030*/ 	.byte	0x04, 0x05
        /*0032*/ 	.short	(.L_618 - .L_617)
.L_617:
        /*0034*/ 	.word	0x00000180
        /*0038*/ 	.word	0x00000001
        /*003c*/ 	.word	0x00000001


	//----- nvinfo : EIATTR_CBANK_PARAM_SIZE
	.align		4
.L_618:
        /*0040*/ 	.byte	0x03, 0x19
        /*0042*/ 	.short	0x0680


	//----- nvinfo : EIATTR_PARAM_CBANK
	.align		4
        /*0044*/ 	.byte	0x04, 0x0a
        /*0046*/ 	.short	(.L_620 - .L_619)
	.align		4
.L_619:
        /*0048*/ 	.word	index@(.nv.constant0._ZN7cutlass13device_kernelIN5flash11enable_sm90INS1_16FlashAttnBwdSm90INS1_25CollectiveMainloopBwdSm90ILi2ELi2ELi2EN4cute5tupleIJNS5_1CILi1EEES8_S8_EEENS6_IJNS7_ILi96EEENS7_ILi128EEENS7_ILi64EEEEEENS_10bfloat16_tEfNS_4arch4Sm90ELb1ELb0ELb1ELb1ELb1ELb1ELb0ELb1ELi2ELi1ELi2ELi2ELb0EEENS1_21CollectiveEpilogueBwdISD_SE_SG_Li256ELb1ELb0ELi1EEENS1_25SingleTileBwdLPTSchedulerILb1ELi128ELb1EEEEEEEEEvNT_6ParamsE)
        /*004c*/ 	.short	0x0380
        /*004e*/ 	.short	0x0680


	//----- nvinfo : EIATTR_SW_WAR
	.align		4
.L_620:
        /*0050*/ 	.byte	0x04, 0x36
        /*0052*/ 	.short	(.L_622 - .L_621)
.L_621:
        /*0054*/ 	.word	0x00000008
.L_622:


//--------------------- .nv.info._ZN7cutlass13device_kernelIN5flash11enable_sm90INS1_16FlashAttnBwdSm90INS1_25CollectiveMainloopBwdSm90ILi2ELi2ELi2EN4cute5tupleIJNS5_1CILi1EEES8_S8_EEENS6_IJNS7_ILi96EEENS7_ILi128EEENS7_ILi64EEEEEENS_10bfloat16_tEfNS_4arch4Sm90ELb1ELb0ELb1ELb1ELb0ELb1ELb0ELb1ELi2ELi1ELi2ELi2ELb0EEENS1_24CollectiveEpilogueBwdGQAISD_fSG_Li256ELb1ELb0EEENS1_25SingleTileBwdLPTSchedulerILb1ELi128ELb0EEEEEEEEEvNT_6ParamsE --------------------------
	.section	.nv.info._ZN7cutlass13device_kernelIN5flash11enable_sm90INS1_16FlashAttnBwdSm90INS1_25CollectiveMainloopBwdSm90ILi2ELi2ELi2EN4cute5tupleIJNS5_1CILi1EEES8_S8_EEENS6_IJNS7_ILi96EEENS7_ILi128EEENS7_ILi64EEEEEENS_10bfloat16_tEfNS_4arch4Sm90ELb1ELb0ELb1ELb1ELb0ELb1ELb0ELb1ELi2ELi1ELi2ELi2ELb0EEENS1_24CollectiveEpilogueBwdGQAISD_fSG_Li256ELb1ELb0EEENS1_25SingleTileBwdLPTSchedulerILb1ELi128ELb0EEEEEEEEEvNT_6ParamsE,"",@"SHT_CUDA_INFO"
	.sectionflags	@""
	.align	4


	//----- nvinfo : EIATTR_CUDA_API_VERSION
	.align		4
        /*0000*/ 	.byte	0x04, 0x37
        /*0002*/ 	.short	(.L_624 - .L_623)
.L_623:
        /*0004*/ 	.word	0x00000082


	//----- nvinfo : EIATTR_KPARAM_INFO
	.align		4
.L_624:
        /*0008*/ 	.byte	0x04, 0x17
        /*000a*/ 	.short	(.L_626 - .L_625)
.L_625:
        /*000c*/ 	.word	0x00000000
        /*0010*/ 	.short	0x0000
        /*0012*/ 	.short	0x0000
        /*0014*/ 	.byte	0x00, 0xf0, 0x01, 0x1c


	//----- nvinfo : EIATTR_SPARSE_MMA_MASK
	.align		4
.L_626:
        /*0018*/ 	.byte	0x03, 0x50
        /*001a*/ 	.short	0x0000


	//----- nvinfo : EIATTR_MAXREG_COUNT
	.align		4
        /*001c*/ 	.byte	0x03, 0x1b
        /*001e*/ 	.short	0x00a8


	//----- nvinfo : EIATTR_MERCURY_ISA_VERSION
	.align		4
        /*0020*/ 	.byte	0x03, 0x5f
        /*0022*/ 	.short	0x0101


	//----- nvinfo : EIATTR_VRC_CTA_INIT_COUNT
	.align		4
        /*0024*/ 	.byte	0x02, 0x4a
	.zero		1
	.zero		1


	//----- nvinfo : EIATTR_EXIT_INSTR_OFFSETS
	.align		4
        /*0028*/ 	.byte	0x04, 0x1c
        /*002a*/ 	.short	(.L_628 - .L_627)


	//   ....[0]....
.L_627:
        /*002c*/ 	.word	0x00000010


	//----- nvinfo : EIATTR_MAX_THREADS
	.align		4
.L_628:
        /*0030*/ 	.byte	0x04, 0x05
        /*0032*/ 	.short	(.L_630 - .L_629)
.L_629:
        /*0034*/ 	.word	0x00000180
        /*0038*/ 	.word	0x00000001
        /*003c*/ 	.word	0x00000001


	//----- nvinfo : EIATTR_CBANK_PARAM_SIZE
	.align		4
.L_630:
        /*0040*/ 	.byte	0x03, 0x19
        /*0042*/ 	.short	0x0700


	//----- nvinfo : EIATTR_PARAM_CBANK
	.align		4
        /*0044*/ 	.byte	0x04, 0x0a
        /*0046*/ 	.short	(.L_632 - .L_631)
	.align		4
.L_631:
        /*0048*/ 	.word	index@(.nv.constant0._ZN7cutlass13device_kernelIN5flash11enable_sm90INS1_16FlashAttnBwdSm90INS1_25CollectiveMainloopBwdSm90ILi2ELi2ELi2EN4cute5tupleIJNS5_1CILi1EEES8_S8_EEENS6_IJNS7_ILi96EEENS7_ILi128EEENS7_ILi64EEEEEENS_10bfloat16_tEfNS_4arch4Sm90ELb1ELb0ELb1ELb1ELb0ELb1ELb0ELb1ELi2ELi1ELi2ELi2ELb0EEENS1_24CollectiveEpilogueBwdGQAISD_fSG_Li256ELb1ELb0EEENS1_25SingleTileBwdLPTSchedulerILb1ELi128ELb0EEEEEEEEEvNT_6ParamsE)
        /*004c*/ 	.short	0x0380
        /*004e*/ 	.short	0x0700


	//----- nvinfo : EIATTR_SW_WAR
	.align		4
.L_632:
        /*0050*/ 	.byte	0x04, 0x36
        /*0052*/ 	.short	(.L_634 - .L_633)
.L_633:
        /*0054*/ 	.word	0x00000008
.L_634:


//--------------------- .nv.info._ZN7cutlass13device_kernelIN5flash32FlashAttnBwdPostprocessConvertdQIN4cute5tupleIJNS3_1CILi96EEENS5_ILi64EEEEEENS_10bfloat16_tEfNS_4arch4Sm90ELi256ENS3_8TiledMMAINS3_8MMA_AtomIJNS3_4SM904GMMA27MMA_64x16x16_F32BF16BF16_SSILNSF_5MajorE1ELSH_0ELNSF_7ScaleInE1ELSI_1EEEEEENS3_6LayoutINS4_IJNS5_ILi1EEENS5_ILi2EEESM_EEENS4_IJNS5_ILi0EEESM_SP_EEEEENS4_IJNS3_10UnderscoreESS_SS_EEEEELb1EEEEEvNT_6ParamsE --------------------------
	.section	.nv.info._ZN7cutlass13device_kernelIN5flash32FlashAttnBwdPostprocessConvertdQIN4cute5tupleIJNS3_1CILi96EEENS5_ILi64EEEEEENS_10bfloat16_tEfNS_4arch4Sm90ELi256ENS3_8TiledMMAINS3_8MMA_AtomIJNS3_4SM904GMMA27MMA_64x16x16_F32BF16BF16_SSILNSF_5MajorE1ELSH_0ELNSF_7ScaleInE1ELSI_1EEEEEENS3_6LayoutINS4_IJNS5_ILi1EEENS5_ILi2EEESM_EEENS4_IJNS5_ILi0EEESM_SP_EEEEENS4_IJNS3_10UnderscoreESS_SS_EEEEELb1EEEEEvNT_6ParamsE,"",@"SHT_CUDA_INFO"
	.sectionflags	@""
	.align	4


	//----- nvinfo : EIATTR_CUDA_API_VERSION
	.align		4
        /*0000*/ 	.byte	0x04, 0x37
        /*0002*/ 	.short	(.L_636 - .L_635)
.L_635:
        /*0004*/ 	.word	0x00000082


	//----- nvinfo : EIATTR_KPARAM_INFO
	.align		4
.L_636:
        /*0008*/ 	.byte	0x04, 0x17
        /*000a*/ 	.short	(.L_638 - .L_637)
.L_637:
        /*000c*/ 	.word	0x00000000
        /*0010*/ 	.short	0x0000
        /*0012*/ 	.short	0x0000
        /*0014*/ 	.byte	0x00, 0xf0, 0xc1, 0x01


	//----- nvinfo : EIATTR_SPARSE_MMA_MASK
	.align		4
.L_638:
        /*0018*/ 	.byte	0x03, 0x50
        /*001a*/ 	.short	0x0000


	//----- nvinfo : EIATTR_MAXREG_COUNT
	.align		4
        /*001c*/ 	.byte	0x03, 0x1b
        /*001e*/ 	.short	0x0080


	//----- nvinfo : EIATTR_NUM_BARRIERS
	.align		4
        /*0020*/ 	.byte	0x02, 0x4c
        /*0022*/ 	.byte	0x01
	.zero		1


	//----- nvinfo : EIATTR_MERCURY_ISA_VERSION
	.align		4
        /*0024*/ 	.byte	0x03, 0x5f
        /*0026*/ 	.short	0x0101


	//----- nvinfo : EIATTR_VRC_CTA_INIT_COUNT
	.align		4
        /*0028*/ 	.byte	0x02, 0x4a
	.zero		1
	.zero		1


	//----- nvinfo : EIATTR_MBARRIER_INSTR_OFFSETS
	.align		4
        /*002c*/ 	.byte	0x04, 0x39
        /*002e*/ 	.short	(.L_640 - .L_639)


	//   ....[0]....
.L_639:
        /*0030*/ 	.word	0x00000470
        /*0034*/ 	.word	0x000000ff
        /*0038*/ 	.word	0x00009000
        /*003c*/ 	.short	0x0100
        /*003e*/ 	.byte	0x06
	.zero		1


	//   ....[1]....
        /*0040*/ 	.word	0x00000550
        /*0044*/ 	.word	0x00000006
        /*0048*/ 	.word	0x00009000
        /*004c*/ 	.short	0x010a
        /*004e*/ 	.byte	0xff
	.zero		1


	//----- nvinfo : EIATTR_NUM_MBARRIERS
	.align		4
.L_640:
        /*0050*/ 	.byte	0x03, 0x38
        /*0052*/ 	.short	0x0001


	//----- nvinfo : EIATTR_EXIT_INSTR_OFFSETS
	.align		4
        /*0054*/ 	.byte	0x04, 0x1c
        /*0056*/ 	.short	(.L_642 - .L_641)


	//   ....[0]....
.L_641:
        /*0058*/ 	.word	0x00000270


	//   ....[1]....
        /*005c*/ 	.word	0x00000db0


	//   ....[2]....
        /*0060*/ 	.word	0x00000e90


	//----- nvinfo : EIATTR_MAX_THREADS
	.align		4
.L_642:
        /*0064*/ 	.byte	0x04, 0x05
        /*0066*/ 	.short	(.L_644 - .L_643)
.L_643:
        /*0068*/ 	.word	0x00000100
        /*006c*/ 	.word	0x00000001
        /*0070*/ 	.word	0x00000001


	//----- nvinfo : EIATTR_CRS_STACK_SIZE
	.align		4
.L_644:
        /*0074*/ 	.byte	0x04, 0x1e
        /*0076*/ 	.short	(.L_646 - .L_645)
.L_645:
        /*0078*/ 	.word	0x00000000


	//----- nvinfo : EIATTR_CBANK_PARAM_SIZE
	.align		4
.L_646:
        /*007c*/ 	.byte	0x03, 0x19
        /*007e*/ 	.short	0x0070


	//----- nvinfo : EIATTR_PARAM_CBANK
	.align		4
        /*0080*/ 	.byte	0x04, 0x0a
        /*0082*/ 	.short	(.L_648 - .L_647)
	.align		4
.L_647:
        /*0084*/ 	.word	index@(.nv.constant0._ZN7cutlass13device_kernelIN5flash32FlashAttnBwdPostprocessConvertdQIN4cute5tupleIJNS3_1CILi96EEENS5_ILi64EEEEEENS_10bfloat16_tEfNS_4arch4Sm90ELi256ENS3_8TiledMMAINS3_8MMA_AtomIJNS3_4SM904GMMA27MMA_64x16x16_F32BF16BF16_SSILNSF_5MajorE1ELSH_0ELNSF_7ScaleInE1ELSI_1EEEEEENS3_6LayoutINS4_IJNS5_ILi1EEENS5_ILi2EEESM_EEENS4_IJNS5_ILi0EEESM_SP_EEEEENS4_IJNS3_10UnderscoreESS_SS_EEEEELb1EEEEEvNT_6ParamsE)
        /*0088*/ 	.short	0x0380
        /*008a*/ 	.short	0x0070


	//----- nvinfo : EIATTR_SW_WAR
	.align		4
.L_648:
        /*008c*/ 	.byte	0x04, 0x36
        /*008e*/ 	.short	(.L_650 - .L_649)
.L_649:
        /*0090*/ 	.word	0x00000008
.L_650:


//--------------------- .nv.info._ZN7cutlass13device_kernelIN5flash11enable_sm90INS1_16FlashAttnBwdSm90INS1_25CollectiveMainloopBwdSm90ILi2ELi2ELi2EN4cute5tupleIJNS5_1CILi1EEES8_S8_EEENS6_IJNS7_ILi96EEENS7_ILi128EEENS7_ILi64EEEEEENS_10bfloat16_tEfNS_4arch4Sm90ELb1ELb0ELb1ELb1ELb1ELb1ELb0ELb1ELi2ELi1ELi2ELi2ELb0EEENS1_24CollectiveEpilogueBwdGQAISD_fSG_Li256ELb1ELb1EEENS1_25SingleTileBwdLPTSchedulerILb1ELi128ELb1EEEEEEEEEvNT_6ParamsE --------------------------
	.section	.nv.info._ZN7cutlass13device_kernelIN5flash11enable_sm90INS1_16FlashAttnBwdSm90INS1_25CollectiveMainloopBwdSm90ILi2ELi2ELi2EN4cute5tupleIJNS5_1CILi1EEES8_S8_EEENS6_IJNS7_ILi96EEENS7_ILi128EEENS7_ILi64EEEEEENS_10bfloat16_tEfNS_4arch4Sm90ELb1ELb0ELb1ELb1ELb1ELb1ELb0ELb1ELi2ELi1ELi2ELi2ELb0EEENS1_24CollectiveEpilogueBwdGQAISD_fSG_Li256ELb1ELb1EEENS1_25SingleTileBwdLPTSchedulerILb1ELi128ELb1EEEEEEEEEvNT_6ParamsE,"",@"SHT_CUDA_INFO"
	.sectionflags	@""
	.align	4


	//----- nvinfo : EIATTR_CUDA_API_VERSION
	.align		4
        /*0000*/ 	.byte	0x04, 0x37
        /*0002*/ 	.short	(.L_652 - .L_651)
.L_651:
        /*0004*/ 	.word	0x00000082


	//----- nvinfo : EIATTR_KPARAM_INFO
	.align		4
.L_652:
        /*0008*/ 	.byte	0x04, 0x17
        /*000a*/ 	.short	(.L_654 - .L_653)
.L_653:
        /*000c*/ 	.word	0x00000000
        /*0010*/ 	.short	0x0000
        /*0012*/ 	.short	0x0000
        /*0014*/ 	.byte	0x00, 0xf0, 0x01, 0x1c


	//----- nvinfo : EIATTR_SPARSE_MMA_MASK
	.align		4
.L_654:
        /*0018*/ 	.byte	0x03, 0x50
        /*001a*/ 	.short	0x0000


	//----- nvinfo : EIATTR_MAXREG_COUNT
	.align		4
        /*001c*/ 	.byte	0x03, 0x1b
        /*001e*/ 	.short	0x00a8


	//----- nvinfo : EIATTR_MERCURY_ISA_VERSION
	.align		4
        /*0020*/ 	.byte	0x03, 0x5f
        /*0022*/ 	.short	0x0101


	//----- nvinfo : EIATTR_VRC_CTA_INIT_COUNT
	.align		4
        /*0024*/ 	.byte	0x02, 0x4a
	.zero		1
	.zero		1


	//----- nvinfo : EIATTR_EXIT_INSTR_OFFSETS
	.align		4
        /*0028*/ 	.byte	0x04, 0x1c
        /*002a*/ 	.short	(.L_656 - .L_655)


	//   ....[0]....
.L_655:
        /*002c*/ 	.word	0x00000010


	//----- nvinfo : EIATTR_MAX_THREADS
	.align		4
.L_656:
        /*0030*/ 	.byte	0x04, 0x05
        /*0032*/ 	.short	(.L_658 - .L_657)
.L_657:
        /*0034*/ 	.word	0x00000180
        /*0038*/ 	.word	0x00000001
        /*003c*/ 	.word	0x00000001


	//----- nvinfo : EIATTR_CBANK_PARAM_SIZE
	.align		4
.L_658:
        /*0040*/ 	.byte	0x03, 0x19
        /*0042*/ 	.short	0x0700


	//----- nvinfo : EIATTR_PARAM_CBANK
	.align		4
        /*0044*/ 	.byte	0x04, 0x0a
        /*0046*/ 	.short	(.L_660 - .L_659)
	.align		4
.L_659:
        /*0048*/ 	.word	index@(.nv.constant0._ZN7cutlass13device_kernelIN5flash11enable_sm90INS1_16FlashAttnBwdSm90INS1_25CollectiveMainloopBwdSm90ILi2ELi2ELi2EN4cute5tupleIJNS5_1CILi1EEES8_S8_EEENS6_IJNS7_ILi96EEENS7_ILi128EEENS7_ILi64EEEEEENS_10bfloat16_tEfNS_4arch4Sm90ELb1ELb0ELb1ELb1ELb1ELb1ELb0ELb1ELi2ELi1ELi2ELi2ELb0EEENS1_24CollectiveEpilogueBwdGQAISD_fSG_Li256ELb1ELb1EEENS1_25SingleTileBwdLPTSchedulerILb1ELi128ELb1EEEEEEEEEvNT_6ParamsE)
        /*004c*/ 	.short	0x0380
        /*004e*/ 	.short	0x0700


	//----- nvinfo : EIATTR_SW_WAR
	.align		4
.L_660:
        /*0050*/ 	.byte	0x04, 0x36
        /*0052*/ 	.short	(.L_662 - .L_661)
.L_661:
        /*0054*/ 	.word	0x00000008
.L_662:


//--------------------- .nv.info._ZN7cutlass13device_kernelIN5flash22FlashAttnBwdPreprocessIN4cute5tupleIJNS3_1CILi96EEENS5_ILi64EEEEEENS_10bfloat16_tEfNS_4arch4Sm90ELb1ELb1EEEEEvNT_6ParamsE --------------------------
	.section	.nv.info._ZN7cutlass13device_kernelIN5flash22FlashAttnBwdPreprocessIN4cute5tupleIJNS3_1CILi96EEENS5_ILi64EEEEEENS_10bfloat16_tEfNS_4arch4Sm90ELb1ELb1EEEEEvNT_6ParamsE,"",@"SHT_CUDA_INFO"
	.sectionflags	@""
	.align	4


	//----- nvinfo : EIATTR_CUDA_API_VERSION
	.align		4
        /*0000*/ 	.byte	0x04, 0x37
        /*0002*/ 	.short	(.L_664 - .L_663)
.L_663:
        /*0004*/ 	.word	0x00000082


	//----- nvinfo : EIATTR_KPARAM_INFO
	.align		4
.L_664:
        /*0008*/ 	.byte	0x04, 0x17
        /*000a*/ 	.short	(.L_666 - .L_665)
.L_665:
        /*000c*/ 	.word	0x00000000
        /*0010*/ 	.short	0x0000
        /*0012*/ 	.short	0x0000
        /*0014*/ 	.byte	0x00, 0xf0, 0xc1, 0x03


	//----- nvinfo : EIATTR_SPARSE_MMA_MASK
	.align		4
.L_666:
        /*0018*/ 	.byte	0x03, 0x50
        /*001a*/ 	.short	0x0000


	//----- nvinfo : EIATTR_MAXREG_COUNT
	.align		4
        /*001c*/ 	.byte	0x03, 0x1b
        /*001e*/ 	.short	0x0080


	//----- nvinfo : EIATTR_MERCURY_ISA_VERSION
	.align		4
        /*0020*/ 	.byte	0x03, 0x5f
        /*0022*/ 	.short	0x0101


	//----- nvinfo : EIATTR_COOP_GROUP_MASK_REGIDS
	.align		4
        /*0024*/ 	.byte	0x04, 0x29
        /*0026*/ 	.short	(.L_668 - .L_667)


	//   ....[0]....
.L_667:
        /*0028*/ 	.word	0xffffffff


	//   ....[1]....
        /*002c*/ 	.word	0xffffffff


	//   ....[2]....
        /*0030*/ 	.word	0xffffffff


	//   ....[3]....
        /*0034*/ 	.word	0xffffffff


	//   ....[4]....
        /*0038*/ 	.word	0xffffffff


	//   ....[5]....
        /*003c*/ 	.word	0xffffffff


	//   ....[6]....
        /*0040*/ 	.word	0xffffffff


	//   ....[7]....
        /*0044*/ 	.word	0xffffffff


	//   ....[8]....
        /*0048*/ 	.word	0xffffffff


	//----- nvinfo : EIATTR_COOP_GROUP_INSTR_OFFSETS
	.align		4
.L_668:
        /*004c*/ 	.byte	0x04, 0x28
        /*004e*/ 	.short	(.L_670 - .L_669)


	//   ....[0]....
.L_669:
        /*0050*/ 	.word	0x00000ee0


	//   ....[1]....
        /*0054*/ 	.word	0x00000ef0


	//   ....[2]....
        /*0058*/ 	.word	0x00000f00


	//   ....[3]....
        /*005c*/ 	.word	0x00000f40


	//   ....[4]....
        /*0060*/ 	.word	0x00000f50


	//   ....[5]....
        /*0064*/ 	.word	0x00000f60


	//   ....[6]....
        /*0068*/ 	.word	0x00000fd0


	//   ....[7]....
        /*006c*/ 	.word	0x00000ff0


	//   ....[8]....
        /*0070*/ 	.word	0x00001000


	//----- nvinfo : EIATTR_VRC_CTA_INIT_COUNT
	.align		4
.L_670:
        /*0074*/ 	.byte	0x02, 0x4a
	.zero		1
	.zero		1


	//----- nvinfo : EIATTR_EXIT_INSTR_OFFSETS
	.align		4
        /*0078*/ 	.byte	0x04, 0x1c
        /*007a*/ 	.short	(.L_672 - .L_671)


	//   ....[0]....
.L_671:
        /*007c*/ 	.word	0x00000280


	//   ....[1]....
        /*0080*/ 	.word	0x000014a0


	//   ....[2]....
        /*0084*/ 	.word	0x00001520


	//----- nvinfo : EIATTR_MAX_THREADS
	.align		4
.L_672:
        /*0088*/ 	.byte	0x04, 0x05
        /*008a*/ 	.short	(.L_674 - .L_673)
.L_673:
        /*008c*/ 	.word	0x00000100
        /*0090*/ 	.word	0x00000001
        /*0094*/ 	.word	0x00000001


	//----- nvinfo : EIATTR_CRS_STACK_SIZE
	.align		4
.L_674:
        /*0098*/ 	.byte	0x04, 0x1e
        /*009a*/ 	.short	(.L_676 - .L_675)
.L_675:
        /*009c*/ 	.word	0x00000000


	//----- nvinfo : EIATTR_CBANK_PARAM_SIZE
	.align		4
.L_676:
        /*00a0*/ 	.byte	0x03, 0x19
        /*00a2*/ 	.short	0x00f0


	//----- nvinfo : EIATTR_PARAM_CBANK
	.align		4
        /*00a4*/ 	.byte	0x04, 0x0a
        /*00a6*/ 	.short	(.L_678 - .L_677)
	.align		4
.L_677:
        /*00a8*/ 	.word	index@(.nv.constant0._ZN7cutlass13device_kernelIN5flash22FlashAttnBwdPreprocessIN4cute5tupleIJNS3_1CILi96EEENS5_ILi64EEEEEENS_10bfloat16_tEfNS_4arch4Sm90ELb1ELb1EEEEEvNT_6ParamsE)
        /*00ac*/ 	.short	0x0380
        /*00ae*/ 	.short	0x00f0


	//----- nvinfo : EIATTR_SW_WAR
	.align		4
.L_678:
        /*00b0*/ 	.byte	0x04, 0x36
        /*00b2*/ 	.short	(.L_680 - .L_679)
.L_679:
        /*00b4*/ 	.word	0x00000008
.L_680:


//--------------------- .nv.info._ZN7cutlass13device_kernelIN5flash11enable_sm90INS1_16FlashAttnBwdSm90INS1_25CollectiveMainloopBwdSm90ILi2ELi2ELi2EN4cute5tupleIJNS5_1CILi1EEES8_S8_EEENS6_IJNS7_ILi128EEESA_NS7_ILi64EEEEEENS_10bfloat16_tEfNS_4arch4Sm90ELb0ELb0ELb0ELb0ELb0ELb1ELb0ELb0ELi2ELi1ELi2ELi2ELb0EEENS1_21CollectiveEpilogueBwdISC_SD_SF_Li256ELb0ELb0ELi1EEENS1_19SingleTileSchedulerILb0ELb0ELb0ELi128EEEEEEEEEvNT_6ParamsE --------------------------
	.section	.nv.info._ZN7cutlass13device_kernelIN5flash11enable_sm90INS1_16FlashAttnBwdSm90INS1_25CollectiveMainloopBwdSm90ILi2ELi2ELi2EN4cute5tupleIJNS5_1CILi1EEES8_S8_EEENS6_IJNS7_ILi128EEESA_NS7_ILi64EEEEEENS_10bfloat16_tEfNS_4arch4Sm90ELb0ELb0ELb0ELb0ELb0ELb1ELb0ELb0ELi2ELi1ELi2ELi2ELb0EEENS1_21CollectiveEpilogueBwdISC_SD_SF_Li256ELb0ELb0ELi1EEENS1_19SingleTileSchedulerILb0ELb0ELb0ELi128EEEEEEEEEvNT_6ParamsE,"",@"SHT_CUDA_INFO"
	.sectionflags	@""
	.align	4


	//----- nvinfo : EIATTR_CUDA_API_VERSION
	.align		4
        /*0000*/ 	.byte	0x04, 0x37
        /*0002*/ 	.short	(.L_682 - .L_681)
.L_681:
        /*0004*/ 	.word	0x00000082


	//----- nvinfo : EIATTR_KPARAM_INFO
	.align		4
.L_682:
        /*0008*/ 	.byte	0x04, 0x17
        /*000a*/ 	.short	(.L_684 - .L_683)
.L_683:
        /*000c*/ 	.word	0x00000000
        /*0010*/ 	.short	0x0000
        /*0012*/ 	.short	0x0000
        /*0014*/ 	.byte	0x00, 0xf0, 0x01, 0x24


	//----- nvinfo : EIATTR_SPARSE_MMA_MASK
	.align		4
.L_684:
        /*0018*/ 	.byte	0x03, 0x50
        /*001a*/ 	.short	0x0000


	//----- nvinfo : EIATTR_MAXREG_COUNT
	.align		4
        /*001c*/ 	.byte	0x03, 0x1b
        /*001e*/ 	.short	0x00a8


	//----- nvinfo : EIATTR_MERCURY_ISA_VERSION
	.align		4
        /*0020*/ 	.byte	0x03, 0x5f
        /*0022*/ 	.short	0x0101


	//----- nvinfo : EIATTR_VRC_CTA_INIT_COUNT
	.align		4
        /*0024*/ 	.byte	0x02, 0x4a
	.zero		1
	.zero		1


	//----- nvinfo : EIATTR_EXIT_INSTR_OFFSETS
	.align		4
        /*0028*/ 	.byte	0x04, 0x1c
        /*002a*/ 	.short	(.L_686 - .L_685)


	//   ....[0]....
.L_685:
        /*002c*/ 	.word	0x00000010


	//----- nvinfo : EIATTR_MAX_THREADS
	.align		4
.L_686:
        /*0030*/ 	.byte	0x04, 0x05
        /*0032*/ 	.short	(.L_688 - .L_687)
.L_687:
        /*0034*/ 	.word	0x00000180
        /*0038*/ 	.word	0x00000001
        /*003c*/ 	.word	0x00000001


	//----- nvinfo : EIATTR_CBANK_PARAM_SIZE
	.align		4
.L_688:
        /*0040*/ 	.byte	0x03, 0x19
        /*0042*/ 	.short	0x0900


	//----- nvinfo : EIATTR_PARAM_CBANK
	.align		4
        /*0044*/ 	.byte	0x04, 0x0a
        /*0046*/ 	.short	(.L_690 - .L_689)
	.align		4
.L_689:
        /*0048*/ 	.word	index@(.nv.constant0._ZN7cutlass13device_kernelIN5flash11enable_sm90INS1_16FlashAttnBwdSm90INS1_25CollectiveMainloopBwdSm90ILi2ELi2ELi2EN4cute5tupleIJNS5_1CILi1EEES8_S8_EEENS6_IJNS7_ILi128EEESA_NS7_ILi64EEEEEENS_10bfloat16_tEfNS_4arch4Sm90ELb0ELb0ELb0ELb0ELb0ELb1ELb0ELb0ELi2ELi1ELi2ELi2ELb0EEENS1_21CollectiveEpilogueBwdISC_SD_SF_Li256ELb0ELb0ELi1EEENS1_19SingleTileSchedulerILb0ELb0ELb0ELi128EEEEEEEEEvNT_6ParamsE)
        /*004c*/ 	.short	0x0380
        /*004e*/ 	.short	0x0900


	//----- nvinfo : EIATTR_SW_WAR
	.align		4
.L_690:
        /*0050*/ 	.byte	0x04, 0x36
        /*0052*/ 	.short	(.L_692 - .L_691)
.L_691:
        /*0054*/ 	.word	0x00000008
.L_692:


//--------------------- .nv.info._ZN7cutlass13device_kernelIN5flash11enable_sm90INS1_16FlashAttnBwdSm90INS1_25CollectiveMainloopBwdSm90ILi2ELi2ELi2EN4cute5tupleIJNS5_1CILi1EEES8_S8_EEENS6_IJNS7_ILi128EEESA_NS7_ILi64EEEEEENS_10bfloat16_tEfNS_4arch4Sm90ELb0ELb0ELb0ELb0ELb1ELb1ELb0ELb0ELi2ELi1ELi2ELi2ELb0EEENS1_21CollectiveEpilogueBwdISC_SD_SF_Li256ELb0ELb0ELi1EEENS1_19SingleTileSchedulerILb0ELb0ELb0ELi128EEEEEEEEEvNT_6ParamsE --------------------------
	.section	.nv.info._ZN7cutlass13device_kernelIN5flash11enable_sm90INS1_16FlashAttnBwdSm90INS1_25CollectiveMainloopBwdSm90ILi2ELi2ELi2EN4cute5tupleIJNS5_1CILi1EEES8_S8_EEENS6_IJNS7_ILi128EEESA_NS7_ILi64EEEEEENS_10bfloat16_tEfNS_4arch4Sm90ELb0ELb0ELb0ELb0ELb1ELb1ELb0ELb0ELi2ELi1ELi2ELi2ELb0EEENS1_21CollectiveEpilogueBwdISC_SD_SF_Li256ELb0ELb0ELi1EEENS1_19SingleTileSchedulerILb0ELb0ELb0ELi128EEEEEEEEEvNT_6ParamsE,"",@"SHT_CUDA_INFO"
	.sectionflags	@""
	.align	4


	//----- nvinfo : EIATTR_CUDA_API_VERSION
	.align		4
        /*0000*/ 	.byte	0x04, 0x37
        /*0002*/ 	.short	(.L_694 - .L_693)
.L_693:
        /*0004*/ 	.word	0x00000082


	//----- nvinfo : EIATTR_KPARAM_INFO
	.align		4
.L_694:
        /*0008*/ 	.byte	0x04, 0x17
        /*000a*/ 	.short	(.L_696 - .L_695)
.L_695:
        /*000c*/ 	.word	0x00000000
        /*0010*/ 	.short	0x0000
        /*0012*/ 	.short	0x0000
        /*0014*/ 	.byte	0x00, 0xf0, 0x01, 0x24


	//----- nvinfo : EIATTR_SPARSE_MMA_MASK
	.align		4
.L_696:
        /*0018*/ 	.byte	0x03, 0x50
        /*001a*/ 	.short	0x0000


	//----- nvinfo : EIATTR_MAXREG_COUNT
	.align		4
        /*001c*/ 	.byte	0x03, 0x1b
        /*001e*/ 	.short	0x00a8


	//----- nvinfo : EIATTR_MERCURY_ISA_VERSION
	.align		4
        /*0020*/ 	.byte	0x03, 0x5f
        /*0022*/ 	.short	0x0101


	//----- nvinfo : EIATTR_VRC_CTA_INIT_COUNT
	.align		4
        /*0024*/ 	.byte	0x02, 0x4a
	.zero		1
	.zero		1


	//----- nvinfo : EIATTR_EXIT_INSTR_OFFSETS
	.align		4
        /*0028*/ 	.byte	0x04, 0x1c
        /*002a*/ 	.short	(.L_698 - .L_697)


	//   ....[0]....
.L_697:
        /*002c*/ 	.word	0x00000010


	//----- nvinfo : EIATTR_MAX_THREADS
	.align		4
.L_698:
        /*0030*/ 	.byte	0x04, 0x05
        /*0032*/ 	.short	(.L_700 - .L_699)
.L_699:
        /*0034*/ 	.word	0x00000180
        /*0038*/ 	.word	0x00000001
        /*003c*/ 	.word	0x00000001


	//----- nvinfo : EIATTR_CBANK_PARAM_SIZE
	.align		4
.L_700:
        /*0040*/ 	.byte	0x03, 0x19
        /*0042*/ 	.short	0x0900


	//----- nvinfo : EIATTR_PARAM_CBANK
	.align		4
        /*0044*/ 	.byte	0x04, 0x0a
        /*0046*/ 	.short	(.L_702 - .L_701)
	.align		4
.L_701:
        /*0048*/ 	.word	index@(.nv.constant0._ZN7cutlass13device_kernelIN5flash11enable_sm90INS1_16FlashAttnBwdSm90INS1_25CollectiveMainloopBwdSm90ILi2ELi2ELi2EN4cute5tupleIJNS5_1CILi1EEES8_S8_EEENS6_IJNS7_ILi128EEESA_NS7_ILi64EEEEEENS_10bfloat16_tEfNS_4arch4Sm90ELb0ELb0ELb0ELb0ELb1ELb1ELb0ELb0ELi2ELi1ELi2ELi2ELb0EEENS1_21CollectiveEpilogueBwdISC_SD_SF_Li256ELb0ELb0ELi1EEENS1_19SingleTileSchedulerILb0ELb0ELb0ELi128EEEEEEEEEvNT_6ParamsE)
        /*004c*/ 	.short	0x0380
        /*004e*/ 	.short	0x0900


	//----- nvinfo : EIATTR_SW_WAR
	.align		4
.L_702:
        /*0050*/ 	.byte	0x04, 0x36
        /*0052*/ 	.short	(.L_704 - .L_703)
.L_703:
        /*0054*/ 	.word	0x00000008
.L_704:


//--------------------- .nv.info._ZN7cutlass13device_kernelIN5flash11enable_sm90INS1_16FlashAttnBwdSm90INS1_25CollectiveMainloopBwdSm90ILi2ELi2ELi2EN4cute5tupleIJNS5_1CILi1EEES8_S8_EEENS6_IJNS7_ILi128EEESA_NS7_ILi64EEEEEENS_10bfloat16_tEfNS_4arch4Sm90ELb0ELb0ELb0ELb0ELb0ELb1ELb0ELb0ELi2ELi1ELi2ELi2ELb0EEENS1_24CollectiveEpilogueBwdGQAISC_fSF_Li256ELb0ELb0EEENS1_19SingleTileSchedulerILb0ELb0ELb0ELi128EEEEEEEEEvNT_6ParamsE --------------------------
	.section	.nv.info._ZN7cutlass13device_kernelIN5flash11enable_sm90INS1_16FlashAttnBwdSm90INS1_25CollectiveMainloopBwdSm90ILi2ELi2ELi2EN4cute5tupleIJNS5_1CILi1EEES8_S8_EEENS6_IJNS7_ILi128EEESA_NS7_ILi64EEEEEENS_10bfloat16_tEfNS_4arch4Sm90ELb0ELb0ELb0ELb0ELb0ELb1ELb0ELb0ELi2ELi1ELi2ELi2ELb0EEENS1_24CollectiveEpilogueBwdGQAISC_fSF_Li256ELb0ELb0EEENS1_19SingleTileSchedulerILb0ELb0ELb0ELi128EEEEEEEEEvNT_6ParamsE,"",@"SHT_CUDA_INFO"
	.sectionflags	@""
	.align	4


	//----- nvinfo : EIATTR_CUDA_API_VERSION
	.align		4
        /*0000*/ 	.byte	0x04, 0x37
        /*0002*/ 	.short	(.L_706 - .L_705)
.L_705:
        /*0004*/ 	.word	0x00000082


	//----- nvinfo : EIATTR_KPARAM_INFO
	.align		4
.L_706:
        /*0008*/ 	.byte	0x04, 0x17
        /*000a*/ 	.short	(.L_708 - .L_707)
.L_707:
        /*000c*/ 	.word	0x00000000
        /*0010*/ 	.short	0x0000
        /*0012*/ 	.short	0x0000
        /*0014*/ 	.byte	0x00, 0xf0, 0x01, 0x1a


	//----- nvinfo : EIATTR_SPARSE_MMA_MASK
	.align		4
.L_708:
        /*0018*/ 	.byte	0x03, 0x50
        /*001a*/ 	.short	0x0000


	//----- nvinfo : EIATTR_MAXREG_COUNT
	.align		4
        /*001c*/ 	.byte	0x03, 0x1b
        /*001e*/ 	.short	0x00a8


	//----- nvinfo : EIATTR_MERCURY_ISA_VERSION
	.align		4
        /*0020*/ 	.byte	0x03, 0x5f
        /*0022*/ 	.short	0x0101


	//----- nvinfo : EIATTR_VRC_CTA_INIT_COUNT
	.align		4
        /*0024*/ 	.byte	0x02, 0x4a
	.zero		1
	.zero		1


	//----- nvinfo : EIATTR_EXIT_INSTR_OFFSETS
	.align		4
        /*0028*/ 	.byte	0x04, 0x1c
        /*002a*/ 	.short	(.L_710 - .L_709)


	//   ....[0]....
.L_709:
        /*002c*/ 	.word	0x00000010


	//----- nvinfo : EIATTR_MAX_THREADS
	.align		4
.L_710:
        /*0030*/ 	.byte	0x04, 0x05
        /*0032*/ 	.short	(.L_712 - .L_711)
.L_711:
        /*0034*/ 	.word	0x00000180
        /*0038*/ 	.word	0x00000001
        /*003c*/ 	.word	0x00000001


	//----- nvinfo : EIATTR_CBANK_PARAM_SIZE
	.align		4
.L_712:
        /*0040*/ 	.byte	0x03, 0x19
        /*0042*/ 	.short	0x0680


	//----- nvinfo : EIATTR_PARAM_CBANK
	.align		4
        /*0044*/ 	.byte	0x04, 0x0a
        /*0046*/ 	.short	(.L_714 - .L_713)
	.align		4
.L_713:
        /*0048*/ 	.word	index@(.nv.constant0._ZN7cutlass13device_kernelIN5flash11enable_sm90INS1_16FlashAttnBwdSm90INS1_25CollectiveMainloopBwdSm90ILi2ELi2ELi2EN4cute5tupleIJNS5_1CILi1EEES8_S8_EEENS6_IJNS7_ILi128EEESA_NS7_ILi64EEEEEENS_10bfloat16_tEfNS_4arch4Sm90ELb0ELb0ELb0ELb0ELb0ELb1ELb0ELb0ELi2ELi1ELi2ELi2ELb0EEENS1_24CollectiveEpilogueBwdGQAISC_fSF_Li256ELb0ELb0EEENS1_19SingleTileSchedulerILb0ELb0ELb0ELi128EEEEEEEEEvNT_6ParamsE)
        /*004c*/ 	.short	0x0380
        /*004e*/ 	.short	0x0680


	//----- nvinfo : EIATTR_SW_WAR
	.align		4
.L_714:
        /*0050*/ 	.byte	0x04, 0x36
        /*0052*/ 	.short	(.L_716 - .L_715)
.L_715:
        /*0054*/ 	.word	0x00000008
.L_716:


//--------------------- .nv.info._ZN7cutlass13device_kernelIN5flash11enable_sm90INS1_16FlashAttnBwdSm90INS1_25CollectiveMainloopBwdSm90ILi2ELi2ELi2EN4cute5tupleIJNS5_1CILi1EEES8_S8_EEENS6_IJNS7_ILi128EEESA_NS7_ILi64EEEEEENS_10bfloat16_tEfNS_4arch4Sm90ELb0ELb0ELb0ELb0ELb1ELb1ELb0ELb0ELi2ELi1ELi2ELi2ELb0EEENS1_24CollectiveEpilogueBwdGQAISC_fSF_Li256ELb0ELb1EEENS1_19SingleTileSchedulerILb0ELb0ELb0ELi128EEEEEEEEEvNT_6ParamsE --------------------------
	.section	.nv.info._ZN7cutlass13device_kernelIN5flash11enable_sm90INS1_16FlashAttnBwdSm90INS1_25CollectiveMainloopBwdSm90ILi2ELi2ELi2EN4cute5tupleIJNS5_1CILi1EEES8_S8_EEENS6_IJNS7_ILi128EEESA_NS7_ILi64EEEEEENS_10bfloat16_tEfNS_4arch4Sm90ELb0ELb0ELb0ELb0ELb1ELb1ELb0ELb0ELi2ELi1ELi2ELi2ELb0EEENS1_24CollectiveEpilogueBwdGQAISC_fSF_Li256ELb0ELb1EEENS1_19SingleTileSchedulerILb0ELb0ELb0ELi128EEEEEEEEEvNT_6ParamsE,"",@"SHT_CUDA_INFO"
	.sectionflags	@""
	.align	4


	//----- nvinfo : EIATTR_CUDA_API_VERSION
	.align		4
        /*0000*/ 	.byte	0x04, 0x37
        /*0002*/ 	.short	(.L_718 - .L_717)
.L_717:
        /*0004*/ 	.word	0x00000082


	//----- nvinfo : EIATTR_KPARAM_INFO
	.align		4
.L_718:
        /*0008*/ 	.byte	0x04, 0x17
        /*000a*/ 	.short	(.L_720 - .L_719)
.L_719:
        /*000c*/ 	.word	0x00000000
        /*0010*/ 	.short	0x0000
        /*0012*/ 	.short	0x0000
        /*0014*/ 	.byte	0x00, 0xf0, 0x01, 0x1a


	//----- nvinfo : EIATTR_SPARSE_MMA_MASK
	.align		4
.L_720:
        /*0018*/ 	.byte	0x03, 0x50
        /*001a*/ 	.short	0x0000


	//----- nvinfo : EIATTR_MAXREG_COUNT
	.align		4
        /*001c*/ 	.byte	0x03, 0x1b
        /*001e*/ 	.short	0x00a8


	//----- nvinfo : EIATTR_MERCURY_ISA_VERSION
	.align		4
        /*0020*/ 	.byte	0x03, 0x5f
        /*0022*/ 	.short	0x0101


	//----- nvinfo : EIATTR_VRC_CTA_INIT_COUNT
	.align		4
        /*0024*/ 	.byte	0x02, 0x4a
	.zero		1
	.zero		1


	//----- nvinfo : EIATTR_EXIT_INSTR_OFFSETS
	.align		4
        /*0028*/ 	.byte	0x04, 0x1c
        /*002a*/ 	.short	(.L_722 - .L_721)


	//   ....[0]....
.L_721:
        /*002c*/ 	.word	0x00000010


	//----- nvinfo : EIATTR_MAX_THREADS
	.align		4
.L_722:
        /*0030*/ 	.byte	0x04, 0x05
        /*0032*/ 	.short	(.L_724 - .L_723)
.L_723:
        /*0034*/ 	.word	0x00000180
        /*0038*/ 	.word	0x00000001
        /*003c*/ 	.word	0x00000001


	//----- nvinfo : EIATTR_CBANK_PARAM_SIZE
	.align		4
.L_724:
        /*0040*/ 	.byte	0x03, 0x19
        /*0042*/ 	.short	0x0680


	//----- nvinfo : EIATTR_PARAM_CBANK
	.align		4
        /*0044*/ 	.byte	0x04, 0x0a
        /*0046*/ 	.short	(.L_726 - .L_725)
	.align		4
.L_725:
        /*0048*/ 	.word	index@(.nv.constant0._ZN7cutlass13device_kernelIN5flash11enable_sm90INS1_16FlashAttnBwdSm90INS1_25CollectiveMainloopBwdSm90ILi2ELi2ELi2EN4cute5tupleIJNS5_1CILi1EEES8_S8_EEENS6_IJNS7_ILi128EEESA_NS7_ILi64EEEEEENS_10bfloat16_tEfNS_4arch4Sm90ELb0ELb0ELb0ELb0ELb1ELb1ELb0ELb0ELi2ELi1ELi2ELi2ELb0EEENS1_24CollectiveEpilogueBwdGQAISC_fSF_Li256ELb0ELb1EEENS1_19SingleTileSchedulerILb0ELb0ELb0ELi128EEEEEEEEEvNT_6ParamsE)
        /*004c*/ 	.short	0x0380
        /*004e*/ 	.short	0x0680


	//----- nvinfo : EIATTR_SW_WAR
	.align		4
.L_726:
        /*0050*/ 	.byte	0x04, 0x36
        /*0052*/ 	.short	(.L_728 - .L_727)
.L_727:
        /*0054*/ 	.word	0x00000008
.L_728:


//--------------------- .nv.info._ZN7cutlass13device_kernelIN5flash11enable_sm90INS1_16FlashAttnBwdSm90INS1_25CollectiveMainloopBwdSm90ILi2ELi2ELi2EN4cute5tupleIJNS5_1CILi1EEES8_S8_EEENS6_IJNS7_ILi128EEESA_NS7_ILi64EEEEEENS_10bfloat16_tEfNS_4arch4Sm90ELb0ELb0ELb0ELb1ELb0ELb1ELb0ELb0ELi2ELi1ELi2ELi2ELb0EEENS1_21CollectiveEpilogueBwdISC_SD_SF_Li256ELb1ELb0ELi1EEENS1_19SingleTileSchedulerILb1ELb0ELb0ELi128EEEEEEEEEvNT_6ParamsE --------------------------
	.section	.nv.info._ZN7cutlass13device_kernelIN5flash11enable_sm90INS1_16FlashAttnBwdSm90INS1_25CollectiveMainloopBwdSm90ILi2ELi2ELi2EN4cute5tupleIJNS5_1CILi1EEES8_S8_EEENS6_IJNS7_ILi128EEESA_NS7_ILi64EEEEEENS_10bfloat16_tEfNS_4arch4Sm90ELb0ELb0ELb0ELb1ELb0ELb1ELb0ELb0ELi2ELi1ELi2ELi2ELb0EEENS1_21CollectiveEpilogueBwdISC_SD_SF_Li256ELb1ELb0ELi1EEENS1_19SingleTileSchedulerILb1ELb0ELb0ELi128EEEEEEEEEvNT_6ParamsE,"",@"SHT_CUDA_INFO"
	.sectionflags	@""
	.align	4


	//----- nvinfo : EIATTR_CUDA_API_VERSION
	.align		4
        /*0000*/ 	.byte	0x04, 0x37
        /*0002*/ 	.short	(.L_730 - .L_729)
.L_729:
        /*0004*/ 	.word	0x00000082


	//----- nvinfo : EIATTR_KPARAM_INFO
	.align		4
.L_730:
        /*0008*/ 	.byte	0x04, 0x17
        /*000a*/ 	.short	(.L_732 - .L_731)
.L_731:
        /*000c*/ 	.word	0x00000000
        /*0010*/ 	.short	0x0000
        /*0012*/ 	.short	0x0000
        /*0014*/ 	.byte	0x00, 0xf0, 0x01, 0x1a


	//----- nvinfo : EIATTR_SPARSE_MMA_MASK
	.align		4
.L_732:
        /*0018*/ 	.byte	0x03, 0x50
        /*001a*/ 	.short	0x0000


	//----- nvinfo : EIATTR_MAXREG_COUNT
	.align		4
        /*001c*/ 	.byte	0x03, 0x1b
        /*001e*/ 	.short	0x00a8


	//----- nvinfo : EIATTR_MERCURY_ISA_VERSION
	.align		4
        /*0020*/ 	.byte	0x03, 0x5f
        /*0022*/ 	.short	0x0101


	//----- nvinfo : EIATTR_VRC_CTA_INIT_COUNT
	.align		4
        /*0024*/ 	.byte	0x02, 0x4a
	.zero		1
	.zero		1


	//----- nvinfo : EIATTR_EXIT_INSTR_OFFSETS
	.align		4
        /*0028*/ 	.byte	0x04, 0x1c
        /*002a*/ 	.short	(.L_734 - .L_733)


	//   ....[0]....
.L_733:
        /*002c*/ 	.word	0x00000010


	//----- nvinfo : EIATTR_MAX_THREADS
	.align		4
.L_734:
        /*0030*/ 	.byte	0x04, 0x05
        /*0032*/ 	.short	(.L_736 - .L_735)
.L_735:
        /*0034*/ 	.word	0x00000180
        /*0038*/ 	.word	0x00000001
        /*003c*/ 	.word	0x00000001


	//----- nvinfo : EIATTR_CBANK_PARAM_SIZE
	.align		4
.L_736:
        /*0040*/ 	.byte	0x03, 0x19
        /*0042*/ 	.short	0x0680


	//----- nvinfo : EIATTR_PARAM_CBANK
	.align		4
        /*0044*/ 	.byte	0x04, 0x0a
        /*0046*/ 	.short	(.L_738 - .L_737)
	.align		4
.L_737:
        /*0048*/ 	.word	index@(.nv.constant0._ZN7cutlass13device_kernelIN5flash11enable_sm90INS1_16FlashAttnBwdSm90INS1_25CollectiveMainloopBwdSm90ILi2ELi2ELi2EN4cute5tupleIJNS5_1CILi1EEES8_S8_EEENS6_IJNS7_ILi128EEESA_NS7_ILi64EEEEEENS_10bfloat16_tEfNS_4arch4Sm90ELb0ELb0ELb0ELb1ELb0ELb1ELb0ELb0ELi2ELi1ELi2ELi2ELb0EEENS1_21CollectiveEpilogueBwdISC_SD_SF_Li256ELb1ELb0ELi1EEENS1_19SingleTileSchedulerILb1ELb0ELb0ELi128EEEEEEEEEvNT_6ParamsE)
        /*004c*/ 	.short	0x0380
        /*004e*/ 	.short	0x0680


	//----- nvinfo : EIATTR_SW_WAR
	.align		4
.L_738:
        /*0050*/ 	.byte	0x04, 0x36
        /*0052*/ 	.short	(.L_740 - .L_739)
.L_739:
        /*0054*/ 	.word	0x00000008
.L_740:


//--------------------- .nv.info._ZN7cutlass13device_kernelIN5flash11enable_sm90INS1_16FlashAttnBwdSm90INS1_25CollectiveMainloopBwdSm90ILi2ELi2ELi2EN4cute5tupleIJNS5_1CILi1EEES8_S8_EEENS6_IJNS7_ILi128EEESA_NS7_ILi64EEEEEENS_10bfloat16_tEfNS_4arch4Sm90ELb0ELb0ELb0ELb1ELb1ELb1ELb0ELb0ELi2ELi1ELi2ELi2ELb0EEENS1_21CollectiveEpilogueBwdISC_SD_SF_Li256ELb1ELb0ELi1EEENS1_19SingleTileSchedulerILb1ELb0ELb0ELi128EEEEEEEEEvNT_6ParamsE --------------------------
	.section	.nv.info._ZN7cutlass13device_kernelIN5flash11enable_sm90INS1_16FlashAttnBwdSm90INS1_25CollectiveMainloopBwdSm90ILi2ELi2ELi2EN4cute5tupleIJNS5_1CILi1EEES8_S8_EEENS6_IJNS7_ILi128EEESA_NS7_ILi64EEEEEENS_10bfloat16_tEfNS_4arch4Sm90ELb0ELb0ELb0ELb1ELb1ELb1ELb0ELb0ELi2ELi1ELi2ELi2ELb0EEENS1_21CollectiveEpilogueBwdISC_SD_SF_Li256ELb1ELb0ELi1EEENS1_19SingleTileSchedulerILb1ELb0ELb0ELi128EEEEEEEEEvNT_6ParamsE,"",@"SHT_CUDA_INFO"
	.sectionflags	@""
	.align	4


	//----- nvinfo : EIATTR_CUDA_API_VERSION
	.align		4
        /*0000*/ 	.byte	0x04, 0x37
        /*0002*/ 	.short	(.L_742 - .L_741)
.L_741:
        /*0004*/ 	.word	0x00000082


	//----- nvinfo : EIATTR_KPARAM_INFO
	.align		4
.L_742:
        /*0008*/ 	.byte	0x04, 0x17
        /*000a*/ 	.short	(.L_744 - .L_743)
.L_743:
        /*000c*/ 	.word	0x00000000
        /*0010*/ 	.short	0x0000
        /*0012*/ 	.short	0x0000
        /*0014*/ 	.byte	0x00, 0xf0, 0x01, 0x1a


	//----- nvinfo : EIATTR_SPARSE_MMA_MASK
	.align		4
.L_744:
        /*0018*/ 	.byte	0x03, 0x50
        /*001a*/ 	.short	0x0000


	//----- nvinfo : EIATTR_MAXREG_COUNT
	.align		4
        /*001c*/ 	.byte	0x03, 0x1b
        /*001e*/ 	.short	0x00a8


	//----- nvinfo : EIATTR_MERCURY_ISA_VERSION
	.align		4
        /*0020*/ 	.byte	0x03, 0x5f
        /*0022*/ 	.short	0x0101


	//----- nvinfo : EIATTR_VRC_CTA_INIT_COUNT
	.align		4
        /*0024*/ 	.byte	0x02, 0x4a
	.zero		1
	.zero		1


	//----- nvinfo : EIATTR_EXIT_INSTR_OFFSETS
	.align		4
        /*0028*/ 	.byte	0x04, 0x1c
        /*002a*/ 	.short	(.L_746 - .L_745)


	//   ....[0]....
.L_745:
        /*002c*/ 	.word	0x00000010


	//----- nvinfo : EIATTR_MAX_THREADS
	.align		4
.L_746:
        /*0030*/ 	.byte	0x04, 0x05
        /*0032*/ 	.short	(.L_748 - .L_747)
.L_747:
        /*0034*/ 	.word	0x00000180
        /*0038*/ 	.word	0x00000001
        /*003c*/ 	.word	0x00000001


	//----- nvinfo : EIATTR_CBANK_PARAM_SIZE
	.align		4
.L_748:
        /*0040*/ 	.byte	0x03, 0x19
        /*0042*/ 	.short	0x0680


	//----- nvinfo : EIATTR_PARAM_CBANK
	.align		4
        /*0044*/ 	.byte	0x04, 0x0a
        /*0046*/ 	.short	(.L_750 - .L_749)
	.align		4
.L_749:
        /*0048*/ 	.word	index@(.nv.constant0._ZN7cutlass13device_kernelIN5flash11enable_sm90INS1_16FlashAttnBwdSm90INS1_25CollectiveMainloopBwdSm90ILi2ELi2ELi2EN4cute5tupleIJNS5_1CILi1EEES8_S8_EEENS6_IJNS7_ILi128EEESA_NS7_ILi64EEEEEENS_10bfloat16_tEfNS_4arch4Sm90ELb0ELb0ELb0ELb1ELb1ELb1ELb0ELb0ELi2ELi1ELi2ELi2ELb0EEENS1_21CollectiveEpilogueBwdISC_SD_SF_Li256ELb1ELb0ELi1EEENS1_19SingleTileSchedulerILb1ELb0ELb0ELi128EEEEEEEEEvNT_6ParamsE)
        /*004c*/ 	.short	0x0380
        /*004e*/ 	.short	0x0680


	//----- nvinfo : EIATTR_SW_WAR
	.align		4
.L_750:
        /*0050*/ 	.byte	0x04, 0x36
        /*0052*/ 	.short	(.L_752 - .L_751)
.L_751:
        /*0054*/ 	.word	0x00000008
.L_752:


//--------------------- .nv.info._ZN7cutlass13device_kernelIN5flash11enable_sm90INS1_16FlashAttnBwdSm90INS1_25CollectiveMainloopBwdSm90ILi2ELi2ELi2EN4cute5tupleIJNS5_1CILi1EEES8_S8_EEENS6_IJNS7_ILi128EEESA_NS7_ILi64EEEEEENS_10bfloat16_tEfNS_4arch4Sm90ELb0ELb0ELb0ELb1ELb0ELb1ELb0ELb0ELi2ELi1ELi2ELi2ELb0EEENS1_24CollectiveEpilogueBwdGQAISC_fSF_Li256ELb1ELb0EEENS1_19SingleTileSchedulerILb1ELb0ELb0ELi128EEEEEEEEEvNT_6ParamsE --------------------------
	.section	.nv.info._ZN7cutlass13device_kernelIN5flash11enable_sm90INS1_16FlashAttnBwdSm90INS1_25CollectiveMainloopBwdSm90ILi2ELi2ELi2EN4cute5tupleIJNS5_1CILi1EEES8_S8_EEENS6_IJNS7_ILi128EEESA_NS7_ILi64EEEEEENS_10bfloat16_tEfNS_4arch4Sm90ELb0ELb0ELb0ELb1ELb0ELb1ELb0ELb0ELi2ELi1ELi2ELi2ELb0EEENS1_24CollectiveEpilogueBwdGQAISC_fSF_Li256ELb1ELb0EEENS1_19SingleTileSchedulerILb1ELb0ELb0ELi128EEEEEEEEEvNT_6ParamsE,"",@"SHT_CUDA_INFO"
	.sectionflags	@""
	.align	4


	//----- nvinfo : EIATTR_CUDA_API_VERSION
	.align		4
        /*0000*/ 	.byte	0x04, 0x37
        /*0002*/ 	.short	(.L_754 - .L_753)
.L_753:
        /*0004*/ 	.word	0x00000082


	//----- nvinfo : EIATTR_KPARAM_INFO
	.align		4
.L_754:
        /*0008*/ 	.byte	0x04, 0x17
        /*000a*/ 	.short	(.L_756 - .L_755)
.L_755:
        /*000c*/ 	.word	0x00000000
        /*0010*/ 	.short	0x0000
        /*0012*/ 	.short	0x0000
        /*0014*/ 	.byte	0x00, 0xf0, 0x01, 0x1a


	//----- nvinfo : EIATTR_SPARSE_MMA_MASK
	.align		4
.L_756:
        /*0018*/ 	.byte	0x03, 0x50
        /*001a*/ 	.short	0x0000


	//----- nvinfo : EIATTR_MAXREG_COUNT
	.align		4
        /*001c*/ 	.byte	0x03, 0x1b
        /*001e*/ 	.short	0x00a8


	//----- nvinfo : EIATTR_MERCURY_ISA_VERSION
	.align		4
        /*0020*/ 	.byte	0x03, 0x5f
        /*0022*/ 	.short	0x0101


	//----- nvinfo : EIATTR_VRC_CTA_INIT_COUNT
	.align		4
        /*0024*/ 	.byte	0x02, 0x4a
	.zero		1
	.zero		1


	//----- nvinfo : EIATTR_EXIT_INSTR_OFFSETS
	.align		4
        /*0028*/ 	.byte	0x04, 0x1c
        /*002a*/ 	.short	(.L_758 - .L_757)


	//   ....[0]....
.L_757:
        /*002c*/ 	.word	0x00000010


	//----- nvinfo : EIATTR_MAX_THREADS
	.align		4
.L_758:
        /*0030*/ 	.byte	0x04, 0x05
        /*0032*/ 	.short	(.L_760 - .L_759)
.L_759:
        /*0034*/ 	.word	0x00000180
        /*0038*/ 	.word	0x00000001
        /*003c*/ 	.word	0x00000001


	//----- nvinfo : EIATTR_CBANK_PARAM_SIZE
	.align		4
.L_760:
        /*0040*/ 	.byte	0x03, 0x19
        /*0042*/ 	.short	0x0680


	//----- nvinfo : EIATTR_PARAM_CBANK
	.align		4
        /*0044*/ 	.byte	0x04, 0x0a
        /*0046*/ 	.short	(.L_762 - .L_761)
	.align		4
.L_761:
        /*0048*/ 	.word	index@(.nv.constant0._ZN7cutlass13device_kernelIN5flash11enable_sm90INS1_16FlashAttnBwdSm90INS1_25CollectiveMainloopBwdSm90ILi2ELi2ELi2EN4cute5tupleIJNS5_1CILi1EEES8_S8_EEENS6_IJNS7_ILi128EEESA_NS7_ILi64EEEEEENS_10bfloat16_tEfNS_4arch4Sm90ELb0ELb0ELb0ELb1ELb0ELb1ELb0ELb0ELi2ELi1ELi2ELi2ELb0EEENS1_24CollectiveEpilogueBwdGQAISC_fSF_Li256ELb1ELb0EEENS1_19SingleTileSchedulerILb1ELb0ELb0ELi128EEEEEEEEEvNT_6ParamsE)
        /*004c*/ 	.short	0x0380
        /*004e*/ 	.short	0x0680


	//----- nvinfo : EIATTR_SW_WAR
	.align		4
.L_762:
        /*0050*/ 	.byte	0x04, 0x36
        /*0052*/ 	.short	(.L_764 - .L_763)
.L_763:
        /*0054*/ 	.word	0x00000008
.L_764:


//--------------------- .nv.info._ZN7cutlass13device_kernelIN5flash11enable_sm90INS1_16FlashAttnBwdSm90INS1_25CollectiveMainloopBwdSm90ILi2ELi2ELi2EN4cute5tupleIJNS5_1CILi1EEES8_S8_EEENS6_IJNS7_ILi128EEESA_NS7_ILi64EEEEEENS_10bfloat16_tEfNS_4arch4Sm90ELb0ELb0ELb0ELb1ELb1ELb1ELb0ELb0ELi2ELi1ELi2ELi2ELb0EEENS1_24CollectiveEpilogueBwdGQAISC_fSF_Li256ELb1ELb1EEENS1_19SingleTileSchedulerILb1ELb0ELb0ELi128EEEEEEEEEvNT_6ParamsE --------------------------
	.section	.nv.info._ZN7cutlass13device_kernelIN5flash11enable_sm90INS1_16FlashAttnBwdSm90INS1_25CollectiveMainloopBwdSm90ILi2ELi2ELi2EN4cute5tupleIJNS5_1CILi1EEES8_S8_EEENS6_IJNS7_ILi128EEESA_NS7_ILi64EEEEEENS_10bfloat16_tEfNS_4arch4Sm90ELb0ELb0ELb0ELb1ELb1ELb1ELb0ELb0ELi2ELi1ELi2ELi2ELb0EEENS1_24CollectiveEpilogueBwdGQAISC_fSF_Li256ELb1ELb1EEENS1_19SingleTileSchedulerILb1ELb0ELb0ELi128EEEEEEEEEvNT_6ParamsE,"",@"SHT_CUDA_INFO"
	.sectionflags	@""
	.align	4


	//----- nvinfo : EIATTR_CUDA_API_VERSION
	.align		4
        /*0000*/ 	.byte	0x04, 0x37
        /*0002*/ 	.short	(.L_766 - .L_765)
.L_765:
        /*0004*/ 	.word	0x00000082


	//----- nvinfo : EIATTR_KPARAM_INFO
	.align		4
.L_766:
        /*0008*/ 	.byte	0x04, 0x17
        /*000a*/ 	.short	(.L_768 - .L_767)
.L_767:
        /*000c*/ 	.word	0x00000000
        /*0010*/ 	.short	0x0000
        /*0012*/ 	.short	0x0000
        /*0014*/ 	.byte	0x00, 0xf0, 0x01, 0x1a


	//----- nvinfo : EIATTR_SPARSE_MMA_MASK
	.align		4
.L_768:
        /*0018*/ 	.byte	0x03, 0x50
        /*001a*/ 	.short	0x0000


	//----- nvinfo : EIATTR_MAXREG_COUNT
	.align		4
        /*001c*/ 	.byte	0x03, 0x1b
        /*001e*/ 	.short	0x00a8


	//----- nvinfo : EIATTR_MERCURY_ISA_VERSION
	.align		4
        /*0020*/ 	.byte	0x03, 0x5f
        /*0022*/ 	.short	0x0101


	//----- nvinfo : EIATTR_VRC_CTA_INIT_COUNT
	.align		4
        /*0024*/ 	.byte	0x02, 0x4a
	.zero		1
	.zero		1


	//----- nvinfo : EIATTR_EXIT_INSTR_OFFSETS
	.align		4
        /*0028*/ 	.byte	0x04, 0x1c
        /*002a*/ 	.short	(.L_770 - .L_769)


	//   ....[0]....
.L_769:
        /*002c*/ 	.word	0x00000010


	//----- nvinfo : EIATTR_MAX_THREADS
	.align		4
.L_770:
        /*0030*/ 	.byte	0x04, 0x05
        /*0032*/ 	.short	(.L_772 - .L_771)
.L_771:
        /*0034*/ 	.word	0x00000180
        /*0038*/ 	.word	0x00000001
        /*003c*/ 	.word	0x00000001


	//----- nvinfo : EIATTR_CBANK_PARAM_SIZE
	.align		4
.L_772:
        /*0040*/ 	.byte	0x03, 0x19
        /*0042*/ 	.short	0x0680


	//----- nvinfo : EIATTR_PARAM_CBANK
	.align		4
        /*0044*/ 	.byte	0x04, 0x0a
        /*0046*/ 	.short	(.L_774 - .L_773)
	.align		4
.L_773:
        /*0048*/ 	.word	index@(.nv.constant0._ZN7cutlass13device_kernelIN5flash11enable_sm90INS1_16FlashAttnBwdSm90INS1_25CollectiveMainloopBwdSm90ILi2ELi2ELi2EN4cute5tupleIJNS5_1CILi1EEES8_S8_EEENS6_IJNS7_ILi128EEESA_NS7_ILi64EEEEEENS_10bfloat16_tEfNS_4arch4Sm90ELb0ELb0ELb0ELb1ELb1ELb1ELb0ELb0ELi2ELi1ELi2ELi2ELb0EEENS1_24CollectiveEpilogueBwdGQAISC_fSF_Li256ELb1ELb1EEENS1_19SingleTileSchedulerILb1ELb0ELb0ELi128EEEEEEEEEvNT_6ParamsE)
        /*004c*/ 	.short	0x0380
        /*004e*/ 	.short	0x0680


	//----- nvinfo : EIATTR_SW_WAR
	.align		4
.L_774:
        /*0050*/ 	.byte	0x04, 0x36
        /*0052*/ 	.short	(.L_776 - .L_775)
.L_775:
        /*0054*/ 	.word	0x00000008
.L_776:


//--------------------- .nv.info._ZN7cutlass13device_kernelIN5flash11enable_sm90INS1_16FlashAttnBwdSm90INS1_25CollectiveMainloopBwdSm90ILi2ELi2ELi2EN4cute5tupleIJNS5_1CILi1EEES8_S8_EEENS6_IJNS7_ILi128EEESA_NS7_ILi64EEEEEENS_10bfloat16_tEfNS_4arch4Sm90ELb0ELb1ELb0ELb0ELb0ELb1ELb0ELb0ELi2ELi1ELi2ELi2ELb0EEENS1_21CollectiveEpilogueBwdISC_SD_SF_Li256ELb0ELb0ELi1EEENS1_19SingleTileSchedulerILb0ELb0ELb0ELi128EEEEEEEEEvNT_6ParamsE --------------------------
	.section	.nv.info._ZN7cutlass13device_kernelIN5flash11enable_sm90INS1_16FlashAttnBwdSm90INS1_25CollectiveMainloopBwdSm90ILi2ELi2ELi2EN4cute5tupleIJNS5_1CILi1EEES8_S8_EEENS6_IJNS7_ILi128EEESA_NS7_ILi64EEEEEENS_10bfloat16_tEfNS_4arch4Sm90ELb0ELb1ELb0ELb0ELb0ELb1ELb0ELb0ELi2ELi1ELi2ELi2ELb0EEENS1_21CollectiveEpilogueBwdISC_SD_SF_Li256ELb0ELb0ELi1EEENS1_19SingleTileSchedulerILb0ELb0ELb0ELi128EEEEEEEEEvNT_6ParamsE,"",@"SHT_CUDA_INFO"
	.sectionflags	@""
	.align	4


	//----- nvinfo : EIATTR_CUDA_API_VERSION
	.align		4
        /*0000*/ 	.byte	0x04, 0x37
        /*0002*/ 	.short	(.L_778 - .L_777)
.L_777:
        /*0004*/ 	.word	0x00000082


	//----- nvinfo : EIATTR_KPARAM_INFO
	.align		4
.L_778:
        /*0008*/ 	.byte	0x04, 0x17
        /*000a*/ 	.short	(.L_780 - .L_779)
.L_779:
        /*000c*/ 	.word	0x00000000
        /*0010*/ 	.short	0x0000
        /*0012*/ 	.short	0x0000
        /*0014*/ 	.byte	0x00, 0xf0, 0x01, 0x24


	//----- nvinfo : EIATTR_SPARSE_MMA_MASK
	.align		4
.L_780:
        /*0018*/ 	.byte	0x03, 0x50
        /*001a*/ 	.short	0x0000


	//----- nvinfo : EIATTR_MAXREG_COUNT
	.align		4
        /*001c*/ 	.byte	0x03, 0x1b
        /*001e*/ 	.short	0x00a8


	//----- nvinfo : EIATTR_MERCURY_ISA_VERSION
	.align		4
        /*0020*/ 	.byte	0x03, 0x5f
        /*0022*/ 	.short	0x0101


	//----- nvinfo : EIATTR_VRC_CTA_INIT_COUNT
	.align		4
        /*0024*/ 	.byte	0x02, 0x4a
	.zero		1
	.zero		1


	//----- nvinfo : EIATTR_EXIT_INSTR_OFFSETS
	.align		4
        /*0028*/ 	.byte	0x04, 0x1c
        /*002a*/ 	.short	(.L_782 - .L_781)


	//   ....[0]....
.L_781:
        /*002c*/ 	.word	0x00000010


	//----- nvinfo : EIATTR_MAX_THREADS
	.align		4
.L_782:
        /*0030*/ 	.byte	0x04, 0x05
        /*0032*/ 	.short	(.L_784 - .L_783)
.L_783:
        /*0034*/ 	.word	0x00000180
        /*0038*/ 	.word	0x00000001
        /*003c*/ 	.word	0x00000001


	//----- nvinfo : EIATTR_CBANK_PARAM_SIZE
	.align		4
.L_784:
        /*0040*/ 	.byte	0x03, 0x19
        /*0042*/ 	.short	0x0900


	//----- nvinfo : EIATTR_PARAM_CBANK
	.align		4
        /*0044*/ 	.byte	0x04, 0x0a
        /*0046*/ 	.short	(.L_786 - .L_785)
	.align		4
.L_785:
        /*0048*/ 	.word	index@(.nv.constant0._ZN7cutlass13device_kernelIN5flash11enable_sm90INS1_16FlashAttnBwdSm90INS1_25CollectiveMainloopBwdSm90ILi2ELi2ELi2EN4cute5tupleIJNS5_1CILi1EEES8_S8_EEENS6_IJNS7_ILi128EEESA_NS7_ILi64EEEEEENS_10bfloat16_tEfNS_4arch4Sm90ELb0ELb1ELb0ELb0ELb0ELb1ELb0ELb0ELi2ELi1ELi2ELi2ELb0EEENS1_21CollectiveEpilogueBwdISC_SD_SF_Li256ELb0ELb0ELi1EEENS1_19SingleTileSchedulerILb0ELb0ELb0ELi128EEEEEEEEEvNT_6ParamsE)
        /*004c*/ 	.short	0x0380
        /*004e*/ 	.short	0x0900


	//----- nvinfo : EIATTR_SW_WAR
	.align		4
.L_786:
        /*0050*/ 	.byte	0x04, 0x36
        /*0052*/ 	.short	(.L_788 - .L_787)
.L_787:
        /*0054*/ 	.word	0x00000008
.L_788:


//--------------------- .nv.info._ZN7cutlass13device_kernelIN5flash11enable_sm90INS1_16FlashAttnBwdSm90INS1_25CollectiveMainloopBwdSm90ILi2ELi2ELi2EN4cute5tupleIJNS5_1CILi1EEES8_S8_EEENS6_IJNS7_ILi128EEESA_NS7_ILi64EEEEEENS_10bfloat16_tEfNS_4arch4Sm90ELb0ELb1ELb0ELb0ELb1ELb1ELb0ELb0ELi2ELi1ELi2ELi2ELb0EEENS1_21CollectiveEpilogueBwdISC_SD_SF_Li256ELb0ELb0ELi1EEENS1_19SingleTileSchedulerILb0ELb0ELb0ELi128EEEEEEEEEvNT_6ParamsE --------------------------
	.section	.nv.info._ZN7cutlass13device_kernelIN5flash11enable_sm90INS1_16FlashAttnBwdSm90INS1_25CollectiveMainloopBwdSm90ILi2ELi2ELi2EN4cute5tupleIJNS5_1CILi1EEES8_S8_EEENS6_IJNS7_ILi128EEESA_NS7_ILi64EEEEEENS_10bfloat16_tEfNS_4arch4Sm90ELb0ELb1ELb0ELb0ELb1ELb1ELb0ELb0ELi2ELi1ELi2ELi2ELb0EEENS1_21CollectiveEpilogueBwdISC_SD_SF_Li256ELb0ELb0ELi1EEENS1_19SingleTileSchedulerILb0ELb0ELb0ELi128EEEEEEEEEvNT_6ParamsE,"",@"SHT_CUDA_INFO"
	.sectionflags	@""
	.align	4


	//----- nvinfo : EIATTR_CUDA_API_VERSION
	.align		4
        /*0000*/ 	.byte	0x04, 0x37
        /*0002*/ 	.short	(.L_790 - .L_789)
.L_789:
        /*0004*/ 	.word	0x00000082


	//----- nvinfo : EIATTR_KPARAM_INFO
	.align		4
.L_790:
        /*0008*/ 	.byte	0x04, 0x17
        /*000a*/ 	.short	(.L_792 - .L_791)
.L_791:
        /*000c*/ 	.word	0x00000000
        /*0010*/ 	.short	0x0000
        /*0012*/ 	.short	0x0000
        /*0014*/ 	.byte	0x00, 0xf0, 0x01, 0x24


	//----- nvinfo : EIATTR_SPARSE_MMA_MASK
	.align		4
.L_792:
        /*0018*/ 	.byte	0x03, 0x50
        /*001a*/ 	.short	0x0000


	//----- nvinfo : EIATTR_MAXREG_COUNT
	.align		4
        /*001c*/ 	.byte	0x03, 0x1b
        /*001e*/ 	.short	0x00a8


	//----- nvinfo : EIATTR_MERCURY_ISA_VERSION
	.align		4
        /*0020*/ 	.byte	0x03, 0x5f
        /*0022*/ 	.short	0x0101


	//----- nvinfo : EIATTR_VRC_CTA_INIT_COUNT
	.align		4
        /*0024*/ 	.byte	0x02, 0x4a
	.zero		1
	.zero		1


	//----- nvinfo : EIATTR_EXIT_INSTR_OFFSETS
	.align		4
        /*0028*/ 	.byte	0x04, 0x1c
        /*002a*/ 	.short	(.L_794 - .L_793)


	//   ....[0]....
.L_793:
        /*002c*/ 	.word	0x00000010


	//----- nvinfo : EIATTR_MAX_THREADS
	.align		4
.L_794:
        /*0030*/ 	.byte	0x04, 0x05
        /*0032*/ 	.short	(.L_796 - .L_795)
.L_795:
        /*0034*/ 	.word	0x00000180
        /*0038*/ 	.word	0x00000001
        /*003c*/ 	.word	0x00000001


	//----- nvinfo : EIATTR_CBANK_PARAM_SIZE
	.align		4
.L_796:
        /*0040*/ 	.byte	0x03, 0x19
        /*0042*/ 	.short	0x0900


	//----- nvinfo : EIATTR_PARAM_CBANK
	.align		4
        /*0044*/ 	.byte	0x04, 0x0a
        /*0046*/ 	.short	(.L_798 - .L_797)
	.align		4
.L_797:
        /*0048*/ 	.word	index@(.nv.constant0._ZN7cutlass13device_kernelIN5flash11enable_sm90INS1_16FlashAttnBwdSm90INS1_25CollectiveMainloopBwdSm90ILi2ELi2ELi2EN4cute5tupleIJNS5_1CILi1EEES8_S8_EEENS6_IJNS7_ILi128EEESA_NS7_ILi64EEEEEENS_10bfloat16_tEfNS_4arch4Sm90ELb0ELb1ELb0ELb0ELb1ELb1ELb0ELb0ELi2ELi1ELi2ELi2ELb0EEENS1_21CollectiveEpilogueBwdISC_SD_SF_Li256ELb0ELb0ELi1EEENS1_19SingleTileSchedulerILb0ELb0ELb0ELi128EEEEEEEEEvNT_6ParamsE)
        /*004c*/ 	.short	0x0380
        /*004e*/ 	.short	0x0900


	//----- nvinfo : EIATTR_SW_WAR
	.align		4
.L_798:
        /*0050*/ 	.byte	0x04, 0x36
        /*0052*/ 	.short	(.L_800 - .L_799)
.L_799:
        /*0054*/ 	.word	0x00000008
.L_800:


//--------------------- .nv.info._ZN7cutlass13device_kernelIN5flash11enable_sm90INS1_16FlashAttnBwdSm90INS1_25CollectiveMainloopBwdSm90ILi2ELi2ELi2EN4cute5tupleIJNS5_1CILi1EEES8_S8_EEENS6_IJNS7_ILi128EEESA_NS7_ILi64EEEEEENS_10bfloat16_tEfNS_4arch4Sm90ELb0ELb1ELb0ELb0ELb0ELb1ELb0ELb0ELi2ELi1ELi2ELi2ELb0EEENS1_24CollectiveEpilogueBwdGQAISC_fSF_Li256ELb0ELb0EEENS1_19SingleTileSchedulerILb0ELb0ELb0ELi128EEEEEEEEEvNT_6ParamsE --------------------------
	.section	.nv.info._ZN7cutlass13device_kernelIN5flash11enable_sm90INS1_16FlashAttnBwdSm90INS1_25CollectiveMainloopBwdSm90ILi2ELi2ELi2EN4cute5tupleIJNS5_1CILi1EEES8_S8_EEENS6_IJNS7_ILi128EEESA_NS7_ILi64EEEEEENS_10bfloat16_tEfNS_4arch4Sm90ELb0ELb1ELb0ELb0ELb0ELb1ELb0ELb0ELi2ELi1ELi2ELi2ELb0EEENS1_24CollectiveEpilogueBwdGQAISC_fSF_Li256ELb0ELb0EEENS1_19SingleTileSchedulerILb0ELb0ELb0ELi128EEEEEEEEEvNT_6ParamsE,"",@"SHT_CUDA_INFO"
	.sectionflags	@""
	.align	4


	//----- nvinfo : EIATTR_CUDA_API_VERSION
	.align		4
        /*0000*/ 	.byte	0x04, 0x37
        /*0002*/ 	.short	(.L_802 - .L_801)
.L_801:
        /*0004*/ 	.word	0x00000082


	//----- nvinfo : EIATTR_KPARAM_INFO
	.align		4
.L_802:
        /*0008*/ 	.byte	0x04, 0x17
        /*000a*/ 	.short	(.L_804 - .L_803)
.L_803:
        /*000c*/ 	.word	0x00000000
        /*0010*/ 	.short	0x0000
        /*0012*/ 	.short	0x0000
        /*0014*/ 	.byte	0x00, 0xf0, 0x01, 0x1a


	//----- nvinfo : EIATTR_SPARSE_MMA_MASK
	.align		4
.L_804:
        /*0018*/ 	.byte	0x03, 0x50
        /*001a*/ 	.short	0x0000


	//----- nvinfo : EIATTR_MAXREG_COUNT
	.align		4
        /*001c*/ 	.byte	0x03, 0x1b
        /*001e*/ 	.short	0x00a8


	//----- nvinfo : EIATTR_MERCURY_ISA_VERSION
	.align		4
        /*0020*/ 	.byte	0x03, 0x5f
        /*0022*/ 	.short	0x0101


	//----- nvinfo : EIATTR_VRC_CTA_INIT_COUNT
	.align		4
        /*0024*/ 	.byte	0x02, 0x4a
	.zero		1
	.zero		1


	//----- nvinfo : EIATTR_EXIT_INSTR_OFFSETS
	.align		4
        /*0028*/ 	.byte	0x04, 0x1c
        /*002a*/ 	.short	(.L_806 - .L_805)


	//   ....[0]....
.L_805:
        /*002c*/ 	.word	0x00000010


	//----- nvinfo : EIATTR_MAX_THREADS
	.align		4
.L_806:
        /*0030*/ 	.byte	0x04, 0x05
        /*0032*/ 	.short	(.L_808 - .L_807)
.L_807:
        /*0034*/ 	.word	0x00000180
        /*0038*/ 	.word	0x00000001
        /*003c*/ 	.word	0x00000001


	//----- nvinfo : EIATTR_CBANK_PARAM_SIZE
	.align		4
.L_808:
        /*0040*/ 	.byte	0x03, 0x19
        /*0042*/ 	.short	0x0680


	//----- nvinfo : EIATTR_PARAM_CBANK
	.align		4
        /*0044*/ 	.byte	0x04, 0x0a
        /*0046*/ 	.short	(.L_810 - .L_809)
	.align		4
.L_809:
        /*0048*/ 	.word	index@(.nv.constant0._ZN7cutlass13device_kernelIN5flash11enable_sm90INS1_16FlashAttnBwdSm90INS1_25CollectiveMainloopBwdSm90ILi2ELi2ELi2EN4cute5tupleIJNS5_1CILi1EEES8_S8_EEENS6_IJNS7_ILi128EEESA_NS7_ILi64EEEEEENS_10bfloat16_tEfNS_4arch4Sm90ELb0ELb1ELb0ELb0ELb0ELb1ELb0ELb0ELi2ELi1ELi2ELi2ELb0EEENS1_24CollectiveEpilogueBwdGQAISC_fSF_Li256ELb0ELb0EEENS1_19SingleTileSchedulerILb0ELb0ELb0ELi128EEEEEEEEEvNT_6ParamsE)
        /*004c*/ 	.short	0x0380
        /*004e*/ 	.short	0x0680


	//----- nvinfo : EIATTR_SW_WAR
	.align		4
.L_810:
        /*0050*/ 	.byte	0x04, 0x36
        /*0052*/ 	.short	(.L_812 - .L_811)
.L_811:
        /*0054*/ 	.word	0x00000008
.L_812:


//--------------------- .nv.info._ZN7cutlass13device_kernelIN5flash11enable_sm90INS1_16FlashAttnBwdSm90INS1_25CollectiveMainloopBwdSm90ILi2ELi2ELi2EN4cute5tupleIJNS5_1CILi1EEES8_S8_EEENS6_IJNS7_ILi128EEESA_NS7_ILi64EEEEEENS_10bfloat16_tEfNS_4arch4Sm90ELb0ELb1ELb0ELb0ELb1ELb1ELb0ELb0ELi2ELi1ELi2ELi2ELb0EEENS1_24CollectiveEpilogueBwdGQAISC_fSF_Li256ELb0ELb1EEENS1_19SingleTileSchedulerILb0ELb0ELb0ELi128EEEEEEEEEvNT_6ParamsE --------------------------
	.section	.nv.info._ZN7cutlass13device_kernelIN5flash11enable_sm90INS1_16FlashAttnBwdSm90INS1_25CollectiveMainloopBwdSm90ILi2ELi2ELi2EN4cute5tupleIJNS5_1CILi1EEES8_S8_EEENS6_IJNS7_ILi128EEESA_NS7_ILi64EEEEEENS_10bfloat16_tEfNS_4arch4Sm90ELb0ELb1ELb0ELb0ELb1ELb1ELb0ELb0ELi2ELi1ELi2ELi2ELb0EEENS1_24CollectiveEpilogueBwdGQAISC_fSF_Li256ELb0ELb1EEENS1_19SingleTileSchedulerILb0ELb0ELb0ELi128EEEEEEEEEvNT_6ParamsE,"",@"SHT_CUDA_INFO"
	.sectionflags	@""
	.align	4


	//----- nvinfo : EIATTR_CUDA_API_VERSION
	.align		4
        /*0000*/ 	.byte	0x04, 0x37
        /*0002*/ 	.short	(.L_814 - .L_813)
.L_813:
        /*0004*/ 	.word	0x00000082


	//----- nvinfo : EIATTR_KPARAM_INFO
	.align		4
.L_814:
        /*0008*/ 	.byte	0x04, 0x17
        /*000a*/ 	.short	(.L_816 - .L_815)
.L_815:
        /*000c*/ 	.word	0x00000000
        /*0010*/ 	.short	0x0000
        /*0012*/ 	.short	0x0000
        /*0014*/ 	.byte	0x00, 0xf0, 0x01, 0x1a


	//----- nvinfo : EIATTR_SPARSE_MMA_MASK
	.align		4
.L_816:
        /*0018*/ 	.byte	0x03, 0x50
        /*001a*/ 	.short	0x0000


	//----- nvinfo : EIATTR_MAXREG_COUNT
	.align		4
        /*001c*/ 	.byte	0x03, 0x1b
        /*001e*/ 	.short	0x00a8


	//----- nvinfo : EIATTR_MERCURY_ISA_VERSION
	.align		4
        /*0020*/ 	.byte	0x03, 0x5f
        /*0022*/ 	.short	0x0101


	//----- nvinfo : EIATTR_VRC_CTA_INIT_COUNT
	.align		4
        /*0024*/ 	.byte	0x02, 0x4a
	.zero		1
	.zero		1


	//----- nvinfo : EIATTR_EXIT_INSTR_OFFSETS
	.align		4
        /*0028*/ 	.byte	0x04, 0x1c
        /*002a*/ 	.short	(.L_818 - .L_817)


	//   ....[0]....
.L_817:
        /*002c*/ 	.word	0x00000010


	//----- nvinfo : EIATTR_MAX_THREADS
	.align		4
.L_818:
        /*0030*/ 	.byte	0x04, 0x05
        /*0032*/ 	.short	(.L_820 - .L_819)
.L_819:
        /*0034*/ 	.word	0x00000180
        /*0038*/ 	.word	0x00000001
        /*003c*/ 	.word	0x00000001


	//----- nvinfo : EIATTR_CBANK_PARAM_SIZE
	.align		4
.L_820:
        /*0040*/ 	.byte	0x03, 0x19
        /*0042*/ 	.short	0x0680


	//----- nvinfo : EIATTR_PARAM_CBANK
	.align		4
        /*0044*/ 	.byte	0x04, 0x0a
        /*0046*/ 	.short	(.L_822 - .L_821)
	.align		4
.L_821:
        /*0048*/ 	.word	index@(.nv.constant0._ZN7cutlass13device_kernelIN5flash11enable_sm90INS1_16FlashAttnBwdSm90INS1_25CollectiveMainloopBwdSm90ILi2ELi2ELi2EN4cute5tupleIJNS5_1CILi1EEES8_S8_EEENS6_IJNS7_ILi128EEESA_NS7_ILi64EEEEEENS_10bfloat16_tEfNS_4arch4Sm90ELb0ELb1ELb0ELb0ELb1ELb1ELb0ELb0ELi2ELi1ELi2ELi2ELb0EEENS1_24CollectiveEpilogueBwdGQAISC_fSF_Li256ELb0ELb1EEENS1_19SingleTileSchedulerILb0ELb0ELb0ELi128EEEEEEEEEvNT_6ParamsE)
        /*004c*/ 	.short	0x0380
        /*004e*/ 	.short	0x0680


	//----- nvinfo : EIATTR_SW_WAR
	.align		4
.L_822:
        /*0050*/ 	.byte	0x04, 0x36
        /*0052*/ 	.short	(.L_824 - .L_823)
.L_823:
        /*0054*/ 	.word	0x00000008
.L_824:


//--------------------- .nv.info._ZN7cutlass13device_kernelIN5flash11enable_sm90INS1_16FlashAttnBwdSm90INS1_25CollectiveMainloopBwdSm90ILi2ELi2ELi2EN4cute5tupleIJNS5_1CILi1EEES8_S8_EEENS6_IJNS7_ILi128EEESA_NS7_ILi64EEEEEENS_10bfloat16_tEfNS_4arch4Sm90ELb0ELb1ELb0ELb1ELb0ELb1ELb0ELb0ELi2ELi1ELi2ELi2ELb0EEENS1_21CollectiveEpilogueBwdISC_SD_SF_Li256ELb1ELb0ELi1EEENS1_19SingleTileSchedulerILb1ELb0ELb0ELi128EEEEEEEEEvNT_6ParamsE --------------------------
	.section	.nv.info._ZN7cutlass13device_kernelIN5flash11enable_sm90INS1_16FlashAttnBwdSm90INS1_25CollectiveMainloopBwdSm90ILi2ELi2ELi2EN4cute5tupleIJNS5_1CILi1EEES8_S8_EEENS6_IJNS7_ILi128EEESA_NS7_ILi64EEEEEENS_10bfloat16_tEfNS_4arch4Sm90ELb0ELb1ELb0ELb1ELb0ELb1ELb0ELb0ELi2ELi1ELi2ELi2ELb0EEENS1_21CollectiveEpilogueBwdISC_SD_SF_Li256ELb1ELb0ELi1EEENS1_19SingleTileSchedulerILb1ELb0ELb0ELi128EEEEEEEEEvNT_6ParamsE,"",@"SHT_CUDA_INFO"
	.sectionflags	@""
	.align	4


	//----- nvinfo : EIATTR_CUDA_API_VERSION
	.align		4
        /*0000*/ 	.byte	0x04, 0x37
        /*0002*/ 	.short	(.L_826 - .L_825)
.L_825:
        /*0004*/ 	.word	0x00000082


	//----- nvinfo : EIATTR_KPARAM_INFO
	.align		4
.L_826:
        /*0008*/ 	.byte	0x04, 0x17
        /*000a*/ 	.short	(.L_828 - .L_827)
.L_827:
        /*000c*/ 	.word	0x00000000
        /*0010*/ 	.short	0x0000
        /*0012*/ 	.short	0x0000
        /*0014*/ 	.byte	0x00, 0xf0, 0x01, 0x1a


	//----- nvinfo : EIATTR_SPARSE_MMA_MASK
	.align		4
.L_828:
        /*0018*/ 	.byte	0x03, 0x50
        /*001a*/ 	.short	0x0000


	//----- nvinfo : EIATTR_MAXREG_COUNT
	.align		4
        /*001c*/ 	.byte	0x03, 0x1b
        /*001e*/ 	.short	0x00a8


	//----- nvinfo : EIATTR_MERCURY_ISA_VERSION
	.align		4
        /*0020*/ 	.byte	0x03, 0x5f
        /*0022*/ 	.short	0x0101


	//----- nvinfo : EIATTR_VRC_CTA_INIT_COUNT
	.align		4
        /*0024*/ 	.byte	0x02, 0x4a
	.zero		1
	.zero		1


	//----- nvinfo : EIATTR_EXIT_INSTR_OFFSETS
	.align		4
        /*0028*/ 	.byte	0x04, 0x1c
        /*002a*/ 	.short	(.L_830 - .L_829)


	//   ....[0]....
.L_829:
        /*002c*/ 	.word	0x00000010


	//----- nvinfo : EIATTR_MAX_THREADS
	.align		4
.L_830:
        /*0030*/ 	.byte	0x04, 0x05
        /*0032*/ 	.short	(.L_832 - .L_831)
.L_831:
        /*0034*/ 	.word	0x00000180
        /*0038*/ 	.word	0x00000001
        /*003c*/ 	.word	0x00000001


	//----- nvinfo : EIATTR_CBANK_PARAM_SIZE
	.align		4
.L_832:
        /*0040*/ 	.byte	0x03, 0x19
        /*0042*/ 	.short	0x0680


	//----- nvinfo : EIATTR_PARAM_CBANK
	.align		4
        /*0044*/ 	.byte	0x04, 0x0a
        /*0046*/ 	.short	(.L_834 - .L_833)
	.align		4
.L_833:
        /*0048*/ 	.word	index@(.nv.constant0._ZN7cutlass13device_kernelIN5flash11enable_sm90INS1_16FlashAttnBwdSm90INS1_25CollectiveMainloopBwdSm90ILi2ELi2ELi2EN4cute5tupleIJNS5_1CILi1EEES8_S8_EEENS6_IJNS7_ILi128EEESA_NS7_ILi64EEEEEENS_10bfloat16_tEfNS_4arch4Sm90ELb0ELb1ELb0ELb1ELb0ELb1ELb0ELb0ELi2ELi1ELi2ELi2ELb0EEENS1_21CollectiveEpilogueBwdISC_SD_SF_Li256ELb1ELb0ELi1EEENS1_19SingleTileSchedulerILb1ELb0ELb0ELi128EEEEEEEEEvNT_6ParamsE)
        /*004c*/ 	.short	0x0380
        /*004e*/ 	.short	0x0680


	//----- nvinfo : EIATTR_SW_WAR
	.align		4
.L_834:
        /*0050*/ 	.byte	0x04, 0x36
        /*0052*/ 	.short	(.L_836 - .L_835)
.L_835:
        /*0054*/ 	.word	0x00000008
.L_836:


//--------------------- .nv.info._ZN7cutlass13device_kernelIN5flash11enable_sm90INS1_16FlashAttnBwdSm90INS1_25CollectiveMainloopBwdSm90ILi2ELi2ELi2EN4cute5tupleIJNS5_1CILi1EEES8_S8_EEENS6_IJNS7_ILi128EEESA_NS7_ILi64EEEEEENS_10bfloat16_tEfNS_4arch4Sm90ELb0ELb1ELb0ELb1ELb1ELb1ELb0ELb0ELi2ELi1ELi2ELi2ELb0EEENS1_21CollectiveEpilogueBwdISC_SD_SF_Li256ELb1ELb0ELi1EEENS1_19SingleTileSchedulerILb1ELb0ELb0ELi128EEEEEEEEEvNT_6ParamsE --------------------------
	.section	.nv.info._ZN7cutlass13device_kernelIN5flash11enable_sm90INS1_16FlashAttnBwdSm90INS1_25CollectiveMainloopBwdSm90ILi2ELi2ELi2EN4cute5tupleIJNS5_1CILi1EEES8_S8_EEENS6_IJNS7_ILi128EEESA_NS7_ILi64EEEEEENS_10bfloat16_tEfNS_4arch4Sm90ELb0ELb1ELb0ELb1ELb1ELb1ELb0ELb0ELi2ELi1ELi2ELi2ELb0EEENS1_21CollectiveEpilogueBwdISC_SD_SF_Li256ELb1ELb0ELi1EEENS1_19SingleTileSchedulerILb1ELb0ELb0ELi128EEEEEEEEEvNT_6ParamsE,"",@"SHT_CUDA_INFO"
	.sectionflags	@""
	.align	4


	//----- nvinfo : EIATTR_CUDA_API_VERSION
	.align		4
        /*0000*/ 	.byte	0x04, 0x37
        /*0002*/ 	.short	(.L_838 - .L_837)
.L_837:
        /*0004*/ 	.word	0x00000082


	//----- nvinfo : EIATTR_KPARAM_INFO
	.align		4
.L_838:
        /*0008*/ 	.byte	0x04, 0x17
        /*000a*/ 	.short	(.L_840 - .L_839)
.L_839:
        /*000c*/ 	.word	0x00000000
        /*0010*/ 	.short	0x0000
        /*0012*/ 	.short	0x0000
        /*0014*/ 	.byte	0x00, 0xf0, 0x01, 0x1a


	//----- nvinfo : EIATTR_SPARSE_MMA_MASK
	.align		4
.L_840:
        /*0018*/ 	.byte	0x03, 0x50
        /*001a*/ 	.short	0x0000


	//----- nvinfo : EIATTR_MAXREG_COUNT
	.align		4
        /*001c*/ 	.byte	0x03, 0x1b
        /*001e*/ 	.short	0x00a8


	//----- nvinfo : EIATTR_MERCURY_ISA_VERSION
	.align		4
        /*0020*/ 	.byte	0x03, 0x5f
        /*0022*/ 	.short	0x0101


	//----- nvinfo : EIATTR_VRC_CTA_INIT_COUNT
	.align		4
        /*0024*/ 	.byte	0x02, 0x4a
	.zero		1
	.zero		1


	//----- nvinfo : EIATTR_EXIT_INSTR_OFFSETS
	.align		4
        /*0028*/ 	.byte	0x04, 0x1c
        /*002a*/ 	.short	(.L_842 - .L_841)


	//   ....[0]....
.L_841:
        /*002c*/ 	.word	0x00000010


	//----- nvinfo : EIATTR_MAX_THREADS
	.align		4
.L_842:
        /*0030*/ 	.byte	0x04, 0x05
        /*0032*/ 	.short	(.L_844 - .L_843)
.L_843:
        /*0034*/ 	.word	0x00000180
        /*0038*/ 	.word	0x00000001
        /*003c*/ 	.word	0x00000001


	//----- nvinfo : EIATTR_CBANK_PARAM_SIZE
	.align		4
.L_844:
        /*0040*/ 	.byte	0x03, 0x19
        /*0042*/ 	.short	0x0680


	//----- nvinfo : EIATTR_PARAM_CBANK
	.align		4
        /*0044*/ 	.byte	0x04, 0x0a
        /*0046*/ 	.short	(.L_846 - .L_845)
	.align		4
.L_845:
        /*0048*/ 	.word	index@(.nv.constant0._ZN7cutlass13device_kernelIN5flash11enable_sm90INS1_16FlashAttnBwdSm90INS1_25CollectiveMainloopBwdSm90ILi2ELi2ELi2EN4cute5tupleIJNS5_1CILi1EEES8_S8_EEENS6_IJNS7_ILi128EEESA_NS7_ILi64EEEEEENS_10bfloat16_tEfNS_4arch4Sm90ELb0ELb1ELb0ELb1ELb1ELb1ELb0ELb0ELi2ELi1ELi2ELi2ELb0EEENS1_21CollectiveEpilogueBwdISC_SD_SF_Li256ELb1ELb0ELi1EEENS1_19SingleTileSchedulerILb1ELb0ELb0ELi128EEEEEEEEEvNT_6ParamsE)
        /*004c*/ 	.short	0x0380
        /*004e*/ 	.short	0x0680


	//----- nvinfo : EIATTR_SW_WAR
	.align		4
.L_846:
        /*0050*/ 	.byte	0x04, 0x36
        /*0052*/ 	.short	(.L_848 - .L_847)
.L_847:
        /*0054*/ 	.word	0x00000008
.L_848:


//--------------------- .nv.info._ZN7cutlass13device_kernelIN5flash11enable_sm90INS1_16FlashAttnBwdSm90INS1_25CollectiveMainloopBwdSm90ILi2ELi2ELi2EN4cute5tupleIJNS5_1CILi1EEES8_S8_EEENS6_IJNS7_ILi128EEESA_NS7_ILi64EEEEEENS_10bfloat16_tEfNS_4arch4Sm90ELb0ELb1ELb0ELb1ELb0ELb1ELb0ELb0ELi2ELi1ELi2ELi2ELb0EEENS1_24CollectiveEpilogueBwdGQAISC_fSF_Li256ELb1ELb0EEENS1_19SingleTileSchedulerILb1ELb0ELb0ELi128EEEEEEEEEvNT_6ParamsE --------------------------
	.section	.nv.info._ZN7cutlass13device_kernelIN5flash11enable_sm90INS1_16FlashAttnBwdSm90INS1_25CollectiveMainloopBwdSm90ILi2ELi2ELi2EN4cute5tupleIJNS5_1CILi1EEES8_S8_EEENS6_IJNS7_ILi128EEESA_NS7_ILi64EEEEEENS_10bfloat16_tEfNS_4arch4Sm90ELb0ELb1ELb0ELb1ELb0ELb1ELb0ELb0ELi2ELi1ELi2ELi2ELb0EEENS1_24CollectiveEpilogueBwdGQAISC_fSF_Li256ELb1ELb0EEENS1_19SingleTileSchedulerILb1ELb0ELb0ELi128EEEEEEEEEvNT_6ParamsE,"",@"SHT_CUDA_INFO"
	.sectionflags	@""
	.align	4


	//----- nvinfo : EIATTR_CUDA_API_VERSION
	.align		4
        /*0000*/ 	.byte	0x04, 0x37
        /*0002*/ 	.short	(.L_850 - .L_849)
.L_849:
        /*0004*/ 	.word	0x00000082


	//----- nvinfo : EIATTR_KPARAM_INFO
	.align		4
.L_850:
        /*0008*/ 	.byte	0x04, 0x17
        /*000a*/ 	.short	(.L_852 - .L_851)
.L_851:
        /*000c*/ 	.word	0x00000000
        /*0010*/ 	.short	0x0000
        /*0012*/ 	.short	0x0000
        /*0014*/ 	.byte	0x00, 0xf0, 0x01, 0x1a


	//----- nvinfo : EIATTR_SPARSE_MMA_MASK
	.align		4
.L_852:
        /*0018*/ 	.byte	0x03, 0x50
        /*001a*/ 	.short	0x0000


	//----- nvinfo : EIATTR_MAXREG_COUNT
	.align		4
        /*001c*/ 	.byte	0x03, 0x1b
        /*001e*/ 	.short	0x00a8


	//----- nvinfo : EIATTR_MERCURY_ISA_VERSION
	.align		4
        /*0020*/ 	.byte	0x03, 0x5f
        /*0022*/ 	.short	0x0101


	//----- nvinfo : EIATTR_VRC_CTA_INIT_COUNT
	.align		4
        /*0024*/ 	.byte	0x02, 0x4a
	.zero		1
	.zero		1


	//----- nvinfo : EIATTR_EXIT_INSTR_OFFSETS
	.align		4
        /*0028*/ 	.byte	0x04, 0x1c
        /*002a*/ 	.short	(.L_854 - .L_853)


	//   ....[0]....
.L_853:
        /*002c*/ 	.word	0x00000010


	//----- nvinfo : EIATTR_MAX_THREADS
	.align		4
.L_854:
        /*0030*/ 	.byte	0x04, 0x05
        /*0032*/ 	.short	(.L_856 - .L_855)
.L_855:
        /*0034*/ 	.word	0x00000180
        /*0038*/ 	.word	0x00000001
        /*003c*/ 	.word	0x00000001


	//----- nvinfo : EIATTR_CBANK_PARAM_SIZE
	.align		4
.L_856:
        /*0040*/ 	.byte	0x03, 0x19
        /*0042*/ 	.short	0x0680


	//----- nvinfo : EIATTR_PARAM_CBANK
	.align		4
        /*0044*/ 	.byte	0x04, 0x0a
        /*0046*/ 	.short	(.L_858 - .L_857)
	.align		4
.L_857:
        /*0048*/ 	.word	index@(.nv.constant0._ZN7cutlass13device_kernelIN5flash11enable_sm90INS1_16FlashAttnBwdSm90INS1_25CollectiveMainloopBwdSm90ILi2ELi2ELi2EN4cute5tupleIJNS5_1CILi1EEES8_S8_EEENS6_IJNS7_ILi128EEESA_NS7_ILi64EEEEEENS_10bfloat16_tEfNS_4arch4Sm90ELb0ELb1ELb0ELb1ELb0ELb1ELb0ELb0ELi2ELi1ELi2ELi2ELb0EEENS1_24CollectiveEpilogueBwdGQAISC_fSF_Li256ELb1ELb0EEENS1_19SingleTileSchedulerILb1ELb0ELb0ELi128EEEEEEEEEvNT_6ParamsE)
        /*004c*/ 	.short	0x0380
        /*004e*/ 	.short	0x0680


	//----- nvinfo : EIATTR_SW_WAR
	.align		4
.L_858:
        /*0050*/ 	.byte	0x04, 0x36
        /*0052*/ 	.short	(.L_860 - .L_859)
.L_859:
        /*0054*/ 	.word	0x00000008
.L_860:


//--------------------- .nv.info._ZN7cutlass13device_kernelIN5flash11enable_sm90INS1_16FlashAttnBwdSm90INS1_25CollectiveMainloopBwdSm90ILi2ELi2ELi2EN4cute5tupleIJNS5_1CILi1EEES8_S8_EEENS6_IJNS7_ILi128EEESA_NS7_ILi64EEEEEENS_10bfloat16_tEfNS_4arch4Sm90ELb0ELb1ELb0ELb1ELb1ELb1ELb0ELb0ELi2ELi1ELi2ELi2ELb0EEENS1_24CollectiveEpilogueBwdGQAISC_fSF_Li256ELb1ELb1EEENS1_19SingleTileSchedulerILb1ELb0ELb0ELi128EEEEEEEEEvNT_6ParamsE --------------------------
	.section	.nv.info._ZN7cutlass13device_kernelIN5flash11enable_sm90INS1_16FlashAttnBwdSm90INS1_25CollectiveMainloopBwdSm90ILi2ELi2ELi2EN4cute5tupleIJNS5_1CILi1EEES8_S8_EEENS6_IJNS7_ILi128EEESA_NS7_ILi64EEEEEENS_10bfloat16_tEfNS_4arch4Sm90ELb0ELb1ELb0ELb1ELb1ELb1ELb0ELb0ELi2ELi1ELi2ELi2ELb0EEENS1_24CollectiveEpilogueBwdGQAISC_fSF_Li256ELb1ELb1EEENS1_19SingleTileSchedulerILb1ELb0ELb0ELi128EEEEEEEEEvNT_6ParamsE,"",@"SHT_CUDA_INFO"
	.sectionflags	@""
	.align	4


	//----- nvinfo : EIATTR_CUDA_API_VERSION
	.align		4
        /*0000*/ 	.byte	0x04, 0x37
        /*0002*/ 	.short	(.L_862 - .L_861)
.L_861:
        /*0004*/ 	.word	0x00000082


	//----- nvinfo : EIATTR_KPARAM_INFO
	.align		4
.L_862:
        /*0008*/ 	.byte	0x04, 0x17
        /*000a*/ 	.short	(.L_864 - .L_863)
.L_863:
        /*000c*/ 	.word	0x00000000
        /*0010*/ 	.short	0x0000
        /*0012*/ 	.short	0x0000
        /*0014*/ 	.byte	0x00, 0xf0, 0x01, 0x1a


	//----- nvinfo : EIATTR_SPARSE_MMA_MASK
	.align		4
.L_864:
        /*0018*/ 	.byte	0x03, 0x50
        /*001a*/ 	.short	0x0000


	//----- nvinfo : EIATTR_MAXREG_COUNT
	.align		4
        /*001c*/ 	.byte	0x03, 0x1b
        /*001e*/ 	.short	0x00a8


	//----- nvinfo : EIATTR_MERCURY_ISA_VERSION
	.align		4
        /*0020*/ 	.byte	0x03, 0x5f
        /*0022*/ 	.short	0x0101


	//----- nvinfo : EIATTR_VRC_CTA_INIT_COUNT
	.align		4
        /*0024*/ 	.byte	0x02, 0x4a
	.zero		1
	.zero		1


	//----- nvinfo : EIATTR_EXIT_INSTR_OFFSETS
	.align		4
        /*0028*/ 	.byte	0x04, 0x1c
        /*002a*/ 	.short	(.L_866 - .L_865)


	//   ....[0]....
.L_865:
        /*002c*/ 	.word	0x00000010


	//----- nvinfo : EIATTR_MAX_THREADS
	.align		4
.L_866:
        /*0030*/ 	.byte	0x04, 0x05
        /*0032*/ 	.short	(.L_868 - .L_867)
.L_867:
        /*0034*/ 	.word	0x00000180
        /*0038*/ 	.word	0x00000001
        /*003c*/ 	.word	0x00000001


	//----- nvinfo : EIATTR_CBANK_PARAM_SIZE
	.align		4
.L_868:
        /*0040*/ 	.byte	0x03, 0x19
        /*0042*/ 	.short	0x0680


	//----- nvinfo : EIATTR_PARAM_CBANK
	.align		4
        /*0044*/ 	.byte	0x04, 0x0a
        /*0046*/ 	.short	(.L_870 - .L_869)
	.align		4
.L_869:
        /*0048*/ 	.word	index@(.nv.constant0._ZN7cutlass13device_kernelIN5flash11enable_sm90INS1_16FlashAttnBwdSm90INS1_25CollectiveMainloopBwdSm90ILi2ELi2ELi2EN4cute5tupleIJNS5_1CILi1EEES8_S8_EEENS6_IJNS7_ILi128EEESA_NS7_ILi64EEEEEENS_10bfloat16_tEfNS_4arch4Sm90ELb0ELb1ELb0ELb1ELb1ELb1ELb0ELb0ELi2ELi1ELi2ELi2ELb0EEENS1_24CollectiveEpilogueBwdGQAISC_fSF_Li256ELb1ELb1EEENS1_19SingleTileSchedulerILb1ELb0ELb0ELi128EEEEEEEEEvNT_6ParamsE)
        /*004c*/ 	.short	0x0380
        /*004e*/ 	.short	0x0680


	//----- nvinfo : EIATTR_SW_WAR
	.align		4
.L_870:
        /*0050*/ 	.byte	0x04, 0x36
        /*0052*/ 	.short	(.L_872 - .L_871)
.L_871:
        /*0054*/ 	.word	0x00000008
.L_872:


//--------------------- .nv.info._ZN7cutlass13device_kernelIN5flash11enable_sm90INS1_16FlashAttnBwdSm90INS1_25CollectiveMainloopBwdSm90ILi2ELi2ELi2EN4cute5tupleIJNS5_1CILi1EEES8_S8_EEENS6_IJNS7_ILi128EEESA_NS7_ILi64EEEEEENS_10bfloat16_tEfNS_4arch4Sm90ELb1ELb0ELb0ELb0ELb0ELb1ELb0ELb0ELi2ELi1ELi2ELi2ELb0EEENS1_21CollectiveEpilogueBwdISC_SD_SF_Li256ELb0ELb0ELi1EEENS1_25SingleTileBwdLPTSchedulerILb0ELi128ELb0EEEEEEEEEvNT_6ParamsE --------------------------
	.section	.nv.info._ZN7cutlass13device_kernelIN5flash11enable_sm90INS1_16FlashAttnBwdSm90INS1_25CollectiveMainloopBwdSm90ILi2ELi2ELi2EN4cute5tupleIJNS5_1CILi1EEES8_S8_EEENS6_IJNS7_ILi128EEESA_NS7_ILi64EEEEEENS_10bfloat16_tEfNS_4arch4Sm90ELb1ELb0ELb0ELb0ELb0ELb1ELb0ELb0ELi2ELi1ELi2ELi2ELb0EEENS1_21CollectiveEpilogueBwdISC_SD_SF_Li256ELb0ELb0ELi1EEENS1_25SingleTileBwdLPTSchedulerILb0ELi128ELb0EEEEEEEEEvNT_6ParamsE,"",@"SHT_CUDA_INFO"
	.sectionflags	@""
	.align	4


	//----- nvinfo : EIATTR_CUDA_API_VERSION
	.align		4
        /*0000*/ 	.byte	0x04, 0x37
        /*0002*/ 	.short	(.L_874 - .L_873)
.L_873:
        /*0004*/ 	.word	0x00000082


	//----- nvinfo : EIATTR_KPARAM_INFO
	.align		4
.L_874:
        /*0008*/ 	.byte	0x04, 0x17
        /*000a*/ 	.short	(.L_876 - .L_875)
.L_875:
        /*000c*/ 	.word	0x00000000
        /*0010*/ 	.short	0x0000
        /*0012*/ 	.short	0x0000
        /*0014*/ 	.byte	0x00, 0xf0, 0x01, 0x24


	//----- nvinfo : EIATTR_SPARSE_MMA_MASK
	.align		4
.L_876:
        /*0018*/ 	.byte	0x03, 0x50
        /*001a*/ 	.short	0x0000


	//----- nvinfo : EIATTR_MAXREG_COUNT
	.align		4
        /*001c*/ 	.byte	0x03, 0x1b
        /*001e*/ 	.short	0x00a8


	//----- nvinfo : EIATTR_MERCURY_ISA_VERSION
	.align		4
        /*0020*/ 	.byte	0x03, 0x5f
        /*0022*/ 	.short	0x0101


	//----- nvinfo : EIATTR_VRC_CTA_INIT_COUNT
	.align		4
        /*0024*/ 	.byte	0x02, 0x4a
	.zero		1
	.zero		1


	//----- nvinfo : EIATTR_EXIT_INSTR_OFFSETS
	.align		4
        /*0028*/ 	.byte	0x04, 0x1c
        /*002a*/ 	.short	(.L_878 - .L_877)


	//   ....[0]....
.L_877:
        /*002c*/ 	.word	0x00000010


	//----- nvinfo : EIATTR_MAX_THREADS
	.align		4
.L_878:
        /*0030*/ 	.byte	0x04, 0x05
        /*0032*/ 	.short	(.L_880 - .L_879)
.L_879:
        /*0034*/ 	.word	0x00000180
        /*0038*/ 	.word	0x00000001
        /*003c*/ 	.word	0x00000001


	//----- nvinfo : EIATTR_CBANK_PARAM_SIZE
	.align		4
.L_880:
        /*0040*/ 	.byte	0x03, 0x19
        /*0042*/ 	.short	0x0900


	//----- nvinfo : EIATTR_PARAM_CBANK
	.align		4
        /*0044*/ 	.byte	0x04, 0x0a
        /*0046*/ 	.short	(.L_882 - .L_881)
	.align		4
.L_881:
        /*0048*/ 	.word	index@(.nv.constant0._ZN7cutlass13device_kernelIN5flash11enable_sm90INS1_16FlashAttnBwdSm90INS1_25CollectiveMainloopBwdSm90ILi2ELi2ELi2EN4cute5tupleIJNS5_1CILi1EEES8_S8_EEENS6_IJNS7_ILi128EEESA_NS7_ILi64EEEEEENS_10bfloat16_tEfNS_4arch4Sm90ELb1ELb0ELb0ELb0ELb0ELb1ELb0ELb0ELi2ELi1ELi2ELi2ELb0EEENS1_21CollectiveEpilogueBwdISC_SD_SF_Li256ELb0ELb0ELi1EEENS1_25SingleTileBwdLPTSchedulerILb0ELi128ELb0EEEEEEEEEvNT_6ParamsE)
        /*004c*/ 	.short	0x0380
        /*004e*/ 	.short	0x0900


	//----- nvinfo : EIATTR_SW_WAR
	.align		4
.L_882:
        /*0050*/ 	.byte	0x04, 0x36
        /*0052*/ 	.short	(.L_884 - .L_883)
.L_883:
        /*0054*/ 	.word	0x00000008
.L_884:


//--------------------- .nv.info._ZN7cutlass13device_kernelIN5flash11enable_sm90INS1_16FlashAttnBwdSm90INS1_25CollectiveMainloopBwdSm90ILi2ELi2ELi2EN4cute5tupleIJNS5_1CILi1EEES8_S8_EEENS6_IJNS7_ILi128EEESA_NS7_ILi64EEEEEENS_10bfloat16_tEfNS_4arch4Sm90ELb1ELb0ELb0ELb0ELb1ELb1ELb0ELb0ELi2ELi1ELi2ELi2ELb0EEENS1_21CollectiveEpilogueBwdISC_SD_SF_Li256ELb0ELb0ELi1EEENS1_25SingleTileBwdLPTSchedulerILb0ELi128ELb1EEEEEEEEEvNT_6ParamsE --------------------------
	.section	.nv.info._ZN7cutlass13device_kernelIN5flash11enable_sm90INS1_16FlashAttnBwdSm90INS1_25CollectiveMainloopBwdSm90ILi2ELi2ELi2EN4cute5tupleIJNS5_1CILi1EEES8_S8_EEENS6_IJNS7_ILi128EEESA_NS7_ILi64EEEEEENS_10bfloat16_tEfNS_4arch4Sm90ELb1ELb0ELb0ELb0ELb1ELb1ELb0ELb0ELi2ELi1ELi2ELi2ELb0EEENS1_21CollectiveEpilogueBwdISC_SD_SF_Li256ELb0ELb0ELi1EEENS1_25SingleTileBwdLPTSchedulerILb0ELi128ELb1EEEEEEEEEvNT_6ParamsE,"",@"SHT_CUDA_INFO"
	.sectionflags	@""
	.align	4


	//----- nvinfo : EIATTR_CUDA_API_VERSION
	.align		4
        /*0000*/ 	.byte	0x04, 0x37
        /*0002*/ 	.short	(.L_886 - .L_885)
.L_885:
        /*0004*/ 	.word	0x00000082


	//----- nvinfo : EIATTR_KPARAM_INFO
	.align		4
.L_886:
        /*0008*/ 	.byte	0x04, 0x17
        /*000a*/ 	.short	(.L_888 - .L_887)
.L_887:
        /*000c*/ 	.word	0x00000000
        /*0010*/ 	.short	0x0000
        /*0012*/ 	.short	0x0000
        /*0014*/ 	.byte	0x00, 0xf0, 0x01, 0x24


	//----- nvinfo : EIATTR_SPARSE_MMA_MASK
	.align		4
.L_888:
        /*0018*/ 	.byte	0x03, 0x50
        /*001a*/ 	.short	0x0000


	//----- nvinfo : EIATTR_MAXREG_COUNT
	.align		4
        /*001c*/ 	.byte	0x03, 0x1b
        /*001e*/ 	.short	0x00a8


	//----- nvinfo : EIATTR_MERCURY_ISA_VERSION
	.align		4
        /*0020*/ 	.byte	0x03, 0x5f
        /*0022*/ 	.short	0x0101


	//----- nvinfo : EIATTR_VRC_CTA_INIT_COUNT
	.align		4
        /*0024*/ 	.byte	0x02, 0x4a
	.zero		1
	.zero		1


	//----- nvinfo : EIATTR_EXIT_INSTR_OFFSETS
	.align		4
        /*0028*/ 	.byte	0x04, 0x1c
        /*002a*/ 	.short	(.L_890 - .L_889)


	//   ....[0]....
.L_889:
        /*002c*/ 	.word	0x00000010


	//----- nvinfo : EIATTR_MAX_THREADS
	.align		4
.L_890:
        /*0030*/ 	.byte	0x04, 0x05
        /*0032*/ 	.short	(.L_892 - .L_891)
.L_891:
        /*0034*/ 	.word	0x00000180
        /*0038*/ 	.word	0x00000001
        /*003c*/ 	.word	0x00000001


	//----- nvinfo : EIATTR_CBANK_PARAM_SIZE
	.align		4
.L_892:
        /*0040*/ 	.byte	0x03, 0x19
        /*0042*/ 	.short	0x0900


	//----- nvinfo : EIATTR_PARAM_CBANK
	.align		4
        /*0044*/ 	.byte	0x04, 0x0a
        /*0046*/ 	.short	(.L_894 - .L_893)
	.align		4
.L_893:
        /*0048*/ 	.word	index@(.nv.constant0._ZN7cutlass13device_kernelIN5flash11enable_sm90INS1_16FlashAttnBwdSm90INS1_25CollectiveMainloopBwdSm90ILi2ELi2ELi2EN4cute5tupleIJNS5_1CILi1EEES8_S8_EEENS6_IJNS7_ILi128EEESA_NS7_ILi64EEEEEENS_10bfloat16_tEfNS_4arch4Sm90ELb1ELb0ELb0ELb0ELb1ELb1ELb0ELb0ELi2ELi1ELi2ELi2ELb0EEENS1_21CollectiveEpilogueBwdISC_SD_SF_Li256ELb0ELb0ELi1EEENS1_25SingleTileBwdLPTSchedulerILb0ELi128ELb1EEEEEEEEEvNT_6ParamsE)
        /*004c*/ 	.short	0x0380
        /*004e*/ 	.short	0x0900


	//----- nvinfo : EIATTR_SW_WAR
	.align		4
.L_894:
        /*0050*/ 	.byte	0x04, 0x36
        /*0052*/ 	.short	(.L_896 - .L_895)
.L_895:
        /*0054*/ 	.word	0x00000008
.L_896:


//--------------------- .nv.info._ZN7cutlass13device_kernelIN5flash11enable_sm90INS1_16FlashAttnBwdSm90INS1_25CollectiveMainloopBwdSm90ILi2ELi2ELi2EN4cute5tupleIJNS5_1CILi1EEES8_S8_EEENS6_IJNS7_ILi128EEESA_NS7_ILi64EEEEEENS_10bfloat16_tEfNS_4arch4Sm90ELb1ELb0ELb0ELb0ELb0ELb1ELb0ELb0ELi2ELi1ELi2ELi2ELb0EEENS1_24CollectiveEpilogueBwdGQAISC_fSF_Li256ELb0ELb0EEENS1_25SingleTileBwdLPTSchedulerILb0ELi128ELb0EEEEEEEEEvNT_6ParamsE --------------------------
	.section	.nv.info._ZN7cutlass13device_kernelIN5flash11enable_sm90INS1_16FlashAttnBwdSm90INS1_25CollectiveMainloopBwdSm90ILi2ELi2ELi2EN4cute5tupleIJNS5_1CILi1EEES8_S8_EEENS6_IJNS7_ILi128EEESA_NS7_ILi64EEEEEENS_10bfloat16_tEfNS_4arch4Sm90ELb1ELb0ELb0ELb0ELb0ELb1ELb0ELb0ELi2ELi1ELi2ELi2ELb0EEENS1_24CollectiveEpilogueBwdGQAISC_fSF_Li256ELb0ELb0EEENS1_25SingleTileBwdLPTSchedulerILb0ELi128ELb0EEEEEEEEEvNT_6ParamsE,"",@"SHT_CUDA_INFO"
	.sectionflags	@""
	.align	4


	//----- nvinfo : EIATTR_CUDA_API_VERSION
	.align		4
        /*0000*/ 	.byte	0x04, 0x37
        /*0002*/ 	.short	(.L_898 - .L_897)
.L_897:
        /*0004*/ 	.word	0x00000082


	//----- nvinfo : EIATTR_KPARAM_INFO
	.align		4
.L_898:
        /*0008*/ 	.byte	0x04, 0x17
        /*000a*/ 	.short	(.L_900 - .L_899)
.L_899:
        /*000c*/ 	.word	0x00000000
        /*0010*/ 	.short	0x0000
        /*0012*/ 	.short	0x0000
        /*0014*/ 	.byte	0x00, 0xf0, 0x01, 0x1c


	//----- nvinfo : EIATTR_SPARSE_MMA_MASK
	.align		4
.L_900:
        /*0018*/ 	.byte	0x03, 0x50
        /*001a*/ 	.short	0x0000


	//----- nvinfo : EIATTR_MAXREG_COUNT
	.align		4
        /*001c*/ 	.byte	0x03, 0x1b
        /*001e*/ 	.short	0x00a8


	//----- nvinfo : EIATTR_MERCURY_ISA_VERSION
	.align		4
        /*0020*/ 	.byte	0x03, 0x5f
        /*0022*/ 	.short	0x0101


	//----- nvinfo : EIATTR_VRC_CTA_INIT_COUNT
	.align		4
        /*0024*/ 	.byte	0x02, 0x4a
	.zero		1
	.zero		1


	//----- nvinfo : EIATTR_EXIT_INSTR_OFFSETS
	.align		4
        /*0028*/ 	.byte	0x04, 0x1c
        /*002a*/ 	.short	(.L_902 - .L_901)


	//   ....[0]....
.L_901:
        /*002c*/ 	.word	0x00000010


	//----- nvinfo : EIATTR_MAX_THREADS
	.align		4
.L_902:
        /*0030*/ 	.byte	0x04, 0x05
        /*0032*/ 	.short	(.L_904 - .L_903)
.L_903:
        /*0034*/ 	.word	0x00000180
        /*0038*/ 	.word	0x00000001
        /*003c*/ 	.word	0x00000001


	//----- nvinfo : EIATTR_CBANK_PARAM_SIZE
	.align		4
.L_904:
        /*0040*/ 	.byte	0x03, 0x19
        /*0042*/ 	.short	0x0700


	//----- nvinfo : EIATTR_PARAM_CBANK
	.align		4
        /*0044*/ 	.byte	0x04, 0x0a
        /*0046*/ 	.short	(.L_906 - .L_905)
	.align		4
.L_905:
        /*0048*/ 	.word	index@(.nv.constant0._ZN7cutlass13device_kernelIN5flash11enable_sm90INS1_16FlashAttnBwdSm90INS1_25CollectiveMainloopBwdSm90ILi2ELi2ELi2EN4cute5tupleIJNS5_1CILi1EEES8_S8_EEENS6_IJNS7_ILi128EEESA_NS7_ILi64EEEEEENS_10bfloat16_tEfNS_4arch4Sm90ELb1ELb0ELb0ELb0ELb0ELb1ELb0ELb0ELi2ELi1ELi2ELi2ELb0EEENS1_24CollectiveEpilogueBwdGQAISC_fSF_Li256ELb0ELb0EEENS1_25SingleTileBwdLPTSchedulerILb0ELi128ELb0EEEEEEEEEvNT_6ParamsE)
        /*004c*/ 	.short	0x0380
        /*004e*/ 	.short	0x0700


	//----- nvinfo : EIATTR_SW_WAR
	.align		4
.L_906:
        /*0050*/ 	.byte	0x04, 0x36
        /*0052*/ 	.short	(.L_908 - .L_907)
.L_907:
        /*0054*/ 	.word	0x00000008
.L_908:


//--------------------- .nv.info._ZN7cutlass13device_kernelIN5flash11enable_sm90INS1_16FlashAttnBwdSm90INS1_25CollectiveMainloopBwdSm90ILi2ELi2ELi2EN4cute5tupleIJNS5_1CILi1EEES8_S8_EEENS6_IJNS7_ILi128EEESA_NS7_ILi64EEEEEENS_10bfloat16_tEfNS_4arch4Sm90ELb1ELb0ELb0ELb0ELb1ELb1ELb0ELb0ELi2ELi1ELi2ELi2ELb0EEENS1_24CollectiveEpilogueBwdGQAISC_fSF_Li256ELb0ELb1EEENS1_25SingleTileBwdLPTSchedulerILb0ELi128ELb1EEEEEEEEEvNT_6ParamsE --------------------------
	.section	.nv.info._ZN7cutlass13device_kernelIN5flash11enable_sm90INS1_16FlashAttnBwdSm90INS1_25CollectiveMainloopBwdSm90ILi2ELi2ELi2EN4cute5tupleIJNS5_1CILi1EEES8_S8_EEENS6_IJNS7_ILi128EEESA_NS7_ILi64EEEEEENS_10bfloat16_tEfNS_4arch4Sm90ELb1ELb0ELb0ELb0ELb1ELb1ELb0ELb0ELi2ELi1ELi2ELi2ELb0EEENS1_24CollectiveEpilogueBwdGQAISC_fSF_Li256ELb0ELb1EEENS1_25SingleTileBwdLPTSchedulerILb0ELi128ELb1EEEEEEEEEvNT_6ParamsE,"",@"SHT_CUDA_INFO"
	.sectionflags	@""
	.align	4


	//----- nvinfo : EIATTR_CUDA_API_VERSION
	.align		4
        /*0000*/ 	.byte	0x04, 0x37
        /*0002*/ 	.short	(.L_910 - .L_909)
.L_909:
        /*0004*/ 	.word	0x00000082


	//----- nvinfo : EIATTR_KPARAM_INFO
	.align		4
.L_910:
        /*0008*/ 	.byte	0x04, 0x17
        /*000a*/ 	.short	(.L_912 - .L_911)
.L_911:
        /*000c*/ 	.word	0x00000000
        /*0010*/ 	.short	0x0000
        /*0012*/ 	.short	0x0000
        /*0014*/ 	.byte	0x00, 0xf0, 0x01, 0x1c


	//----- nvinfo : EIATTR_SPARSE_MMA_MASK
	.align		4
.L_912:
        /*0018*/ 	.byte	0x03, 0x50
        /*001a*/ 	.short	0x0000


	//----- nvinfo : EIATTR_MAXREG_COUNT
	.align		4
        /*001c*/ 	.byte	0x03, 0x1b
        /*001e*/ 	.short	0x00a8


	//----- nvinfo : EIATTR_MERCURY_ISA_VERSION
	.align		4
        /*0020*/ 	.byte	0x03, 0x5f
        /*0022*/ 	.short	0x0101


	//----- nvinfo : EIATTR_VRC_CTA_INIT_COUNT
	.align		4
        /*0024*/ 	.byte	0x02, 0x4a
	.zero		1
	.zero		1


	//----- nvinfo : EIATTR_EXIT_INSTR_OFFSETS
	.align		4
        /*0028*/ 	.byte	0x04, 0x1c
        /*002a*/ 	.short	(.L_914 - .L_913)


	//   ....[0]....
.L_913:
        /*002c*/ 	.word	0x00000010


	//----- nvinfo : EIATTR_MAX_THREADS
	.align		4
.L_914:
        /*0030*/ 	.byte	0x04, 0x05
        /*0032*/ 	.short	(.L_916 - .L_915)
.L_915:
        /*0034*/ 	.word	0x00000180
        /*0038*/ 	.word	0x00000001
        /*003c*/ 	.word	0x00000001


	//----- nvinfo : EIATTR_CBANK_PARAM_SIZE
	.align		4
.L_916:
        /*0040*/ 	.byte	0x03, 0x19
        /*0042*/ 	.short	0x0700


	//----- nvinfo : EIATTR_PARAM_CBANK
	.align		4
        /*0044*/ 	.byte	0x04, 0x0a
        /*0046*/ 	.short	(.L_918 - .L_917)
	.align		4
.L_917:
        /*0048*/ 	.word	index@(.nv.constant0._ZN7cutlass13device_kernelIN5flash11enable_sm90INS1_16FlashAttnBwdSm90INS1_25CollectiveMainloopBwdSm90ILi2ELi2ELi2EN4cute5tupleIJNS5_1CILi1EEES8_S8_EEENS6_IJNS7_ILi128EEESA_NS7_ILi64EEEEEENS_10bfloat16_tEfNS_4arch4Sm90ELb1ELb0ELb0ELb0ELb1ELb1ELb0ELb0ELi2ELi1ELi2ELi2ELb0EEENS1_24CollectiveEpilogueBwdGQAISC_fSF_Li256ELb0ELb1EEENS1_25SingleTileBwdLPTSchedulerILb0ELi128ELb1EEEEEEEEEvNT_6ParamsE)
        /*004c*/ 	.short	0x0380
        /*004e*/ 	.short	0x0700


	//----- nvinfo : EIATTR_SW_WAR
	.align		4
.L_918:
        /*0050*/ 	.byte	0x04, 0x36
        /*0052*/ 	.short	(.L_920 - .L_919)
.L_919:
        /*0054*/ 	.word	0x00000008
.L_920:


//--------------------- .nv.info._ZN7cutlass13device_kernelIN5flash22FlashAttnBwdPreprocessIN4cute5tupleIJNS3_1CILi128EEENS5_ILi64EEEEEENS_10bfloat16_tEfNS_4arch4Sm90ELb1ELb0EEEEEvNT_6ParamsE --------------------------
	.section	.nv.info._ZN7cutlass13device_kernelIN5flash22FlashAttnBwdPreprocessIN4cute5tupleIJNS3_1CILi128EEENS5_ILi64EEEEEENS_10bfloat16_tEfNS_4arch4Sm90ELb1ELb0EEEEEvNT_6ParamsE,"",@"SHT_CUDA_INFO"
	.sectionflags	@""
	.align	4


	//----- nvinfo : EIATTR_CUDA_API_VERSION
	.align		4
        /*0000*/ 	.byte	0x04, 0x37
        /*0002*/ 	.short	(.L_922 - .L_921)
.L_921:
        /*0004*/ 	.word	0x00000082


	//----- nvinfo : EIATTR_KPARAM_INFO
	.align		4
.L_922:
        /*0008*/ 	.byte	0x04, 0x17
        /*000a*/ 	.short	(.L_924 - .L_923)
.L_923:
        /*000c*/ 	.word	0x00000000
        /*0010*/ 	.short	0x0000
        /*0012*/ 	.short	0x0000
        /*0014*/ 	.byte	0x00, 0xf0, 0xc1, 0x03


	//----- nvinfo : EIATTR_SPARSE_MMA_MASK
	.align		4
.L_924:
        /*0018*/ 	.byte	0x03, 0x50
        /*001a*/ 	.short	0x0000


	//----- nvinfo : EIATTR_MAXREG_COUNT
	.align		4
        /*001c*/ 	.byte	0x03, 0x1b
        /*001e*/ 	.short	0x0080


	//----- nvinfo : EIATTR_MERCURY_ISA_VERSION
	.align		4
        /*0020*/ 	.byte	0x03, 0x5f
        /*0022*/ 	.short	0x0101


	//----- nvinfo : EIATTR_COOP_GROUP_MASK_REGIDS
	.align		4
        /*0024*/ 	.byte	0x04, 0x29
        /*0026*/ 	.short	(.L_926 - .L_925)


	//   ....[0]....
.L_925:
        /*0028*/ 	.word	0xffffffff


	//   ....[1]....
        /*002c*/ 	.word	0xffffffff


	//   ....[2]....
        /*0030*/ 	.word	0xffffffff


	//   ....[3]....
        /*0034*/ 	.word	0xffffffff


	//   ....[4]....
        /*0038*/ 	.word	0xffffffff


	//   ....[5]....
        /*003c*/ 	.word	0xffffffff


	//   ....[6]....
        /*0040*/ 	.word	0xffffffff


	//   ....[7]....
        /*0044*/ 	.word	0xffffffff


	//   ....[8]....
        /*0048*/ 	.word	0xffffffff


	//   ....[9]....
        /*004c*/ 	.word	0xffffffff


	//   ....[10]....
        /*0050*/ 	.word	0xffffffff


	//   ....[11]....
        /*0054*/ 	.word	0xffffffff


	//----- nvinfo : EIATTR_COOP_GROUP_INSTR_OFFSETS
	.align		4
.L_926:
        /*0058*/ 	.byte	0x04, 0x28
        /*005a*/ 	.short	(.L_928 - .L_927)


	//   ....[0]....
.L_927:
        /*005c*/ 	.word	0x00001010


	//   ....[1]....
        /*0060*/ 	.word	0x00001020


	//   ....[2]....
        /*0064*/ 	.word	0x00001030


	//   ....[3]....
        /*0068*/ 	.word	0x00001040


	//   ....[4]....
        /*006c*/ 	.word	0x00001090


	//   ....[5]....
        /*0070*/ 	.word	0x000010a0


	//   ....[6]....
        /*0074*/ 	.word	0x000010b0


	//   ....[7]....
        /*0078*/ 	.word	0x000010c0


	//   ....[8]....
        /*007c*/ 	.word	0x00001110


	//   ....[9]....
        /*0080*/ 	.word	0x00001120


	//   ....[10]....
        /*0084*/ 	.word	0x00001130


	//   ....[11]....
        /*0088*/ 	.word	0x00001140


	//----- nvinfo : EIATTR_VRC_CTA_INIT_COUNT
	.align		4
.L_928:
        /*008c*/ 	.byte	0x02, 0x4a
	.zero		1
	.zero		1


	//----- nvinfo : EIATTR_EXIT_INSTR_OFFSETS
	.align		4
        /*0090*/ 	.byte	0x04, 0x1c
        /*0092*/ 	.short	(.L_930 - .L_929)


	//   ....[0]....
.L_929:
        /*0094*/ 	.word	0x00001670


	//   ....[1]....
        /*0098*/ 	.word	0x000016f0


	//----- nvinfo : EIATTR_MAX_THREADS
	.align		4
.L_930:
        /*009c*/ 	.byte	0x04, 0x05
        /*009e*/ 	.short	(.L_932 - .L_931)
.L_931:
        /*00a0*/ 	.word	0x00000100
        /*00a4*/ 	.word	0x00000001
        /*00a8*/ 	.word	0x00000001


	//----- nvinfo : EIATTR_CRS_STACK_SIZE
	.align		4
.L_932:
        /*00ac*/ 	.byte	0x04, 0x1e
        /*00ae*/ 	.short	(.L_934 - .L_933)
.L_933:
        /*00b0*/ 	.word	0x00000000


	//----- nvinfo : EIATTR_CBANK_PARAM_SIZE
	.align		4
.L_934:
        /*00b4*/ 	.byte	0x03, 0x19
        /*00b6*/ 	.short	0x00f0


	//----- nvinfo : EIATTR_PARAM_CBANK
	.align		4
        /*00b8*/ 	.byte	0x04, 0x0a
        /*00ba*/ 	.short	(.L_936 - .L_935)
	.align		4
.L_935:
        /*00bc*/ 	.word	index@(.nv.constant0._ZN7cutlass13device_kernelIN5flash22FlashAttnBwdPreprocessIN4cute5tupleIJNS3_1CILi128EEENS5_ILi64EEEEEENS_10bfloat16_tEfNS_4arch4Sm90ELb1ELb0EEEEEvNT_6ParamsE)
        /*00c0*/ 	.short	0x0380
        /*00c2*/ 	.short	0x00f0


	//----- nvinfo : EIATTR_SW_WAR
	.align		4
.L_936:
        /*00c4*/ 	.byte	0x04, 0x36
        /*00c6*/ 	.short	(.L_938 - .L_937)
.L_937:
        /*00c8*/ 	.word	0x00000008
.L_938:


//--------------------- .nv.info._ZN7cutlass13device_kernelIN5flash11enable_sm90INS1_16FlashAttnBwdSm90INS1_25CollectiveMainloopBwdSm90ILi2ELi2ELi2EN4cute5tupleIJNS5_1CILi1EEES8_S8_EEENS6_IJNS7_ILi128EEESA_NS7_ILi64EEEEEENS_10bfloat16_tEfNS_4arch4Sm90ELb1ELb0ELb0ELb1ELb0ELb1ELb0ELb0ELi2ELi1ELi2ELi2ELb0EEENS1_21CollectiveEpilogueBwdISC_SD_SF_Li256ELb1ELb0ELi1EEENS1_25SingleTileBwdLPTSchedulerILb1ELi128ELb0EEEEEEEEEvNT_6ParamsE --------------------------
	.section	.nv.info._ZN7cutlass13device_kernelIN5flash11enable_sm90INS1_16FlashAttnBwdSm90INS1_25CollectiveMainloopBwdSm90ILi2ELi2ELi2EN4cute5tupleIJNS5_1CILi1EEES8_S8_EEENS6_IJNS7_ILi128EEESA_NS7_ILi64EEEEEENS_10bfloat16_tEfNS_4arch4Sm90ELb1ELb0ELb0ELb1ELb0ELb1ELb0ELb0ELi2ELi1ELi2ELi2ELb0EEENS1_21CollectiveEpilogueBwdISC_SD_SF_Li256ELb1ELb0ELi1EEENS1_25SingleTileBwdLPTSchedulerILb1ELi128ELb0EEEEEEEEEvNT_6ParamsE,"",@"SHT_CUDA_INFO"
	.sectionflags	@""
	.align	4


	//----- nvinfo : EIATTR_CUDA_API_VERSION
	.align		4
        /*0000*/ 	.byte	0x04, 0x37
        /*0002*/ 	.short	(.L_940 - .L_939)
.L_939:
        /*0004*/ 	.word	0x00000082


	//----- nvinfo : EIATTR_KPARAM_INFO
	.align		4
.L_940:
        /*0008*/ 	.byte	0x04, 0x17
        /*000a*/ 	.short	(.L_942 - .L_941)
.L_941:
        /*000c*/ 	.word	0x00000000
        /*0010*/ 	.short	0x0000
        /*0012*/ 	.short	0x0000
        /*0014*/ 	.byte	0x00, 0xf0, 0x01, 0x1a


	//----- nvinfo : EIATTR_SPARSE_MMA_MASK
	.align		4
.L_942:
        /*0018*/ 	.byte	0x03, 0x50
        /*001a*/ 	.short	0x0000


	//----- nvinfo : EIATTR_MAXREG_COUNT
	.align		4
        /*001c*/ 	.byte	0x03, 0x1b
        /*001e*/ 	.short	0x00a8


	//----- nvinfo : EIATTR_MERCURY_ISA_VERSION
	.align		4
        /*0020*/ 	.byte	0x03, 0x5f
        /*0022*/ 	.short	0x0101


	//----- nvinfo : EIATTR_VRC_CTA_INIT_COUNT
	.align		4
        /*0024*/ 	.byte	0x02, 0x4a
	.zero		1
	.zero		1


	//----- nvinfo : EIATTR_EXIT_INSTR_OFFSETS
	.align		4
        /*0028*/ 	.byte	0x04, 0x1c
        /*002a*/ 	.short	(.L_944 - .L_943)


	//   ....[0]....
.L_943:
        /*002c*/ 	.word	0x00000010


	//----- nvinfo : EIATTR_MAX_THREADS
	.align		4
.L_944:
        /*0030*/ 	.byte	0x04, 0x05
        /*0032*/ 	.short	(.L_946 - .L_945)
.L_945:
        /*0034*/ 	.word	0x00000180
        /*0038*/ 	.word	0x00000001
        /*003c*/ 	.word	0x00000001


	//----- nvinfo : EIATTR_CBANK_PARAM_SIZE
	.align		4
.L_946:
        /*0040*/ 	.byte	0x03, 0x19
        /*0042*/ 	.short	0x0680


	//----- nvinfo : EIATTR_PARAM_CBANK
	.align		4
        /*0044*/ 	.byte	0x04, 0x0a
        /*0046*/ 	.short	(.L_948 - .L_947)
	.align		4
.L_947:
        /*0048*/ 	.word	index@(.nv.constant0._ZN7cutlass13device_kernelIN5flash11enable_sm90INS1_16FlashAttnBwdSm90INS1_25CollectiveMainloopBwdSm90ILi2ELi2ELi2EN4cute5tupleIJNS5_1CILi1EEES8_S8_EEENS6_IJNS7_ILi128EEESA_NS7_ILi64EEEEEENS_10bfloat16_tEfNS_4arch4Sm90ELb1ELb0ELb0ELb1ELb0ELb1ELb0ELb0ELi2ELi1ELi2ELi2ELb0EEENS1_21CollectiveEpilogueBwdISC_SD_SF_Li256ELb1ELb0ELi1EEENS1_25SingleTileBwdLPTSchedulerILb1ELi128ELb0EEEEEEEEEvNT_6ParamsE)
        /*004c*/ 	.short	0x0380
        /*004e*/ 	.short	0x0680


	//----- nvinfo : EIATTR_SW_WAR
	.align		4
.L_948:
        /*0050*/ 	.byte	0x04, 0x36
        /*0052*/ 	.short	(.L_950 - .L_949)
.L_949:
        /*0054*/ 	.word	0x00000008
.L_950:


//--------------------- .nv.info._ZN7cutlass13device_kernelIN5flash11enable_sm90INS1_16FlashAttnBwdSm90INS1_25CollectiveMainloopBwdSm90ILi2ELi2ELi2EN4cute5tupleIJNS5_1CILi1EEES8_S8_EEENS6_IJNS7_ILi128EEESA_NS7_ILi64EEEEEENS_10bfloat16_tEfNS_4arch4Sm90ELb1ELb0ELb0ELb1ELb1ELb1ELb0ELb0ELi2ELi1ELi2ELi2ELb0EEENS1_21CollectiveEpilogueBwdISC_SD_SF_Li256ELb1ELb0ELi1EEENS1_25SingleTileBwdLPTSchedulerILb1ELi128ELb1EEEEEEEEEvNT_6ParamsE --------------------------
	.section	.nv.info._ZN7cutlass13device_kernelIN5flash11enable_sm90INS1_16FlashAttnBwdSm90INS1_25CollectiveMainloopBwdSm90ILi2ELi2ELi2EN4cute5tupleIJNS5_1CILi1EEES8_S8_EEENS6_IJNS7_ILi128EEESA_NS7_ILi64EEEEEENS_10bfloat16_tEfNS_4arch4Sm90ELb1ELb0ELb0ELb1ELb1ELb1ELb0ELb0ELi2ELi1ELi2ELi2ELb0EEENS1_21CollectiveEpilogueBwdISC_SD_SF_Li256ELb1ELb0ELi1EEENS1_25SingleTileBwdLPTSchedulerILb1ELi128ELb1EEEEEEEEEvNT_6ParamsE,"",@"SHT_CUDA_INFO"
	.sectionflags	@""
	.align	4


	//----- nvinfo : EIATTR_CUDA_API_VERSION
	.align		4
        /*0000*/ 	.byte	0x04, 0x37
        /*0002*/ 	.short	(.L_952 - .L_951)
.L_951:
        /*0004*/ 	.word	0x00000082


	//----- nvinfo : EIATTR_KPARAM_INFO
	.align		4
.L_952:
        /*0008*/ 	.byte	0x04, 0x17
        /*000a*/ 	.short	(.L_954 - .L_953)
.L_953:
        /*000c*/ 	.word	0x00000000
        /*0010*/ 	.short	0x0000
        /*0012*/ 	.short	0x0000
        /*0014*/ 	.byte	0x00, 0xf0, 0x01, 0x1a


	//----- nvinfo : EIATTR_SPARSE_MMA_MASK
	.align		4
.L_954:
        /*0018*/ 	.byte	0x03, 0x50
        /*001a*/ 	.short	0x0000


	//----- nvinfo : EIATTR_MAXREG_COUNT
	.align		4
        /*001c*/ 	.byte	0x03, 0x1b
        /*001e*/ 	.short	0x00a8


	//----- nvinfo : EIATTR_MERCURY_ISA_VERSION
	.align		4
        /*0020*/ 	.byte	0x03, 0x5f
        /*0022*/ 	.short	0x0101


	//----- nvinfo : EIATTR_VRC_CTA_INIT_COUNT
	.align		4
        /*0024*/ 	.byte	0x02, 0x4a
	.zero		1
	.zero		1


	//----- nvinfo : EIATTR_EXIT_INSTR_OFFSETS
	.align		4
        /*0028*/ 	.byte	0x04, 0x1c
        /*002a*/ 	.short	(.L_956 - .L_955)


	//   ....[0]....
.L_955:
        /*002c*/ 	.word	0x00000010


	//----- nvinfo : EIATTR_MAX_THREADS
	.align		4
.L_956:
        /*0030*/ 	.byte	0x04, 0x05
        /*0032*/ 	.short	(.L_958 - .L_957)
.L_957:
        /*0034*/ 	.word	0x00000180
        /*0038*/ 	.word	0x00000001
        /*003c*/ 	.word	0x00000001


	//----- nvinfo : EIATTR_CBANK_PARAM_SIZE
	.align		4
.L_958:
        /*0040*/ 	.byte	0x03, 0x19
        /*0042*/ 	.short	0x0680


	//----- nvinfo : EIATTR_PARAM_CBANK
	.align		4
        /*0044*/ 	.byte	0x04, 0x0a
        /*0046*/ 	.short	(.L_960 - .L_959)
	.align		4
.L_959:
        /*0048*/ 	.word	index@(.nv.constant0._ZN7cutlass13device_kernelIN5flash11enable_sm90INS1_16FlashAttnBwdSm90INS1_25CollectiveMainloopBwdSm90ILi2ELi2ELi2EN4cute5tupleIJNS5_1CILi1EEES8_S8_EEENS6_IJNS7_ILi128EEESA_NS7_ILi64EEEEEENS_10bfloat16_tEfNS_4arch4Sm90ELb1ELb0ELb0ELb1ELb1ELb1ELb0ELb0ELi2ELi1ELi2ELi2ELb0EEENS1_21CollectiveEpilogueBwdISC_SD_SF_Li256ELb1ELb0ELi1EEENS1_25SingleTileBwdLPTSchedulerILb1ELi128ELb1EEEEEEEEEvNT_6ParamsE)
        /*004c*/ 	.short	0x0380
        /*004e*/ 	.short	0x0680


	//----- nvinfo : EIATTR_SW_WAR
	.align		4
.L_960:
        /*0050*/ 	.byte	0x04, 0x36
        /*0052*/ 	.short	(.L_962 - .L_961)
.L_961:
        /*0054*/ 	.word	0x00000008
.L_962:


//--------------------- .nv.info._ZN7cutlass13device_kernelIN5flash11enable_sm90INS1_16FlashAttnBwdSm90INS1_25CollectiveMainloopBwdSm90ILi2ELi2ELi2EN4cute5tupleIJNS5_1CILi1EEES8_S8_EEENS6_IJNS7_ILi128EEESA_NS7_ILi64EEEEEENS_10bfloat16_tEfNS_4arch4Sm90ELb1ELb0ELb0ELb1ELb0ELb1ELb0ELb0ELi2ELi1ELi2ELi2ELb0EEENS1_24CollectiveEpilogueBwdGQAISC_fSF_Li256ELb1ELb0EEENS1_25SingleTileBwdLPTSchedulerILb1ELi128ELb0EEEEEEEEEvNT_6ParamsE --------------------------
	.section	.nv.info._ZN7cutlass13device_kernelIN5flash11enable_sm90INS1_16FlashAttnBwdSm90INS1_25CollectiveMainloopBwdSm90ILi2ELi2ELi2EN4cute5tupleIJNS5_1CILi1EEES8_S8_EEENS6_IJNS7_ILi128EEESA_NS7_ILi64EEEEEENS_10bfloat16_tEfNS_4arch4Sm90ELb1ELb0ELb0ELb1ELb0ELb1ELb0ELb0ELi2ELi1ELi2ELi2ELb0EEENS1_24CollectiveEpilogueBwdGQAISC_fSF_Li256ELb1ELb0EEENS1_25SingleTileBwdLPTSchedulerILb1ELi128ELb0EEEEEEEEEvNT_6ParamsE,"",@"SHT_CUDA_INFO"
	.sectionflags	@""
	.align	4


	//----- nvinfo : EIATTR_CUDA_API_VERSION
	.align		4
        /*0000*/ 	.byte	0x04, 0x37
        /*0002*/ 	.short	(.L_964 - .L_963)
.L_963:
        /*0004*/ 	.word	0x00000082


	//----- nvinfo : EIATTR_KPARAM_INFO
	.align		4
.L_964:
        /*0008*/ 	.byte	0x04, 0x17
        /*000a*/ 	.short	(.L_966 - .L_965)
.L_965:
        /*000c*/ 	.word	0x00000000
        /*0010*/ 	.short	0x0000
        /*0012*/ 	.short	0x0000
        /*0014*/ 	.byte	0x00, 0xf0, 0x01, 0x1c


	//----- nvinfo : EIATTR_SPARSE_MMA_MASK
	.align		4
.L_966:
        /*0018*/ 	.byte	0x03, 0x50
        /*001a*/ 	.short	0x0000


	//----- nvinfo : EIATTR_MAXREG_COUNT
	.align		4
        /*001c*/ 	.byte	0x03, 0x1b
        /*001e*/ 	.short	0x00a8


	//----- nvinfo : EIATTR_MERCURY_ISA_VERSION
	.align		4
        /*0020*/ 	.byte	0x03, 0x5f
        /*0022*/ 	.short	0x0101


	//----- nvinfo : EIATTR_VRC_CTA_INIT_COUNT
	.align		4
        /*0024*/ 	.byte	0x02, 0x4a
	.zero		1
	.zero		1


	//----- nvinfo : EIATTR_EXIT_INSTR_OFFSETS
	.align		4
        /*0028*/ 	.byte	0x04, 0x1c
        /*002a*/ 	.short	(.L_968 - .L_967)


	//   ....[0]....
.L_967:
        /*002c*/ 	.word	0x00000010


	//----- nvinfo : EIATTR_MAX_THREADS
	.align		4
.L_968:
        /*0030*/ 	.byte	0x04, 0x05
        /*0032*/ 	.short	(.L_970 - .L_969)
.L_969:
        /*0034*/ 	.word	0x00000180
        /*0038*/ 	.word	0x00000001
        /*003c*/ 	.word	0x00000001


	//----- nvinfo : EIATTR_CBANK_PARAM_SIZE
	.align		4
.L_970:
        /*0040*/ 	.byte	0x03, 0x19
        /*0042*/ 	.short	0x0700


	//----- nvinfo : EIATTR_PARAM_CBANK
	.align		4
        /*0044*/ 	.byte	0x04, 0x0a
        /*0046*/ 	.short	(.L_972 - .L_971)
	.align		4
.L_971:
        /*0048*/ 	.word	index@(.nv.constant0._ZN7cutlass13device_kernelIN5flash11enable_sm90INS1_16FlashAttnBwdSm90INS1_25CollectiveMainloopBwdSm90ILi2ELi2ELi2EN4cute5tupleIJNS5_1CILi1EEES8_S8_EEENS6_IJNS7_ILi128EEESA_NS7_ILi64EEEEEENS_10bfloat16_tEfNS_4arch4Sm90ELb1ELb0ELb0ELb1ELb0ELb1ELb0ELb0ELi2ELi1ELi2ELi2ELb0EEENS1_24CollectiveEpilogueBwdGQAISC_fSF_Li256ELb1ELb0EEENS1_25SingleTileBwdLPTSchedulerILb1ELi128ELb0EEEEEEEEEvNT_6ParamsE)
        /*004c*/ 	.short	0x0380
        /*004e*/ 	.short	0x0700


	//----- nvinfo : EIATTR_SW_WAR
	.align		4
.L_972:
        /*0050*/ 	.byte	0x04, 0x36
        /*0052*/ 	.short	(.L_974 - .L_973)
.L_973:
        /*0054*/ 	.word	0x00000008
.L_974:


//--------------------- .nv.info._ZN7cutlass13device_kernelIN5flash32FlashAttnBwdPostprocessConvertdQIN4cute5tupleIJNS3_1CILi128EEENS5_ILi64EEEEEENS_10bfloat16_tEfNS_4arch4Sm90ELi256ENS3_8TiledMMAINS3_8MMA_AtomIJNS3_4SM904GMMA27MMA_64x64x16_F32BF16BF16_RSILNSF_5MajorE0ELSH_1ELNSF_7ScaleInE1ELSI_1EEEEEENS3_6LayoutINS4_IJNS5_ILi2EEENS5_ILi1EEESN_EEENS4_IJSN_NS5_ILi0EEESP_EEEEENS4_IJNS3_10UnderscoreESS_SS_EEEEELb0EEEEEvNT_6ParamsE --------------------------
	.section	.nv.info._ZN7cutlass13device_kernelIN5flash32FlashAttnBwdPostprocessConvertdQIN4cute5tupleIJNS3_1CILi128EEENS5_ILi64EEEEEENS_10bfloat16_tEfNS_4arch4Sm90ELi256ENS3_8TiledMMAINS3_8MMA_AtomIJNS3_4SM904GMMA27MMA_64x64x16_F32BF16BF16_RSILNSF_5MajorE0ELSH_1ELNSF_7ScaleInE1ELSI_1EEEEEENS3_6LayoutINS4_IJNS5_ILi2EEENS5_ILi1EEESN_EEENS4_IJSN_NS5_ILi0EEESP_EEEEENS4_IJNS3_10UnderscoreESS_SS_EEEEELb0EEEEEvNT_6ParamsE,"",@"SHT_CUDA_INFO"
	.sectionflags	@""
	.align	4


	//----- nvinfo : EIATTR_CUDA_API_VERSION
	.align		4
        /*0000*/ 	.byte	0x04, 0x37
        /*0002*/ 	.short	(.L_976 - .L_975)
.L_975:
        /*0004*/ 	.word	0x00000082


	//----- nvinfo : EIATTR_KPARAM_INFO
	.align		4
.L_976:
        /*0008*/ 	.byte	0x04, 0x17
        /*000a*/ 	.short	(.L_978 - .L_977)
.L_977:
        /*000c*/ 	.word	0x00000000
        /*0010*/ 	.short	0x0000
        /*0012*/ 	.short	0x0000
        /*0014*/ 	.byte	0x00, 0xf0, 0xc1, 0x01


	//----- nvinfo : EIATTR_SPARSE_MMA_MASK
	.align		4
.L_978:
        /*0018*/ 	.byte	0x03, 0x50
        /*001a*/ 	.short	0x0000


	//----- nvinfo : EIATTR_MAXREG_COUNT
	.align		4
        /*001c*/ 	.byte	0x03, 0x1b
        /*001e*/ 	.short	0x0080


	//----- nvinfo : EIATTR_NUM_BARRIERS
	.align		4
        /*0020*/ 	.byte	0x02, 0x4c
        /*0022*/ 	.byte	0x01
	.zero		1


	//----- nvinfo : EIATTR_MERCURY_ISA_VERSION
	.align		4
        /*0024*/ 	.byte	0x03, 0x5f
        /*0026*/ 	.short	0x0101


	//----- nvinfo : EIATTR_VRC_CTA_INIT_COUNT
	.align		4
        /*0028*/ 	.byte	0x02, 0x4a
	.zero		1
	.zero		1


	//----- nvinfo : EIATTR_MBARRIER_INSTR_OFFSETS
	.align		4
        /*002c*/ 	.byte	0x04, 0x39
        /*002e*/ 	.short	(.L_980 - .L_979)


	//   ....[0]....
.L_979:
        /*0030*/ 	.word	0x00000480
        /*0034*/ 	.word	0x000000ff
        /*0038*/ 	.word	0x0000c000
        /*003c*/ 	.short	0x0100
        /*003e*/ 	.byte	0x06
	.zero		1


	//   ....[1]....
        /*0040*/ 	.word	0x00000560
        /*0044*/ 	.word	0x00000027
        /*0048*/ 	.word	0x0000c000
        /*004c*/ 	.short	0x010a
        /*004e*/ 	.byte	0xff
	.zero		1


	//----- nvinfo : EIATTR_NUM_MBARRIERS
	.align		4
.L_980:
        /*0050*/ 	.byte	0x03, 0x38
        /*0052*/ 	.short	0x0001


	//----- nvinfo : EIATTR_EXIT_INSTR_OFFSETS
	.align		4
        /*0054*/ 	.byte	0x04, 0x1c
        /*0056*/ 	.short	(.L_982 - .L_981)


	//   ....[0]....
.L_981:
        /*0058*/ 	.word	0x00000280


	//   ....[1]....
        /*005c*/ 	.word	0x00000fd0


	//   ....[2]....
        /*0060*/ 	.word	0x000010a0


	//----- nvinfo : EIATTR_MAX_THREADS
	.align		4
.L_982:
        /*0064*/ 	.byte	0x04, 0x05
        /*0066*/ 	.short	(.L_984 - .L_983)
.L_983:
        /*0068*/ 	.word	0x00000100
        /*006c*/ 	.word	0x00000001
        /*0070*/ 	.word	0x00000001


	//----- nvinfo : EIATTR_CRS_STACK_SIZE
	.align		4
.L_984:
        /*0074*/ 	.byte	0x04, 0x1e
        /*0076*/ 	.short	(.L_986 - .L_985)
.L_985:
        /*0078*/ 	.word	0x00000000


	//----- nvinfo : EIATTR_CBANK_PARAM_SIZE
	.align		4
.L_986:
        /*007c*/ 	.byte	0x03, 0x19
        /*007e*/ 	.short	0x0070


	//----- nvinfo : EIATTR_PARAM_CBANK
	.align		4
        /*0080*/ 	.byte	0x04, 0x0a
        /*0082*/ 	.short	(.L_988 - .L_987)
	.align		4
.L_987:
        /*0084*/ 	.word	index@(.nv.constant0._ZN7cutlass13device_kernelIN5flash32FlashAttnBwdPostprocessConvertdQIN4cute5tupleIJNS3_1CILi128EEENS5_ILi64EEEEEENS_10bfloat16_tEfNS_4arch4Sm90ELi256ENS3_8TiledMMAINS3_8MMA_AtomIJNS3_4SM904GMMA27MMA_64x64x16_F32BF16BF16_RSILNSF_5MajorE0ELSH_1ELNSF_7ScaleInE1ELSI_1EEEEEENS3_6LayoutINS4_IJNS5_ILi2EEENS5_ILi1EEESN_EEENS4_IJSN_NS5_ILi0EEESP_EEEEENS4_IJNS3_10UnderscoreESS_SS_EEEEELb0EEEEEvNT_6ParamsE)
        /*0088*/ 	.short	0x0380
        /*008a*/ 	.short	0x0070


	//----- nvinfo : EIATTR_SW_WAR
	.align		4
.L_988:
        /*008c*/ 	.byte	0x04, 0x36
        /*008e*/ 	.short	(.L_990 - .L_989)
.L_989:
        /*0090*/ 	.word	0x00000008
.L_990:


//--------------------- .nv.info._ZN7cutlass13device_kernelIN5flash32FlashAttnBwdPostprocessConvertdQIN4cute5tupleIJNS3_1CILi128EEENS5_ILi64EEEEEENS_10bfloat16_tEfNS_4arch4Sm90ELi256ENS3_8TiledMMAINS3_8MMA_AtomIJNS3_4SM904GMMA27MMA_64x64x16_F32BF16BF16_SSILNSF_5MajorE0ELSH_1ELNSF_7ScaleInE1ELSI_1EEEEEENS3_6LayoutINS4_IJNS5_ILi2EEENS5_ILi1EEESN_EEENS4_IJSN_NS5_ILi0EEESP_EEEEENS4_IJNS3_10UnderscoreESS_SS_EEEEELb0EEEEEvNT_6ParamsE --------------------------
	.section	.nv.info._ZN7cutlass13device_kernelIN5flash32FlashAttnBwdPostprocessConvertdQIN4cute5tupleIJNS3_1CILi128EEENS5_ILi64EEEEEENS_10bfloat16_tEfNS_4arch4Sm90ELi256ENS3_8TiledMMAINS3_8MMA_AtomIJNS3_4SM904GMMA27MMA_64x64x16_F32BF16BF16_SSILNSF_5MajorE0ELSH_1ELNSF_7ScaleInE1ELSI_1EEEEEENS3_6LayoutINS4_IJNS5_ILi2EEENS5_ILi1EEESN_EEENS4_IJSN_NS5_ILi0EEESP_EEEEENS4_IJNS3_10UnderscoreESS_SS_EEEEELb0EEEEEvNT_6ParamsE,"",@"SHT_CUDA_INFO"
	.sectionflags	@""
	.align	4


	//----- nvinfo : EIATTR_CUDA_API_VERSION
	.align		4
        /*0000*/ 	.byte	0x04, 0x37
        /*0002*/ 	.short	(.L_992 - .L_991)
.L_991:
        /*0004*/ 	.word	0x00000082


	//----- nvinfo : EIATTR_KPARAM_INFO
	.align		4
.L_992:
        /*0008*/ 	.byte	0x04, 0x17
        /*000a*/ 	.short	(.L_994 - .L_993)
.L_993:
        /*000c*/ 	.word	0x00000000
        /*0010*/ 	.short	0x0000
        /*0012*/ 	.short	0x0000
        /*0014*/ 	.byte	0x00, 0xf0, 0xc1, 0x01


	//----- nvinfo : EIATTR_SPARSE_MMA_MASK
	.align		4
.L_994:
        /*0018*/ 	.byte	0x03, 0x50
        /*001a*/ 	.short	0x0000


	//----- nvinfo : EIATTR_MAXREG_COUNT
	.align		4
        /*001c*/ 	.byte	0x03, 0x1b
        /*001e*/ 	.short	0x0080


	//----- nvinfo : EIATTR_NUM_BARRIERS
	.align		4
        /*0020*/ 	.byte	0x02, 0x4c
        /*0022*/ 	.byte	0x01
	.zero		1


	//----- nvinfo : EIATTR_MERCURY_ISA_VERSION
	.align		4
        /*0024*/ 	.byte	0x03, 0x5f
        /*0026*/ 	.short	0x0101


	//----- nvinfo : EIATTR_VRC_CTA_INIT_COUNT
	.align		4
        /*0028*/ 	.byte	0x02, 0x4a
	.zero		1
	.zero		1


	//----- nvinfo : EIATTR_MBARRIER_INSTR_OFFSETS
	.align		4
        /*002c*/ 	.byte	0x04, 0x39
        /*002e*/ 	.short	(.L_996 - .L_995)


	//   ....[0]....
.L_995:
        /*0030*/ 	.word	0x00000480
        /*0034*/ 	.word	0x000000ff
        /*0038*/ 	.word	0x0000c000
        /*003c*/ 	.short	0x0100
        /*003e*/ 	.byte	0x06
	.zero		1


	//   ....[1]....
        /*0040*/ 	.word	0x00000560
        /*0044*/ 	.word	0x00000027
        /*0048*/ 	.word	0x0000c000
        /*004c*/ 	.short	0x010a
        /*004e*/ 	.byte	0xff
	.zero		1


	//----- nvinfo : EIATTR_NUM_MBARRIERS
	.align		4
.L_996:
        /*0050*/ 	.byte	0x03, 0x38
        /*0052*/ 	.short	0x0001


	//----- nvinfo : EIATTR_EXIT_INSTR_OFFSETS
	.align		4
        /*0054*/ 	.byte	0x04, 0x1c
        /*0056*/ 	.short	(.L_998 - .L_997)


	//   ....[0]....
.L_997:
        /*0058*/ 	.word	0x00000280


	//   ....[1]....
        /*005c*/ 	.word	0x00000fd0


	//   ....[2]....
        /*0060*/ 	.word	0x000010a0


	//----- nvinfo : EIATTR_MAX_THREADS
	.align		4
.L_998:
        /*0064*/ 	.byte	0x04, 0x05
        /*0066*/ 	.short	(.L_1000 - .L_999)
.L_999:
        /*0068*/ 	.word	0x00000100
        /*006c*/ 	.word	0x00000001
        /*0070*/ 	.word	0x00000001


	//----- nvinfo : EIATTR_CRS_STACK_SIZE
	.align		4
.L_1000:
        /*0074*/ 	.byte	0x04, 0x1e
        /*0076*/ 	.short	(.L_1002 - .L_1001)
.L_1001:
        /*0078*/ 	.word	0x00000000


	//----- nvinfo : EIATTR_CBANK_PARAM_SIZE
	.align		4
.L_1002:
        /*007c*/ 	.byte	0x03, 0x19
        /*007e*/ 	.short	0x0070


	//----- nvinfo : EIATTR_PARAM_CBANK
	.align		4
        /*0080*/ 	.byte	0x04, 0x0a
        /*0082*/ 	.short	(.L_1004 - .L_1003)
	.align		4
.L_1003:
        /*0084*/ 	.word	index@(.nv.constant0._ZN7cutlass13device_kernelIN5flash32FlashAttnBwdPostprocessConvertdQIN4cute5tupleIJNS3_1CILi128EEENS5_ILi64EEEEEENS_10bfloat16_tEfNS_4arch4Sm90ELi256ENS3_8TiledMMAINS3_8MMA_AtomIJNS3_4SM904GMMA27MMA_64x64x16_F32BF16BF16_SSILNSF_5MajorE0ELSH_1ELNSF_7ScaleInE1ELSI_1EEEEEENS3_6LayoutINS4_IJNS5_ILi2EEENS5_ILi1EEESN_EEENS4_IJSN_NS5_ILi0EEESP_EEEEENS4_IJNS3_10UnderscoreESS_SS_EEEEELb0EEEEEvNT_6ParamsE)
        /*0088*/ 	.short	0x0380
        /*008a*/ 	.short	0x0070


	//----- nvinfo : EIATTR_SW_WAR
	.align		4
.L_1004:
        /*008c*/ 	.byte	0x04, 0x36
        /*008e*/ 	.short	(.L_1006 - .L_1005)
.L_1005:
        /*0090*/ 	.word	0x00000008
.L_1006:


//--------------------- .nv.info._ZN7cutlass13device_kernelIN5flash11enable_sm90INS1_16FlashAttnBwdSm90INS1_25CollectiveMainloopBwdSm90ILi2ELi2ELi2EN4cute5tupleIJNS5_1CILi1EEES8_S8_EEENS6_IJNS7_ILi128EEESA_NS7_ILi64EEEEEENS_10bfloat16_tEfNS_4arch4Sm90ELb1ELb0ELb0ELb1ELb1ELb1ELb0ELb0ELi2ELi1ELi2ELi2ELb0EEENS1_24CollectiveEpilogueBwdGQAISC_fSF_Li256ELb1ELb1EEENS1_25SingleTileBwdLPTSchedulerILb1ELi128ELb1EEEEEEEEEvNT_6ParamsE --------------------------
	.section	.nv.info._ZN7cutlass13device_kernelIN5flash11enable_sm90INS1_16FlashAttnBwdSm90INS1_25CollectiveMainloopBwdSm90ILi2ELi2ELi2EN4cute5tupleIJNS5_1CILi1EEES8_S8_EEENS6_IJNS7_ILi128EEESA_NS7_ILi64EEEEEENS_10bfloat16_tEfNS_4arch4Sm90ELb1ELb0ELb0ELb1ELb1ELb1ELb0ELb0ELi2ELi1ELi2ELi2ELb0EEENS1_24CollectiveEpilogueBwdGQAISC_fSF_Li256ELb1ELb1EEENS1_25SingleTileBwdLPTSchedulerILb1ELi128ELb1EEEEEEEEEvNT_6ParamsE,"",@"SHT_CUDA_INFO"
	.sectionflags	@""
	.align	4


	//----- nvinfo : EIATTR_CUDA_API_VERSION
	.align		4
        /*0000*/ 	.byte	0x04, 0x37
        /*0002*/ 	.short	(.L_1008 - .L_1007)
.L_1007:
        /*0004*/ 	.word	0x00000082


	//----- nvinfo : EIATTR_KPARAM_INFO
	.align		4
.L_1008:
        /*0008*/ 	.byte	0x04, 0x17
        /*000a*/ 	.short	(.L_1010 - .L_1009)
.L_1009:
        /*000c*/ 	.word	0x00000000
        /*0010*/ 	.short	0x0000
        /*0012*/ 	.short	0x0000
        /*0014*/ 	.byte	0x00, 0xf0, 0x01, 0x1c


	//----- nvinfo : EIATTR_SPARSE_MMA_MASK
	.align		4
.L_1010:
        /*0018*/ 	.byte	0x03, 0x50
        /*001a*/ 	.short	0x0000


	//----- nvinfo : EIATTR_MAXREG_COUNT
	.align		4
        /*001c*/ 	.byte	0x03, 0x1b
        /*001e*/ 	.short	0x00a8


	//----- nvinfo : EIATTR_MERCURY_ISA_VERSION
	.align		4
        /*0020*/ 	.byte	0x03, 0x5f
        /*0022*/ 	.short	0x0101


	//----- nvinfo : EIATTR_VRC_CTA_INIT_COUNT
	.align		4
        /*0024*/ 	.byte	0x02, 0x4a
	.zero		1
	.zero		1


	//----- nvinfo : EIATTR_EXIT_INSTR_OFFSETS
	.align		4
        /*0028*/ 	.byte	0x04, 0x1c
        /*002a*/ 	.short	(.L_1012 - .L_1011)


	//   ....[0]....
.L_1011:
        /*002c*/ 	.word	0x00000010


	//----- nvinfo : EIATTR_MAX_THREADS
	.align		4
.L_1012:
        /*0030*/ 	.byte	0x04, 0x05
        /*0032*/ 	.short	(.L_1014 - .L_1013)
.L_1013:
        /*0034*/ 	.word	0x00000180
        /*0038*/ 	.word	0x00000001
        /*003c*/ 	.word	0x00000001


	//----- nvinfo : EIATTR_CBANK_PARAM_SIZE
	.align		4
.L_1014:
        /*0040*/ 	.byte	0x03, 0x19
        /*0042*/ 	.short	0x0700


	//----- nvinfo : EIATTR_PARAM_CBANK
	.align		4
        /*0044*/ 	.byte	0x04, 0x0a
        /*0046*/ 	.short	(.L_1016 - .L_1015)
	.align		4
.L_1015:
        /*0048*/ 	.word	index@(.nv.constant0._ZN7cutlass13device_kernelIN5flash11enable_sm90INS1_16FlashAttnBwdSm90INS1_25CollectiveMainloopBwdSm90ILi2ELi2ELi2EN4cute5tupleIJNS5_1CILi1EEES8_S8_EEENS6_IJNS7_ILi128EEESA_NS7_ILi64EEEEEENS_10bfloat16_tEfNS_4arch4Sm90ELb1ELb0ELb0ELb1ELb1ELb1ELb0ELb0ELi2ELi1ELi2ELi2ELb0EEENS1_24CollectiveEpilogueBwdGQAISC_fSF_Li256ELb1ELb1EEENS1_25SingleTileBwdLPTSchedulerILb1ELi128ELb1EEEEEEEEEvNT_6ParamsE)
        /*004c*/ 	.short	0x0380
        /*004e*/ 	.short	0x0700


	//----- nvinfo : EIATTR_SW_WAR
	.align		4
.L_1016:
        /*0050*/ 	.byte	0x04, 0x36
        /*0052*/ 	.short	(.L_1018 - .L_1017)
.L_1017:
        /*0054*/ 	.word	0x00000008
.L_1018:


//--------------------- .nv.info._ZN7cutlass13device_kernelIN5flash22FlashAttnBwdPreprocessIN4cute5tupleIJNS3_1CILi128EEENS5_ILi64EEEEEENS_10bfloat16_tEfNS_4arch4Sm90ELb1ELb1EEEEEvNT_6ParamsE --------------------------
	.section	.nv.info._ZN7cutlass13device_kernelIN5flash22FlashAttnBwdPreprocessIN4cute5tupleIJNS3_1CILi128EEENS5_ILi64EEEEEENS_10bfloat16_tEfNS_4arch4Sm90ELb1ELb1EEEEEvNT_6ParamsE,"",@"SHT_CUDA_INFO"
	.sectionflags	@""
	.align	4


	//----- nvinfo : EIATTR_CUDA_API_VERSION
	.align		4
        /*0000*/ 	.byte	0x04, 0x37
        /*0002*/ 	.short	(.L_1020 - .L_1019)
.L_1019:
        /*0004*/ 	.word	0x00000082


	//----- nvinfo : EIATTR_KPARAM_INFO
	.align		4
.L_1020:
        /*0008*/ 	.byte	0x04, 0x17
        /*000a*/ 	.short	(.L_1022 - .L_1021)
.L_1021:
        /*000c*/ 	.word	0x00000000
        /*0010*/ 	.short	0x0000
        /*0012*/ 	.short	0x0000
        /*0014*/ 	.byte	0x00, 0xf0, 0xc1, 0x03


	//----- nvinfo : EIATTR_SPARSE_MMA_MASK
	.align		4
.L_1022:
        /*0018*/ 	.byte	0x03, 0x50
        /*001a*/ 	.short	0x0000


	//----- nvinfo : EIATTR_MAXREG_COUNT
	.align		4
        /*001c*/ 	.byte	0x03, 0x1b
        /*001e*/ 	.short	0x0080


	//----- nvinfo : EIATTR_MERCURY_ISA_VERSION
	.align		4
        /*0020*/ 	.byte	0x03, 0x5f
        /*0022*/ 	.short	0x0101


	//----- nvinfo : EIATTR_COOP_GROUP_MASK_REGIDS
	.align		4
        /*0024*/ 	.byte	0x04, 0x29
        /*0026*/ 	.short	(.L_1024 - .L_1023)


	//   ....[0]....
.L_1023:
        /*0028*/ 	.word	0xffffffff


	//   ....[1]....
        /*002c*/ 	.word	0xffffffff


	//   ....[2]....
        /*0030*/ 	.word	0xffffffff


	//   ....[3]....
        /*0034*/ 	.word	0xffffffff


	//   ....[4]....
        /*0038*/ 	.word	0xffffffff


	//   ....[5]....
        /*003c*/ 	.word	0xffffffff


	//   ....[6]....
        /*0040*/ 	.word	0xffffffff


	//   ....[7]....
        /*0044*/ 	.word	0xffffffff


	//   ....[8]....
        /*0048*/ 	.word	0xffffffff


	//   ....[9]....
        /*004c*/ 	.word	0xffffffff


	//   ....[10]....
        /*0050*/ 	.word	0xffffffff


	//   ....[11]....
        /*0054*/ 	.word	0xffffffff


	//----- nvinfo : EIATTR_COOP_GROUP_INSTR_OFFSETS
	.align		4
.L_1024:
        /*0058*/ 	.byte	0x04, 0x28
        /*005a*/ 	.short	(.L_1026 - .L_1025)


	//   ....[0]....
.L_1025:
        /*005c*/ 	.word	0x00001240


	//   ....[1]....
        /*0060*/ 	.word	0x00001260


	//   ....[2]....
        /*0064*/ 	.word	0x00001270


	//   ....[3]....
        /*0068*/ 	.word	0x00001280


	//   ....[4]....
        /*006c*/ 	.word	0x000012b0


	//   ....[5]....
        /*0070*/ 	.word	0x000012e0


	//   ....[6]....
        /*0074*/ 	.word	0x000012f0


	//   ....[7]....
        /*0078*/ 	.word	0x00001300


	//   ....[8]....
        /*007c*/ 	.word	0x00001360


	//   ....[9]....
        /*0080*/ 	.word	0x000013a0


	//   ....[10]....
        /*0084*/ 	.word	0x000013d0


	//   ....[11]....
        /*0088*/ 	.word	0x000013e0


	//----- nvinfo : EIATTR_VRC_CTA_INIT_COUNT
	.align		4
.L_1026:
        /*008c*/ 	.byte	0x02, 0x4a
	.zero		1
	.zero		1


	//----- nvinfo : EIATTR_EXIT_INSTR_OFFSETS
	.align		4
        /*0090*/ 	.byte	0x04, 0x1c
        /*0092*/ 	.short	(.L_1028 - .L_1027)


	//   ....[0]....
.L_1027:
        /*0094*/ 	.word	0x00000280


	//   ....[1]....
        /*0098*/ 	.word	0x000018f0


	//   ....[2]....
        /*009c*/ 	.word	0x00001970


	//----- nvinfo : EIATTR_MAX_THREADS
	.align		4
.L_1028:
        /*00a0*/ 	.byte	0x04, 0x05
        /*00a2*/ 	.short	(.L_1030 - .L_1029)
.L_1029:
        /*00a4*/ 	.word	0x00000100
        /*00a8*/ 	.word	0x00000001
        /*00ac*/ 	.word	0x00000001


	//----- nvinfo : EIATTR_CRS_STACK_SIZE
	.align		4
.L_1030:
        /*00b0*/ 	.byte	0x04, 0x1e
        /*00b2*/ 	.short	(.L_1032 - .L_1031)
.L_1031:
        /*00b4*/ 	.word	0x00000000


	//----- nvinfo : EIATTR_CBANK_PARAM_SIZE
	.align		4
.L_1032:
        /*00b8*/ 	.byte	0x03, 0x19
        /*00ba*/ 	.short	0x00f0


	//----- nvinfo : EIATTR_PARAM_CBANK
	.align		4
        /*00bc*/ 	.byte	0x04, 0x0a
        /*00be*/ 	.short	(.L_1034 - .L_1033)
	.align		4
.L_1033:
        /*00c0*/ 	.word	index@(.nv.constant0._ZN7cutlass13device_kernelIN5flash22FlashAttnBwdPreprocessIN4cute5tupleIJNS3_1CILi128EEENS5_ILi64EEEEEENS_10bfloat16_tEfNS_4arch4Sm90ELb1ELb1EEEEEvNT_6ParamsE)
        /*00c4*/ 	.short	0x0380
        /*00c6*/ 	.short	0x00f0


	//----- nvinfo : EIATTR_SW_WAR
	.align		4
.L_1034:
        /*00c8*/ 	.byte	0x04, 0x36
        /*00ca*/ 	.short	(.L_1036 - .L_1035)
.L_1035:
        /*00cc*/ 	.word	0x00000008
.L_1036:


//--------------------- .nv.callgraph             --------------------------
	.section	.nv.callgraph,"",@"SHT_CUDA_CALLGRAPH"
	.align	4
	.sectionentsize	8
	.align		4
        /*0000*/ 	.word	0x00000000
	.align		4
        /*0004*/ 	.word	0xffffffff
	.align		4
        /*0008*/ 	.word	0x00000000
	.align		4
        /*000c*/ 	.word	0xfffffffe
	.align		4
        /*0010*/ 	.word	0x00000000
	.align		4
        /*0014*/ 	.word	0xfffffffd
	.align		4
        /*0018*/ 	.word	0x00000000
	.align		4
        /*001c*/ 	.word	0xfffffffc


//--------------------- .nv.constant4             --------------------------
	.section	.nv.constant4,"a",@progbits
	.align	8
	.align		8
.nv.constant4:
        /*0000*/ 	.dword	_ZN76_INTERNAL_322bdddb_40_flash_bwd_hdim64_bf16_softcapall_sm90_cu_f3e6f9ee_34304cuda3std3__45__cpo5beginE
	.align		8
        /*0008*/ 	.dword	_ZN76_INTERNAL_322bdddb_40_flash_bwd_hdim64_bf16_softcapall_sm90_cu_f3e6f9ee_34304cuda3std3__45__cpo3endE
	.align		8
        /*0010*/ 	.dword	_ZN76_INTERNAL_322bdddb_40_flash_bwd_hdim64_bf16_softcapall_sm90_cu_f3e6f9ee_34304cuda3std3__45__cpo6cbeginE
	.align		8
        /*0018*/ 	.dword	_ZN76_INTERNAL_322bdddb_40_flash_bwd_hdim64_bf16_softcapall_sm90_cu_f3e6f9ee_34304cuda3std3__45__cpo4cendE
	.align		8
        /*0020*/ 	.dword	_ZN76_INTERNAL_322bdddb_40_flash_bwd_hdim64_bf16_softcapall_sm90_cu_f3e6f9ee_34304cuda3std3__478_GLOBAL__N__322bdddb_40_flash_bwd_hdim64_bf16_softcapall_sm90_cu_f3e6f9ee_34306ignoreE
	.align		8
        /*0028*/ 	.dword	_ZN76_INTERNAL_322bdddb_40_flash_bwd_hdim64_bf16_softcapall_sm90_cu_f3e6f9ee_34304cuda3std3__419piecewise_constructE
	.align		8
        /*0030*/ 	.dword	_ZN76_INTERNAL_322bdddb_40_flash_bwd_hdim64_bf16_softcapall_sm90_cu_f3e6f9ee_34304cuda3std3__48in_placeE
	.align		8
        /*0038*/ 	.dword	_ZN76_INTERNAL_322bdddb_40_flash_bwd_hdim64_bf16_softcapall_sm90_cu_f3e6f9ee_34304cuda3std6ranges3__45__cpo4swapE
	.align		8
        /*0040*/ 	.dword	_ZN76_INTERNAL_322bdddb_40_flash_bwd_hdim64_bf16_softcapall_sm90_cu_f3e6f9ee_34304cuda3std6ranges3__45__cpo9iter_moveE
	.align		8
        /*0048*/ 	.dword	_ZN76_INTERNAL_322bdddb_40_flash_bwd_hdim64_bf16_softcapall_sm90_cu_f3e6f9ee_34304cute7productE
	.align		8
        /*0050*/ 	.dword	_ZN76_INTERNAL_322bdddb_40_flash_bwd_hdim64_bf16_softcapall_sm90_cu_f3e6f9ee_34304cute1_E


//--------------------- .text._ZN7cutlass13device_kernelIN5flash11enable_sm90INS1_16FlashAttnBwdSm90INS1_25CollectiveMainloopBwdSm90ILi2ELi2ELi2EN4cute5tupleIJNS5_1CILi1EEES8_S8_EEENS6_IJNS7_ILi128EEESA_NS7_ILi64EEEEEENS_10bfloat16_tEfNS_4arch4Sm90ELb0ELb0ELb1ELb0ELb0ELb1ELb0ELb0ELi2ELi1ELi2ELi2ELb0EEENS1_21CollectiveEpilogueBwdISC_SD_SF_Li256ELb0ELb0ELi1EEENS1_19SingleTileSchedulerILb0ELb0ELb0ELi128EEEEEEEEEvNT_6ParamsE --------------------------
	.section	.text._ZN7cutlass13device_kernelIN5flash11enable_sm90INS1_16FlashAttnBwdSm90INS1_25CollectiveMainloopBwdSm90ILi2ELi2ELi2EN4cute5tupleIJNS5_1CILi1EEES8_S8_EEENS6_IJNS7_ILi128EEESA_NS7_ILi64EEEEEENS_10bfloat16_tEfNS_4arch4Sm90ELb0ELb0ELb1ELb0ELb0ELb1ELb0ELb0ELi2ELi1ELi2ELi2ELb0EEENS1_21CollectiveEpilogueBwdISC_SD_SF_Li256ELb0ELb0ELi1EEENS1_19SingleTileSchedulerILb0ELb0ELb0ELi128EEEEEEEEEvNT_6ParamsE,"ax",@progbits
	.align	128
.text._ZN7cutlass13device_kernelIN5flash11enable_sm90INS1_16FlashAttnBwdSm90INS1_25CollectiveMainloopBwdSm90ILi2ELi2ELi2EN4cute5tupleIJNS5_1CILi1EEES8_S8_EEENS6_IJNS7_ILi128EEESA_NS7_ILi64EEEEEENS_10bfloat16_tEfNS_4arch4Sm90ELb0ELb0ELb1ELb0ELb0ELb1ELb0ELb0ELi2ELi1ELi2ELi2ELb0EEENS1_21CollectiveEpilogueBwdISC_SD_SF_Li256ELb0ELb0ELi1EEENS1_19SingleTileSchedulerILb0ELb0ELb0ELi128EEEEEEEEEvNT_6ParamsE:
        .type           _ZN7cutlass13device_kernelIN5flash11enable_sm90INS1_16FlashAttnBwdSm90INS1_25CollectiveMainloopBwdSm90ILi2ELi2ELi2EN4cute5tupleIJNS5_1CILi1EEES8_S8_EEENS6_IJNS7_ILi128EEESA_NS7_ILi64EEEEEENS_10bfloat16_tEfNS_4arch4Sm90ELb0ELb0ELb1ELb0ELb0ELb1ELb0ELb0ELi2ELi1ELi2ELi2ELb0EEENS1_21CollectiveEpilogueBwdISC_SD_SF_Li256ELb0ELb0ELi1EEENS1_19SingleTileSchedulerILb0ELb0ELb0ELi128EEEEEEEEEvNT_6ParamsE,@function
        .size           _ZN7cutlass13device_kernelIN5flash11enable_sm90INS1_16FlashAttnBwdSm90INS1_25CollectiveMainloopBwdSm90ILi2ELi2ELi2EN4cute5tupleIJNS5_1CILi1EEES8_S8_EEENS6_IJNS7_ILi128EEESA_NS7_ILi64EEEEEENS_10bfloat16_tEfNS_4arch4Sm90ELb0ELb0ELb1ELb0ELb0ELb1ELb0ELb0ELi2ELi1ELi2ELi2ELb0EEENS1_21CollectiveEpilogueBwdISC_SD_SF_Li256ELb0ELb0ELi1EEENS1_19SingleTileSchedulerILb0ELb0ELb0ELi128EEEEEEEEEvNT_6ParamsE,(.L_x_119 - _ZN7cutlass13device_kernelIN5flash11enable_sm90INS1_16FlashAttnBwdSm90INS1_25CollectiveMainloopBwdSm90ILi2ELi2ELi2EN4cute5tupleIJNS5_1CILi1EEES8_S8_EEENS6_IJNS7_ILi128EEESA_NS7_ILi64EEEEEENS_10bfloat16_tEfNS_4arch4Sm90ELb0ELb0ELb1ELb0ELb0ELb1ELb0ELb0ELi2ELi1ELi2ELi2ELb0EEENS1_21CollectiveEpilogueBwdISC_SD_SF_Li256ELb0ELb0ELi1EEENS1_19SingleTileSchedulerILb0ELb0ELb0ELi128EEEEEEEEEvNT_6ParamsE)
        .other          _ZN7cutlass13device_kernelIN5flash11enable_sm90INS1_16FlashAttnBwdSm90INS1_25CollectiveMainloopBwdSm90ILi2ELi2ELi2EN4cute5tupleIJNS5_1CILi1EEES8_S8_EEENS6_IJNS7_ILi128EEESA_NS7_ILi64EEEEEENS_10bfloat16_tEfNS_4arch4Sm90ELb0ELb0ELb1ELb0ELb0ELb1ELb0ELb0ELi2ELi1ELi2ELi2ELb0EEENS1_21CollectiveEpilogueBwdISC_SD_SF_Li256ELb0ELb0ELi1EEENS1_19SingleTileSchedulerILb0ELb0ELb0ELi128EEEEEEEEEvNT_6ParamsE,@"STO_CUDA_ENTRY STV_DEFAULT"
_ZN7cutlass13device_kernelIN5flash11enable_sm90INS1_16FlashAttnBwdSm90INS1_25CollectiveMainloopBwdSm90ILi2ELi2ELi2EN4cute5tupleIJNS5_1CILi1EEES8_S8_EEENS6_IJNS7_ILi128EEESA_NS7_ILi64EEEEEENS_10bfloat16_tEfNS_4arch4Sm90ELb0ELb0ELb1ELb0ELb0ELb1ELb0ELb0ELi2ELi1ELi2ELi2ELb0EEENS1_21CollectiveEpilogueBwdISC_SD_SF_Li256ELb0ELb0ELi1EEENS1_19SingleTileSchedulerILb0ELb0ELb0ELi128EEEEEEEEEvNT_6ParamsE:
[----:B------:R-:W-:Y:S01]  /*0000*/  LDC R1, c[0x0][0x37c] ;  /* 0x0000df00ff017b82 */ /* 0x000fe20000000800 */
[----:B------:R-:W-:Y:S05]  /*0010*/  EXIT ;  /* 0x000000000000794d */ /* 0x000fea0003800000 */
.L_x_0:
[----:B------:R-:W-:-:S00]  /*0020*/  BRA `(.L_x_0) ;  /* 0xfffffffc00fc7947 */ /* 0x000fc0000383ffff */
[----:B------:R-:W-:-:S00]  /*0030*/  NOP ;  /* 0x0000000000007918 */ /* 0x000fc00000000000 */
        /* <DEDUP_REMOVED lines=12> */
.L_x_119:


//--------------------- .text._ZN7cutlass13device_kernelIN5flash11enable_sm90INS1_16FlashAttnBwdSm90INS1_25CollectiveMainloopBwdSm90ILi2ELi2ELi2EN4cute5tupleIJNS5_1CILi1EEES8_S8_EEENS6_IJNS7_ILi128EEESA_NS7_ILi64EEEEEENS_10bfloat16_tEfNS_4arch4Sm90ELb0ELb0ELb1ELb0ELb1ELb1ELb0ELb0ELi2ELi1ELi2ELi2ELb0EEENS1_21CollectiveEpilogueBwdISC_SD_SF_Li256ELb0ELb0ELi1EEENS1_19SingleTileSchedulerILb0ELb0ELb0ELi128EEEEEEEEEvNT_6ParamsE --------------------------
	.section	.text._ZN7cutlass13device_kernelIN5flash11enable_sm90INS1_16FlashAttnBwdSm90INS1_25CollectiveMainloopBwdSm90ILi2ELi2ELi2EN4cute5tupleIJNS5_1CILi1EEES8_S8_EEENS6_IJNS7_ILi128EEESA_NS7_ILi64EEEEEENS_10bfloat16_tEfNS_4arch4Sm90ELb0ELb0ELb1ELb0ELb1ELb1ELb0ELb0ELi2ELi1ELi2ELi2ELb0EEENS1_21CollectiveEpilogueBwdISC_SD_SF_Li256ELb0ELb0ELi1EEENS1_19SingleTileSchedulerILb0ELb0ELb0ELi128EEEEEEEEEvNT_6ParamsE,"ax",@progbits
	.align	128
.text._ZN7cutlass13device_kernelIN5flash11enable_sm90INS1_16FlashAttnBwdSm90INS1_25CollectiveMainloopBwdSm90ILi2ELi2ELi2EN4cute5tupleIJNS5_1CILi1EEES8_S8_EEENS6_IJNS7_ILi128EEESA_NS7_ILi64EEEEEENS_10bfloat16_tEfNS_4arch4Sm90ELb0ELb0ELb1ELb0ELb1ELb1ELb0ELb0ELi2ELi1ELi2ELi2ELb0EEENS1_21CollectiveEpilogueBwdISC_SD_SF_Li256ELb0ELb0ELi1EEENS1_19SingleTileSchedulerILb0ELb0ELb0ELi128EEEEEEEEEvNT_6ParamsE:
        .type           _ZN7cutlass13device_kernelIN5flash11enable_sm90INS1_16FlashAttnBwdSm90INS1_25CollectiveMainloopBwdSm90ILi2ELi2ELi2EN4cute5tupleIJNS5_1CILi1EEES8_S8_EEENS6_IJNS7_ILi128EEESA_NS7_ILi64EEEEEENS_10bfloat16_tEfNS_4arch4Sm90ELb0ELb0ELb1ELb0ELb1ELb1ELb0ELb0ELi2ELi1ELi2ELi2ELb0EEENS1_21CollectiveEpilogueBwdISC_SD_SF_Li256ELb0ELb0ELi1EEENS1_19SingleTileSchedulerILb0ELb0ELb0ELi128EEEEEEEEEvNT_6ParamsE,@function
        .size           _ZN7cutlass13device_kernelIN5flash11enable_sm90INS1_16FlashAttnBwdSm90INS1_25CollectiveMainloopBwdSm90ILi2ELi2ELi2EN4cute5tupleIJNS5_1CILi1EEES8_S8_EEENS6_IJNS7_ILi128EEESA_NS7_ILi64EEEEEENS_10bfloat16_tEfNS_4arch4Sm90ELb0ELb0ELb1ELb0ELb1ELb1ELb0ELb0ELi2ELi1ELi2ELi2ELb0EEENS1_21CollectiveEpilogueBwdISC_SD_SF_Li256ELb0ELb0ELi1EEENS1_19SingleTileSchedulerILb0ELb0ELb0ELi128EEEEEEEEEvNT_6ParamsE,(.L_x_120 - _ZN7cutlass13device_kernelIN5flash11enable_sm90INS1_16FlashAttnBwdSm90INS1_25CollectiveMainloopBwdSm90ILi2ELi2ELi2EN4cute5tupleIJNS5_1CILi1EEES8_S8_EEENS6_IJNS7_ILi128EEESA_NS7_ILi64EEEEEENS_10bfloat16_tEfNS_4arch4Sm90ELb0ELb0ELb1ELb0ELb1ELb1ELb0ELb0ELi2ELi1ELi2ELi2ELb0EEENS1_21CollectiveEpilogueBwdISC_SD_SF_Li256ELb0ELb0ELi1EEENS1_19SingleTileSchedulerILb0ELb0ELb0ELi128EEEEEEEEEvNT_6ParamsE)
        .other          _ZN7cutlass13device_kernelIN5flash11enable_sm90INS1_16FlashAttnBwdSm90INS1_25CollectiveMainloopBwdSm90ILi2ELi2ELi2EN4cute5tupleIJNS5_1CILi1EEES8_S8_EEENS6_IJNS7_ILi128EEESA_NS7_ILi64EEEEEENS_10bfloat16_tEfNS_4arch4Sm90ELb0ELb0ELb1ELb0ELb1ELb1ELb0ELb0ELi2ELi1ELi2ELi2ELb0EEENS1_21CollectiveEpilogueBwdISC_SD_SF_Li256ELb0ELb0ELi1EEENS1_19SingleTileSchedulerILb0ELb0ELb0ELi128EEEEEEEEEvNT_6ParamsE,@"STO_CUDA_ENTRY STV_DEFAULT"
_ZN7cutlass13device_kernelIN5flash11enable_sm90INS1_16FlashAttnBwdSm90INS1_25CollectiveMainloopBwdSm90ILi2ELi2ELi2EN4cute5tupleIJNS5_1CILi1EEES8_S8_EEENS6_IJNS7_ILi128EEESA_NS7_ILi64EEEEEENS_10bfloat16_tEfNS_4arch4Sm90ELb0ELb0ELb1ELb0ELb1ELb1ELb0ELb0ELi2ELi1ELi2ELi2ELb0EEENS1_21CollectiveEpilogueBwdISC_SD_SF_Li256ELb0ELb0ELi1EEENS1_19SingleTileSchedulerILb0ELb0ELb0ELi128EEEEEEEEEvNT_6ParamsE:
[----:B------:R-:W-:Y:S01]  /*0000*/  LDC R1, c[0x0][0x37c] ;  /* 0x0000df00ff017b82 */ /* 0x000fe20000000800 */
[----:B------:R-:W-:Y:S05]  /*0010*/  EXIT ;  /* 0x000000000000794d */ /* 0x000fea0003800000 */
.L_x_1:
        /* <DEDUP_REMOVED lines=14> */
.L_x_120:


//--------------------- .text._ZN7cutlass13device_kernelIN5flash11enable_sm90INS1_16FlashAttnBwdSm90INS1_25CollectiveMainloopBwdSm90ILi2ELi2ELi2EN4cute5tupleIJNS5_1CILi1EEES8_S8_EEENS6_IJNS7_ILi128EEESA_NS7_ILi64EEEEEENS_10bfloat16_tEfNS_4arch4Sm90ELb0ELb0ELb1ELb0ELb0ELb1ELb0ELb0ELi2ELi1ELi2ELi2ELb0EEENS1_24CollectiveEpilogueBwdGQAISC_fSF_Li256ELb0ELb0EEENS1_19SingleTileSchedulerILb0ELb0ELb0ELi128EEEEEEEEEvNT_6ParamsE --------------------------
	.section	.text._ZN7cutlass13device_kernelIN5flash11enable_sm90INS1_16FlashAttnBwdSm90INS1_25CollectiveMainloopBwdSm90ILi2ELi2ELi2EN4cute5tupleIJNS5_1CILi1EEES8_S8_EEENS6_IJNS7_ILi128EEESA_NS7_ILi64EEEEEENS_10bfloat16_tEfNS_4arch4Sm90ELb0ELb0ELb1ELb0ELb0ELb1ELb0ELb0ELi2ELi1ELi2ELi2ELb0EEENS1_24CollectiveEpilogueBwdGQAISC_fSF_Li256ELb0ELb0EEENS1_19SingleTileSchedulerILb0ELb0ELb0ELi128EEEEEEEEEvNT_6ParamsE,"ax",@progbits
	.align	128
.text._ZN7cutlass13device_kernelIN5flash11enable_sm90INS1_16FlashAttnBwdSm90INS1_25CollectiveMainloopBwdSm90ILi2ELi2ELi2EN4cute5tupleIJNS5_1CILi1EEES8_S8_EEENS6_IJNS7_ILi128EEESA_NS7_ILi64EEEEEENS_10bfloat16_tEfNS_4arch4Sm90ELb0ELb0ELb1ELb0ELb0ELb1ELb0ELb0ELi2ELi1ELi2ELi2ELb0EEENS1_24CollectiveEpilogueBwdGQAISC_fSF_Li256ELb0ELb0EEENS1_19SingleTileSchedulerILb0ELb0ELb0ELi128EEEEEEEEEvNT_6ParamsE:
        .type           _ZN7cutlass13device_kernelIN5flash11enable_sm90INS1_16FlashAttnBwdSm90INS1_25CollectiveMainloopBwdSm90ILi2ELi2ELi2EN4cute5tupleIJNS5_1CILi1EEES8_S8_EEENS6_IJNS7_ILi128EEESA_NS7_ILi64EEEEEENS_10bfloat16_tEfNS_4arch4Sm90ELb0ELb0ELb1ELb0ELb0ELb1ELb0ELb0ELi2ELi1ELi2ELi2ELb0EEENS1_24CollectiveEpilogueBwdGQAISC_fSF_Li256ELb0ELb0EEENS1_19SingleTileSchedulerILb0ELb0ELb0ELi128EEEEEEEEEvNT_6ParamsE,@function
        .size           _ZN7cutlass13device_kernelIN5flash11enable_sm90INS1_16FlashAttnBwdSm90INS1_25CollectiveMainloopBwdSm90ILi2ELi2ELi2EN4cute5tupleIJNS5_1CILi1EEES8_S8_EEENS6_IJNS7_ILi128EEESA_NS7_ILi64EEEEEENS_10bfloat16_tEfNS_4arch4Sm90ELb0ELb0ELb1ELb0ELb0ELb1ELb0ELb0ELi2ELi1ELi2ELi2ELb0EEENS1_24CollectiveEpilogueBwdGQAISC_fSF_Li256ELb0ELb0EEENS1_19SingleTileSchedulerILb0ELb0ELb0ELi128EEEEEEEEEvNT_6ParamsE,(.L_x_121 - _ZN7cutlass13device_kernelIN5flash11enable_sm90INS1_16FlashAttnBwdSm90INS1_25CollectiveMainloopBwdSm90ILi2ELi2ELi2EN4cute5tupleIJNS5_1CILi1EEES8_S8_EEENS6_IJNS7_ILi128EEESA_NS7_ILi64EEEEEENS_10bfloat16_tEfNS_4arch4Sm90ELb0ELb0ELb1ELb0ELb0ELb1ELb0ELb0ELi2ELi1ELi2ELi2ELb0EEENS1_24CollectiveEpilogueBwdGQAISC_fSF_Li256ELb0ELb0EEENS1_19SingleTileSchedulerILb0ELb0ELb0ELi128EEEEEEEEEvNT_6ParamsE)
        .other          _ZN7cutlass13device_kernelIN5flash11enable_sm90INS1_16FlashAttnBwdSm90INS1_25CollectiveMainloopBwdSm90ILi2ELi2ELi2EN4cute5tupleIJNS5_1CILi1EEES8_S8_EEENS6_IJNS7_ILi128EEESA_NS7_ILi64EEEEEENS_10bfloat16_tEfNS_4arch4Sm90ELb0ELb0ELb1ELb0ELb0ELb1ELb0ELb0ELi2ELi1ELi2ELi2ELb0EEENS1_24CollectiveEpilogueBwdGQAISC_fSF_Li256ELb0ELb0EEENS1_19SingleTileSchedulerILb0ELb0ELb0ELi128EEEEEEEEEvNT_6ParamsE,@"STO_CUDA_ENTRY STV_DEFAULT"
_ZN7cutlass13device_kernelIN5flash11enable_sm90INS1_16FlashAttnBwdSm90INS1_25CollectiveMainloopBwdSm90ILi2ELi2ELi2EN4cute5tupleIJNS5_1CILi1EEES8_S8_EEENS6_IJNS7_ILi128EEESA_NS7_ILi64EEEEEENS_10bfloat16_tEfNS_4arch4Sm90ELb0ELb0ELb1ELb0ELb0ELb1ELb0ELb0ELi2ELi1ELi2ELi2ELb0EEENS1_24CollectiveEpilogueBwdGQAISC_fSF_Li256ELb0ELb0EEENS1_19SingleTileSchedulerILb0ELb0ELb0ELi128EEEEEEEEEvNT_6ParamsE:
[----:B------:R-:W-:Y:S01]  /*0000*/  LDC R1, c[0x0][0x37c] ;  /* 0x0000df00ff017b82 */ /* 0x000fe20000000800 */
[----:B------:R-:W-:Y:S05]  /*0010*/  EXIT ;  /* 0x000000000000794d */ /* 0x000fea0003800000 */
.L_x_2:
        /* <DEDUP_REMOVED lines=14> */
.L_x_121:


//--------------------- .text._ZN7cutlass13device_kernelIN5flash11enable_sm90INS1_16FlashAttnBwdSm90INS1_25CollectiveMainloopBwdSm90ILi2ELi2ELi2EN4cute5tupleIJNS5_1CILi1EEES8_S8_EEENS6_IJNS7_ILi128EEESA_NS7_ILi64EEEEEENS_10bfloat16_tEfNS_4arch4Sm90ELb0ELb0ELb1ELb0ELb1ELb1ELb0ELb0ELi2ELi1ELi2ELi2ELb0EEENS1_24CollectiveEpilogueBwdGQAISC_fSF_Li256ELb0ELb1EEENS1_19SingleTileSchedulerILb0ELb0ELb0ELi128EEEEEEEEEvNT_6ParamsE --------------------------
	.section	.text._ZN7cutlass13device_kernelIN5flash11enable_sm90INS1_16FlashAttnBwdSm90INS1_25CollectiveMainloopBwdSm90ILi2ELi2ELi2EN4cute5tupleIJNS5_1CILi1EEES8_S8_EEENS6_IJNS7_ILi128EEESA_NS7_ILi64EEEEEENS_10bfloat16_tEfNS_4arch4Sm90ELb0ELb0ELb1ELb0ELb1ELb1ELb0ELb0ELi2ELi1ELi2ELi2ELb0EEENS1_24CollectiveEpilogueBwdGQAISC_fSF_Li256ELb0ELb1EEENS1_19SingleTileSchedulerILb0ELb0ELb0ELi128EEEEEEEEEvNT_6ParamsE,"ax",@progbits
	.align	128
.text._ZN7cutlass13device_kernelIN5flash11enable_sm90INS1_16FlashAttnBwdSm90INS1_25CollectiveMainloopBwdSm90ILi2ELi2ELi2EN4cute5tupleIJNS5_1CILi1EEES8_S8_EEENS6_IJNS7_ILi128EEESA_NS7_ILi64EEEEEENS_10bfloat16_tEfNS_4arch4Sm90ELb0ELb0ELb1ELb0ELb1ELb1ELb0ELb0ELi2ELi1ELi2ELi2ELb0EEENS1_24CollectiveEpilogueBwdGQAISC_fSF_Li256ELb0ELb1EEENS1_19SingleTileSchedulerILb0ELb0ELb0ELi128EEEEEEEEEvNT_6ParamsE:
        .type           _ZN7cutlass13device_kernelIN5flash11enable_sm90INS1_16FlashAttnBwdSm90INS1_25CollectiveMainloopBwdSm90ILi2ELi2ELi2EN4cute5tupleIJNS5_1CILi1EEES8_S8_EEENS6_IJNS7_ILi128EEESA_NS7_ILi64EEEEEENS_10bfloat16_tEfNS_4arch4Sm90ELb0ELb0ELb1ELb0ELb1ELb1ELb0ELb0ELi2ELi1ELi2ELi2ELb0EEENS1_24CollectiveEpilogueBwdGQAISC_fSF_Li256ELb0ELb1EEENS1_19SingleTileSchedulerILb0ELb0ELb0ELi128EEEEEEEEEvNT_6ParamsE,@function
        .size           _ZN7cutlass13device_kernelIN5flash11enable_sm90INS1_16FlashAttnBwdSm90INS1_25CollectiveMainloopBwdSm90ILi2ELi2ELi2EN4cute5tupleIJNS5_1CILi1EEES8_S8_EEENS6_IJNS7_ILi128EEESA_NS7_ILi64EEEEEENS_10bfloat16_tEfNS_4arch4Sm90ELb0ELb0ELb1ELb0ELb1ELb1ELb0ELb0ELi2ELi1ELi2ELi2ELb0EEENS1_24CollectiveEpilogueBwdGQAISC_fSF_Li256ELb0ELb1EEENS1_19SingleTileSchedulerILb0ELb0ELb0ELi128EEEEEEEEEvNT_6ParamsE,(.L_x_122 - _ZN7cutlass13device_kernelIN5flash11enable_sm90INS1_16FlashAttnBwdSm90INS1_25CollectiveMainloopBwdSm90ILi2ELi2ELi2EN4cute5tupleIJNS5_1CILi1EEES8_S8_EEENS6_IJNS7_ILi128EEESA_NS7_ILi64EEEEEENS_10bfloat16_tEfNS_4arch4Sm90ELb0ELb0ELb1ELb0ELb1ELb1ELb0ELb0ELi2ELi1ELi2ELi2ELb0EEENS1_24CollectiveEpilogueBwdGQAISC_fSF_Li256ELb0ELb1EEENS1_19SingleTileSchedulerILb0ELb0ELb0ELi128EEEEEEEEEvNT_6ParamsE)
        .other          _ZN7cutlass13device_kernelIN5flash11enable_sm90INS1_16FlashAttnBwdSm90INS1_25CollectiveMainloopBwdSm90ILi2ELi2ELi2EN4cute5tupleIJNS5_1CILi1EEES8_S8_EEENS6_IJNS7_ILi128EEESA_NS7_ILi64EEEEEENS_10bfloat16_tEfNS_4arch4Sm90ELb0ELb0ELb1ELb0ELb1ELb1ELb0ELb0ELi2ELi1ELi2ELi2ELb0EEENS1_24CollectiveEpilogueBwdGQAISC_fSF_Li256ELb0ELb1EEENS1_19SingleTileSchedulerILb0ELb0ELb0ELi128EEEEEEEEEvNT_6ParamsE,@"STO_CUDA_ENTRY STV_DEFAULT"
_ZN7cutlass13device_kernelIN5flash11enable_sm90INS1_16FlashAttnBwdSm90INS1_25CollectiveMainloopBwdSm90ILi2ELi2ELi2EN4cute5tupleIJNS5_1CILi1EEES8_S8_EEENS6_IJNS7_ILi128EEESA_NS7_ILi64EEEEEENS_10bfloat16_tEfNS_4arch4Sm90ELb0ELb0ELb1ELb0ELb1ELb1ELb0ELb0ELi2ELi1ELi2ELi2ELb0EEENS1_24CollectiveEpilogueBwdGQAISC_fSF_Li256ELb0ELb1EEENS1_19SingleTileSchedulerILb0ELb0ELb0ELi128EEEEEEEEEvNT_6ParamsE:
[----:B------:R-:W-:Y:S01]  /*0000*/  LDC R1, c[0x0][0x37c] ;  /* 0x0000df00ff017b82 */ /* 0x000fe20000000800 */
[----:B------:R-:W-:Y:S05]  /*0010*/  EXIT ;  /* 0x000000000000794d */ /* 0x000fea0003800000 */
.L_x_3:
        /* <DEDUP_REMOVED lines=14> */
.L_x_122:


//--------------------- .text._ZN7cutlass13device_kernelIN5flash11enable_sm90INS1_16FlashAttnBwdSm90INS1_25CollectiveMainloopBwdSm90ILi2ELi2ELi2EN4cute5tupleIJNS5_1CILi1EEES8_S8_EEENS6_IJNS7_ILi128EEESA_NS7_ILi64EEEEEENS_10bfloat16_tEfNS_4arch4Sm90ELb0ELb0ELb1ELb1ELb0ELb1ELb0ELb0ELi2ELi1ELi2ELi2ELb0EEENS1_21CollectiveEpilogueBwdISC_SD_SF_Li256ELb1ELb0ELi1EEENS1_19SingleTileSchedulerILb1ELb0ELb0ELi128EEEEEEEEEvNT_6ParamsE --------------------------
	.section	.text._ZN7cutlass13device_kernelIN5flash11enable_sm90INS1_16FlashAttnBwdSm90INS1_25CollectiveMainloopBwdSm90ILi2ELi2ELi2EN4cute5tupleIJNS5_1CILi1EEES8_S8_EEENS6_IJNS7_ILi128EEESA_NS7_ILi64EEEEEENS_10bfloat16_tEfNS_4arch4Sm90ELb0ELb0ELb1ELb1ELb0ELb1ELb0ELb0ELi2ELi1ELi2ELi2ELb0EEENS1_21CollectiveEpilogueBwdISC_SD_SF_Li256ELb1ELb0ELi1EEENS1_19SingleTileSchedulerILb1ELb0ELb0ELi128EEEEEEEEEvNT_6ParamsE,"ax",@progbits
	.align	128
.text._ZN7cutlass13device_kernelIN5flash11enable_sm90INS1_16FlashAttnBwdSm90INS1_25CollectiveMainloopBwdSm90ILi2ELi2ELi2EN4cute5tupleIJNS5_1CILi1EEES8_S8_EEENS6_IJNS7_ILi128EEESA_NS7_ILi64EEEEEENS_10bfloat16_tEfNS_4arch4Sm90ELb0ELb0ELb1ELb1ELb0ELb1ELb0ELb0ELi2ELi1ELi2ELi2ELb0EEENS1_21CollectiveEpilogueBwdISC_SD_SF_Li256ELb1ELb0ELi1EEENS1_19SingleTileSchedulerILb1ELb0ELb0ELi128EEEEEEEEEvNT_6ParamsE:
        .type           _ZN7cutlass13device_kernelIN5flash11enable_sm90INS1_16FlashAttnBwdSm90INS1_25CollectiveMainloopBwdSm90ILi2ELi2ELi2EN4cute5tupleIJNS5_1CILi1EEES8_S8_EEENS6_IJNS7_ILi128EEESA_NS7_ILi64EEEEEENS_10bfloat16_tEfNS_4arch4Sm90ELb0ELb0ELb1ELb1ELb0ELb1ELb0ELb0ELi2ELi1ELi2ELi2ELb0EEENS1_21CollectiveEpilogueBwdISC_SD_SF_Li256ELb1ELb0ELi1EEENS1_19SingleTileSchedulerILb1ELb0ELb0ELi128EEEEEEEEEvNT_6ParamsE,@function
        .size           _ZN7cutlass13device_kernelIN5flash11enable_sm90INS1_16FlashAttnBwdSm90INS1_25CollectiveMainloopBwdSm90ILi2ELi2ELi2EN4cute5tupleIJNS5_1CILi1EEES8_S8_EEENS6_IJNS7_ILi128EEESA_NS7_ILi64EEEEEENS_10bfloat16_tEfNS_4arch4Sm90ELb0ELb0ELb1ELb1ELb0ELb1ELb0ELb0ELi2ELi1ELi2ELi2ELb0EEENS1_21CollectiveEpilogueBwdISC_SD_SF_Li256ELb1ELb0ELi1EEENS1_19SingleTileSchedulerILb1ELb0ELb0ELi128EEEEEEEEEvNT_6ParamsE,(.L_x_123 - _ZN7cutlass13device_kernelIN5flash11enable_sm90INS1_16FlashAttnBwdSm90INS1_25CollectiveMainloopBwdSm90ILi2ELi2ELi2EN4cute5tupleIJNS5_1CILi1EEES8_S8_EEENS6_IJNS7_ILi128EEESA_NS7_ILi64EEEEEENS_10bfloat16_tEfNS_4arch4Sm90ELb0ELb0ELb1ELb1ELb0ELb1ELb0ELb0ELi2ELi1ELi2ELi2ELb0EEENS1_21CollectiveEpilogueBwdISC_SD_SF_Li256ELb1ELb0ELi1EEENS1_19SingleTileSchedulerILb1ELb0ELb0ELi128EEEEEEEEEvNT_6ParamsE)
        .other          _ZN7cutlass13device_kernelIN5flash11enable_sm90INS1_16FlashAttnBwdSm90INS1_25CollectiveMainloopBwdSm90ILi2ELi2ELi2EN4cute5tupleIJNS5_1CILi1EEES8_S8_EEENS6_IJNS7_ILi128EEESA_NS7_ILi64EEEEEENS_10bfloat16_tEfNS_4arch4Sm90ELb0ELb0ELb1ELb1ELb0ELb1ELb0ELb0ELi2ELi1ELi2ELi2ELb0EEENS1_21CollectiveEpilogueBwdISC_SD_SF_Li256ELb1ELb0ELi1EEENS1_19SingleTileSchedulerILb1ELb0ELb0ELi128EEEEEEEEEvNT_6ParamsE,@"STO_CUDA_ENTRY STV_DEFAULT"
_ZN7cutlass13device_kernelIN5flash11enable_sm90INS1_16FlashAttnBwdSm90INS1_25CollectiveMainloopBwdSm90ILi2ELi2ELi2EN4cute5tupleIJNS5_1CILi1EEES8_S8_EEENS6_IJNS7_ILi128EEESA_NS7_ILi64EEEEEENS_10bfloat16_tEfNS_4arch4Sm90ELb0ELb0ELb1ELb1ELb0ELb1ELb0ELb0ELi2ELi1ELi2ELi2ELb0EEENS1_21CollectiveEpilogueBwdISC_SD_SF_Li256ELb1ELb0ELi1EEENS1_19SingleTileSchedulerILb1ELb0ELb0ELi128EEEEEEEEEvNT_6ParamsE:
[----:B------:R-:W-:Y:S01]  /*0000*/  LDC R1, c[0x0][0x37c] ;  /* 0x0000df00ff017b82 */ /* 0x000fe20000000800 */
[----:B------:R-:W-:Y:S05]  /*0010*/  EXIT ;  /* 0x000000000000794d */ /* 0x000fea0003800000 */
.L_x_4:
        /* <DEDUP_REMOVED lines=14> */
.L_x_123:


//--------------------- .text._ZN7cutlass13device_kernelIN5flash11enable_sm90INS1_16FlashAttnBwdSm90INS1_25CollectiveMainloopBwdSm90ILi2ELi2ELi2EN4cute5tupleIJNS5_1CILi1EEES8_S8_EEENS6_IJNS7_ILi128EEESA_NS7_ILi64EEEEEENS_10bfloat16_tEfNS_4arch4Sm90ELb0ELb0ELb1ELb1ELb1ELb1ELb0ELb0ELi2ELi1ELi2ELi2ELb0EEENS1_21CollectiveEpilogueBwdISC_SD_SF_Li256ELb1ELb0ELi1EEENS1_19SingleTileSchedulerILb1ELb0ELb0ELi128EEEEEEEEEvNT_6ParamsE --------------------------
	.section	.text._ZN7cutlass13device_kernelIN5flash11enable_sm90INS1_16FlashAttnBwdSm90INS1_25CollectiveMainloopBwdSm90ILi2ELi2ELi2EN4cute5tupleIJNS5_1CILi1EEES8_S8_EEENS6_IJNS7_ILi128EEESA_NS7_ILi64EEEEEENS_10bfloat16_tEfNS_4arch4Sm90ELb0ELb0ELb1ELb1ELb1ELb1ELb0ELb0ELi2ELi1ELi2ELi2ELb0EEENS1_21CollectiveEpilogueBwdISC_SD_SF_Li256ELb1ELb0ELi1EEENS1_19SingleTileSchedulerILb1ELb0ELb0ELi128EEEEEEEEEvNT_6ParamsE,"ax",@progbits
	.align	128
.text._ZN7cutlass13device_kernelIN5flash11enable_sm90INS1_16FlashAttnBwdSm90INS1_25CollectiveMainloopBwdSm90ILi2ELi2ELi2EN4cute5tupleIJNS5_1CILi1EEES8_S8_EEENS6_IJNS7_ILi128EEESA_NS7_ILi64EEEEEENS_10bfloat16_tEfNS_4arch4Sm90ELb0ELb0ELb1ELb1ELb1ELb1ELb0ELb0ELi2ELi1ELi2ELi2ELb0EEENS1_21CollectiveEpilogueBwdISC_SD_SF_Li256ELb1ELb0ELi1EEENS1_19SingleTileSchedulerILb1ELb0ELb0ELi128EEEEEEEEEvNT_6ParamsE:
        .type           _ZN7cutlass13device_kernelIN5flash11enable_sm90INS1_16FlashAttnBwdSm90INS1_25CollectiveMainloopBwdSm90ILi2ELi2ELi2EN4cute5tupleIJNS5_1CILi1EEES8_S8_EEENS6_IJNS7_ILi128EEESA_NS7_ILi64EEEEEENS_10bfloat16_tEfNS_4arch4Sm90ELb0ELb0ELb1ELb1ELb1ELb1ELb0ELb0ELi2ELi1ELi2ELi2ELb0EEENS1_21CollectiveEpilogueBwdISC_SD_SF_Li256ELb1ELb0ELi1EEENS1_19SingleTileSchedulerILb1ELb0ELb0ELi128EEEEEEEEEvNT_6ParamsE,@function
        .size           _ZN7cutlass13device_kernelIN5flash11enable_sm90INS1_16FlashAttnBwdSm90INS1_25CollectiveMainloopBwdSm90ILi2ELi2ELi2EN4cute5tupleIJNS5_1CILi1EEES8_S8_EEENS6_IJNS7_ILi128EEESA_NS7_ILi64EEEEEENS_10bfloat16_tEfNS_4arch4Sm90ELb0ELb0ELb1ELb1ELb1ELb1ELb0ELb0ELi2ELi1ELi2ELi2ELb0EEENS1_21CollectiveEpilogueBwdISC_SD_SF_Li256ELb1ELb0ELi1EEENS1_19SingleTileSchedulerILb1ELb0ELb0ELi128EEEEEEEEEvNT_6ParamsE,(.L_x_124 - _ZN7cutlass13device_kernelIN5flash11enable_sm90INS1_16FlashAttnBwdSm90INS1_25CollectiveMainloopBwdSm90ILi2ELi2ELi2EN4cute5tupleIJNS5_1CILi1EEES8_S8_EEENS6_IJNS7_ILi128EEESA_NS7_ILi64EEEEEENS_10bfloat16_tEfNS_4arch4Sm90ELb0ELb0ELb1ELb1ELb1ELb1ELb0ELb0ELi2ELi1ELi2ELi2ELb0EEENS1_21CollectiveEpilogueBwdISC_SD_SF_Li256ELb1ELb0ELi1EEENS1_19SingleTileSchedulerILb1ELb0ELb0ELi128EEEEEEEEEvNT_6ParamsE)
        .other          _ZN7cutlass13device_kernelIN5flash11enable_sm90INS1_16FlashAttnBwdSm90INS1_25CollectiveMainloopBwdSm90ILi2ELi2ELi2EN4cute5tupleIJNS5_1CILi1EEES8_S8_EEENS6_IJNS7_ILi128EEESA_NS7_ILi64EEEEEENS_10bfloat16_tEfNS_4arch4Sm90ELb0ELb0ELb1ELb1ELb1ELb1ELb0ELb0ELi2ELi1ELi2ELi2ELb0EEENS1_21CollectiveEpilogueBwdISC_SD_SF_Li256ELb1ELb0ELi1EEENS1_19SingleTileSchedulerILb1ELb0ELb0ELi128EEEEEEEEEvNT_6ParamsE,@"STO_CUDA_ENTRY STV_DEFAULT"
_ZN7cutlass13device_kernelIN5flash11enable_sm90INS1_16FlashAttnBwdSm90INS1_25CollectiveMainloopBwdSm90ILi2ELi2ELi2EN4cute5tupleIJNS5_1CILi1EEES8_S8_EEENS6_IJNS7_ILi128EEESA_NS7_ILi64EEEEEENS_10bfloat16_tEfNS_4arch4Sm90ELb0ELb0ELb1ELb1ELb1ELb1ELb0ELb0ELi2ELi1ELi2ELi2ELb0EEENS1_21CollectiveEpilogueBwdISC_SD_SF_Li256ELb1ELb0ELi1EEENS1_19SingleTileSchedulerILb1ELb0ELb0ELi128EEEEEEEEEvNT_6ParamsE:
[----:B------:R-:W-:Y:S01]  /*0000*/  LDC R1, c[0x0][0x37c] ;  /* 0x0000df00ff017b82 */ /* 0x000fe20000000800 */
[----:B------:R-:W-:Y:S05]  /*0010*/  EXIT ;  /* 0x000000000000794d */ /* 0x000fea0003800000 */
.L_x_5:
        /* <DEDUP_REMOVED lines=14> */
.L_x_124:


//--------------------- .text._ZN7cutlass13device_kernelIN5flash11enable_sm90INS1_16FlashAttnBwdSm90INS1_25CollectiveMainloopBwdSm90ILi2ELi2ELi2EN4cute5tupleIJNS5_1CILi1EEES8_S8_EEENS6_IJNS7_ILi128EEESA_NS7_ILi64EEEEEENS_10bfloat16_tEfNS_4arch4Sm90ELb0ELb0ELb1ELb1ELb0ELb1ELb0ELb0ELi2ELi1ELi2ELi2ELb0EEENS1_24CollectiveEpilogueBwdGQAISC_fSF_Li256ELb1ELb0EEENS1_19SingleTileSchedulerILb1ELb0ELb0ELi128EEEEEEEEEvNT_6ParamsE --------------------------
	.section	.text._ZN7cutlass13device_kernelIN5flash11enable_sm90INS1_16FlashAttnBwdSm90INS1_25CollectiveMainloopBwdSm90ILi2ELi2ELi2EN4cute5tupleIJNS5_1CILi1EEES8_S8_EEENS6_IJNS7_ILi128EEESA_NS7_ILi64EEEEEENS_10bfloat16_tEfNS_4arch4Sm90ELb0ELb0ELb1ELb1ELb0ELb1ELb0ELb0ELi2ELi1ELi2ELi2ELb0EEENS1_24CollectiveEpilogueBwdGQAISC_fSF_Li256ELb1ELb0EEENS1_19SingleTileSchedulerILb1ELb0ELb0ELi128EEEEEEEEEvNT_6ParamsE,"ax",@progbits
	.align	128
.text._ZN7cutlass13device_kernelIN5flash11enable_sm90INS1_16FlashAttnBwdSm90INS1_25CollectiveMainloopBwdSm90ILi2ELi2ELi2EN4cute5tupleIJNS5_1CILi1EEES8_S8_EEENS6_IJNS7_ILi128EEESA_NS7_ILi64EEEEEENS_10bfloat16_tEfNS_4arch4Sm90ELb0ELb0ELb1ELb1ELb0ELb1ELb0ELb0ELi2ELi1ELi2ELi2ELb0EEENS1_24CollectiveEpilogueBwdGQAISC_fSF_Li256ELb1ELb0EEENS1_19SingleTileSchedulerILb1ELb0ELb0ELi128EEEEEEEEEvNT_6ParamsE:
        .type           _ZN7cutlass13device_kernelIN5flash11enable_sm90INS1_16FlashAttnBwdSm90INS1_25CollectiveMainloopBwdSm90ILi2ELi2ELi2EN4cute5tupleIJNS5_1CILi1EEES8_S8_EEENS6_IJNS7_ILi128EEESA_NS7_ILi64EEEEEENS_10bfloat16_tEfNS_4arch4Sm90ELb0ELb0ELb1ELb1ELb0ELb1ELb0ELb0ELi2ELi1ELi2ELi2ELb0EEENS1_24CollectiveEpilogueBwdGQAISC_fSF_Li256ELb1ELb0EEENS1_19SingleTileSchedulerILb1ELb0ELb0ELi128EEEEEEEEEvNT_6ParamsE,@function
        .size           _ZN7cutlass13device_kernelIN5flash11enable_sm90INS1_16FlashAttnBwdSm90INS1_25CollectiveMainloopBwdSm90ILi2ELi2ELi2EN4cute5tupleIJNS5_1CILi1EEES8_S8_EEENS6_IJNS7_ILi128EEESA_NS7_ILi64EEEEEENS_10bfloat16_tEfNS_4arch4Sm90ELb0ELb0ELb1ELb1ELb0ELb1ELb0ELb0ELi2ELi1ELi2ELi2ELb0EEENS1_24CollectiveEpilogueBwdGQAISC_fSF_Li256ELb1ELb0EEENS1_19SingleTileSchedulerILb1ELb0ELb0ELi128EEEEEEEEEvNT_6ParamsE,(.L_x_125 - _ZN7cutlass13device_kernelIN5flash11enable_sm90INS1_16FlashAttnBwdSm90INS1_25CollectiveMainloopBwdSm90ILi2ELi2ELi2EN4cute5tupleIJNS5_1CILi1EEES8_S8_EEENS6_IJNS7_ILi128EEESA_NS7_ILi64EEEEEENS_10bfloat16_tEfNS_4arch4Sm90ELb0ELb0ELb1ELb1ELb0ELb1ELb0ELb0ELi2ELi1ELi2ELi2ELb0EEENS1_24CollectiveEpilogueBwdGQAISC_fSF_Li256ELb1ELb0EEENS1_19SingleTileSchedulerILb1ELb0ELb0ELi128EEEEEEEEEvNT_6ParamsE)
        .other          _ZN7cutlass13device_kernelIN5flash11enable_sm90INS1_16FlashAttnBwdSm90INS1_25CollectiveMainloopBwdSm90ILi2ELi2ELi2EN4cute5tupleIJNS5_1CILi1EEES8_S8_EEENS6_IJNS7_ILi128EEESA_NS7_ILi64EEEEEENS_10bfloat16_tEfNS_4arch4Sm90ELb0ELb0ELb1ELb1ELb0ELb1ELb0ELb0ELi2ELi1ELi2ELi2ELb0EEENS1_24CollectiveEpilogueBwdGQAISC_fSF_Li256ELb1ELb0EEENS1_19SingleTileSchedulerILb1ELb0ELb0ELi128EEEEEEEEEvNT_6ParamsE,@"STO_CUDA_ENTRY STV_DEFAULT"
_ZN7cutlass13device_kernelIN5flash11enable_sm90INS1_16FlashAttnBwdSm90INS1_25CollectiveMainloopBwdSm90ILi2ELi2ELi2EN4cute5tupleIJNS5_1CILi1EEES8_S8_EEENS6_IJNS7_ILi128EEESA_NS7_ILi64EEEEEENS_10bfloat16_tEfNS_4arch4Sm90ELb0ELb0ELb1ELb1ELb0ELb1ELb0ELb0ELi2ELi1ELi2ELi2ELb0EEENS1_24CollectiveEpilogueBwdGQAISC_fSF_Li256ELb1ELb0EEENS1_19SingleTileSchedulerILb1ELb0ELb0ELi128EEEEEEEEEvNT_6ParamsE:
[----:B------:R-:W-:Y:S01]  /*0000*/  LDC R1, c[0x0][0x37c] ;  /* 0x0000df00ff017b82 */ /* 0x000fe20000000800 */
[----:B------:R-:W-:Y:S05]  /*0010*/  EXIT ;  /* 0x000000000000794d */ /* 0x000fea0003800000 */
.L_x_6:
        /* <DEDUP_REMOVED lines=14> */
.L_x_125:


//--------------------- .text._ZN7cutlass13device_kernelIN5flash11enable_sm90INS1_16FlashAttnBwdSm90INS1_25CollectiveMainloopBwdSm90ILi2ELi2ELi2EN4cute5tupleIJNS5_1CILi1EEES8_S8_EEENS6_IJNS7_ILi128EEESA_NS7_ILi64EEEEEENS_10bfloat16_tEfNS_4arch4Sm90ELb0ELb0ELb1ELb1ELb1ELb1ELb0ELb0ELi2ELi1ELi2ELi2ELb0EEENS1_24CollectiveEpilogueBwdGQAISC_fSF_Li256ELb1ELb1EEENS1_19SingleTileSchedulerILb1ELb0ELb0ELi128EEEEEEEEEvNT_6ParamsE --------------------------
	.section	.text._ZN7cutlass13device_kernelIN5flash11enable_sm90INS1_16FlashAttnBwdSm90INS1_25CollectiveMainloopBwdSm90ILi2ELi2ELi2EN4cute5tupleIJNS5_1CILi1EEES8_S8_EEENS6_IJNS7_ILi128EEESA_NS7_ILi64EEEEEENS_10bfloat16_tEfNS_4arch4Sm90ELb0ELb0ELb1ELb1ELb1ELb1ELb0ELb0ELi2ELi1ELi2ELi2ELb0EEENS1_24CollectiveEpilogueBwdGQAISC_fSF_Li256ELb1ELb1EEENS1_19SingleTileSchedulerILb1ELb0ELb0ELi128EEEEEEEEEvNT_6ParamsE,"ax",@progbits
	.align	128
.text._ZN7cutlass13device_kernelIN5flash11enable_sm90INS1_16FlashAttnBwdSm90INS1_25CollectiveMainloopBwdSm90ILi2ELi2ELi2EN4cute5tupleIJNS5_1CILi1EEES8_S8_EEENS6_IJNS7_ILi128EEESA_NS7_ILi64EEEEEENS_10bfloat16_tEfNS_4arch4Sm90ELb0ELb0ELb1ELb1ELb1ELb1ELb0ELb0ELi2ELi1ELi2ELi2ELb0EEENS1_24CollectiveEpilogueBwdGQAISC_fSF_Li256ELb1ELb1EEENS1_19SingleTileSchedulerILb1ELb0ELb0ELi128EEEEEEEEEvNT_6ParamsE:
        .type           _ZN7cutlass13device_kernelIN5flash11enable_sm90INS1_16FlashAttnBwdSm90INS1_25CollectiveMainloopBwdSm90ILi2ELi2ELi2EN4cute5tupleIJNS5_1CILi1EEES8_S8_EEENS6_IJNS7_ILi128EEESA_NS7_ILi64EEEEEENS_10bfloat16_tEfNS_4arch4Sm90ELb0ELb0ELb1ELb1ELb1ELb1ELb0ELb0ELi2ELi1ELi2ELi2ELb0EEENS1_24CollectiveEpilogueBwdGQAISC_fSF_Li256ELb1ELb1EEENS1_19SingleTileSchedulerILb1ELb0ELb0ELi128EEEEEEEEEvNT_6ParamsE,@function
        .size           _ZN7cutlass13device_kernelIN5flash11enable_sm90INS1_16FlashAttnBwdSm90INS1_25CollectiveMainloopBwdSm90ILi2ELi2ELi2EN4cute5tupleIJNS5_1CILi1EEES8_S8_EEENS6_IJNS7_ILi128EEESA_NS7_ILi64EEEEEENS_10bfloat16_tEfNS_4arch4Sm90ELb0ELb0ELb1ELb1ELb1ELb1ELb0ELb0ELi2ELi1ELi2ELi2ELb0EEENS1_24CollectiveEpilogueBwdGQAISC_fSF_Li256ELb1ELb1EEENS1_19SingleTileSchedulerILb1ELb0ELb0ELi128EEEEEEEEEvNT_6ParamsE,(.L_x_126 - _ZN7cutlass13device_kernelIN5flash11enable_sm90INS1_16FlashAttnBwdSm90INS1_25CollectiveMainloopBwdSm90ILi2ELi2ELi2EN4cute5tupleIJNS5_1CILi1EEES8_S8_EEENS6_IJNS7_ILi128EEESA_NS7_ILi64EEEEEENS_10bfloat16_tEfNS_4arch4Sm90ELb0ELb0ELb1ELb1ELb1ELb1ELb0ELb0ELi2ELi1ELi2ELi2ELb0EEENS1_24CollectiveEpilogueBwdGQAISC_fSF_Li256ELb1ELb1EEENS1_19SingleTileSchedulerILb1ELb0ELb0ELi128EEEEEEEEEvNT_6ParamsE)
        .other          _ZN7cutlass13device_kernelIN5flash11enable_sm90INS1_16FlashAttnBwdSm90INS1_25CollectiveMainloopBwdSm90ILi2ELi2ELi2EN4cute5tupleIJNS5_1CILi1EEES8_S8_EEENS6_IJNS7_ILi128EEESA_NS7_ILi64EEEEEENS_10bfloat16_tEfNS_4arch4Sm90ELb0ELb0ELb1ELb1ELb1ELb1ELb0ELb0ELi2ELi1ELi2ELi2ELb0EEENS1_24CollectiveEpilogueBwdGQAISC_fSF_Li256ELb1ELb1EEENS1_19SingleTileSchedulerILb1ELb0ELb0ELi128EEEEEEEEEvNT_6ParamsE,@"STO_CUDA_ENTRY STV_DEFAULT"
_ZN7cutlass13device_kernelIN5flash11enable_sm90INS1_16FlashAttnBwdSm90INS1_25CollectiveMainloopBwdSm90ILi2ELi2ELi2EN4cute5tupleIJNS5_1CILi1EEES8_S8_EEENS6_IJNS7_ILi128EEESA_NS7_ILi64EEEEEENS_10bfloat16_tEfNS_4arch4Sm90ELb0ELb0ELb1ELb1ELb1ELb1ELb0ELb0ELi2ELi1ELi2ELi2ELb0EEENS1_24CollectiveEpilogueBwdGQAISC_fSF_Li256ELb1ELb1EEENS1_19SingleTileSchedulerILb1ELb0ELb0ELi128EEEEEEEEEvNT_6ParamsE:
[----:B------:R-:W-:Y:S01]  /*0000*/  LDC R1, c[0x0][0x37c] ;  /* 0x0000df00ff017b82 */ /* 0x000fe20000000800 */
[----:B------:R-:W-:Y:S05]  /*0010*/  EXIT ;  /* 0x000000000000794d */ /* 0x000fea0003800000 */
.L_x_7:
        /* <DEDUP_REMOVED lines=14> */
.L_x_126:


//--------------------- .text._ZN7cutlass13device_kernelIN5flash11enable_sm90INS1_16FlashAttnBwdSm90INS1_25CollectiveMainloopBwdSm90ILi2ELi2ELi2EN4cute5tupleIJNS5_1CILi1EEES8_S8_EEENS6_IJNS7_ILi128EEESA_NS7_ILi64EEEEEENS_10bfloat16_tEfNS_4arch4Sm90ELb0ELb1ELb1ELb0ELb0ELb1ELb0ELb0ELi2ELi1ELi2ELi2ELb0EEENS1_21CollectiveEpilogueBwdISC_SD_SF_Li256ELb0ELb0ELi1EEENS1_19SingleTileSchedulerILb0ELb0ELb0ELi128EEEEEEEEEvNT_6ParamsE --------------------------
	.section	.text._ZN7cutlass13device_kernelIN5flash11enable_sm90INS1_16FlashAttnBwdSm90INS1_25CollectiveMainloopBwdSm90ILi2ELi2ELi2EN4cute5tupleIJNS5_1CILi1EEES8_S8_EEENS6_IJNS7_ILi128EEESA_NS7_ILi64EEEEEENS_10bfloat16_tEfNS_4arch4Sm90ELb0ELb1ELb1ELb0ELb0ELb1ELb0ELb0ELi2ELi1ELi2ELi2ELb0EEENS1_21CollectiveEpilogueBwdISC_SD_SF_Li256ELb0ELb0ELi1EEENS1_19SingleTileSchedulerILb0ELb0ELb0ELi128EEEEEEEEEvNT_6ParamsE,"ax",@progbits
	.align	128
.text._ZN7cutlass13device_kernelIN5flash11enable_sm90INS1_16FlashAttnBwdSm90INS1_25CollectiveMainloopBwdSm90ILi2ELi2ELi2EN4cute5tupleIJNS5_1CILi1EEES8_S8_EEENS6_IJNS7_ILi128EEESA_NS7_ILi64EEEEEENS_10bfloat16_tEfNS_4arch4Sm90ELb0ELb1ELb1ELb0ELb0ELb1ELb0ELb0ELi2ELi1ELi2ELi2ELb0EEENS1_21CollectiveEpilogueBwdISC_SD_SF_Li256ELb0ELb0ELi1EEENS1_19SingleTileSchedulerILb0ELb0ELb0ELi128EEEEEEEEEvNT_6ParamsE:
        .type           _ZN7cutlass13device_kernelIN5flash11enable_sm90INS1_16FlashAttnBwdSm90INS1_25CollectiveMainloopBwdSm90ILi2ELi2ELi2EN4cute5tupleIJNS5_1CILi1EEES8_S8_EEENS6_IJNS7_ILi128EEESA_NS7_ILi64EEEEEENS_10bfloat16_tEfNS_4arch4Sm90ELb0ELb1ELb1ELb0ELb0ELb1ELb0ELb0ELi2ELi1ELi2ELi2ELb0EEENS1_21CollectiveEpilogueBwdISC_SD_SF_Li256ELb0ELb0ELi1EEENS1_19SingleTileSchedulerILb0ELb0ELb0ELi128EEEEEEEEEvNT_6ParamsE,@function
        .size           _ZN7cutlass13device_kernelIN5flash11enable_sm90INS1_16FlashAttnBwdSm90INS1_25CollectiveMainloopBwdSm90ILi2ELi2ELi2EN4cute5tupleIJNS5_1CILi1EEES8_S8_EEENS6_IJNS7_ILi128EEESA_NS7_ILi64EEEEEENS_10bfloat16_tEfNS_4arch4Sm90ELb0ELb1ELb1ELb0ELb0ELb1ELb0ELb0ELi2ELi1ELi2ELi2ELb0EEENS1_21CollectiveEpilogueBwdISC_SD_SF_Li256ELb0ELb0ELi1EEENS1_19SingleTileSchedulerILb0ELb0ELb0ELi128EEEEEEEEEvNT_6ParamsE,(.L_x_127 - _ZN7cutlass13device_kernelIN5flash11enable_sm90INS1_16FlashAttnBwdSm90INS1_25CollectiveMainloopBwdSm90ILi2ELi2ELi2EN4cute5tupleIJNS5_1CILi1EEES8_S8_EEENS6_IJNS7_ILi128EEESA_NS7_ILi64EEEEEENS_10bfloat16_tEfNS_4arch4Sm90ELb0ELb1ELb1ELb0ELb0ELb1ELb0ELb0ELi2ELi1ELi2ELi2ELb0EEENS1_21CollectiveEpilogueBwdISC_SD_SF_Li256ELb0ELb0ELi1EEENS1_19SingleTileSchedulerILb0ELb0ELb0ELi128EEEEEEEEEvNT_6ParamsE)
        .other          _ZN7cutlass13device_kernelIN5flash11enable_sm90INS1_16FlashAttnBwdSm90INS1_25CollectiveMainloopBwdSm90ILi2ELi2ELi2EN4cute5tupleIJNS5_1CILi1EEES8_S8_EEENS6_IJNS7_ILi128EEESA_NS7_ILi64EEEEEENS_10bfloat16_tEfNS_4arch4Sm90ELb0ELb1ELb1ELb0ELb0ELb1ELb0ELb0ELi2ELi1ELi2ELi2ELb0EEENS1_21CollectiveEpilogueBwdISC_SD_SF_Li256ELb0ELb0ELi1EEENS1_19SingleTileSchedulerILb0ELb0ELb0ELi128EEEEEEEEEvNT_6ParamsE,@"STO_CUDA_ENTRY STV_DEFAULT"
_ZN7cutlass13device_kernelIN5flash11enable_sm90INS1_16FlashAttnBwdSm90INS1_25CollectiveMainloopBwdSm90ILi2ELi2ELi2EN4cute5tupleIJNS5_1CILi1EEES8_S8_EEENS6_IJNS7_ILi128EEESA_NS7_ILi64EEEEEENS_10bfloat16_tEfNS_4arch4Sm90ELb0ELb1ELb1ELb0ELb0ELb1ELb0ELb0ELi2ELi1ELi2ELi2ELb0EEENS1_21CollectiveEpilogueBwdISC_SD_SF_Li256ELb0ELb0ELi1EEENS1_19SingleTileSchedulerILb0ELb0ELb0ELi128EEEEEEEEEvNT_6ParamsE:
[----:B------:R-:W-:Y:S01]  /*0000*/  LDC R1, c[0x0][0x37c] ;  /* 0x0000df00ff017b82 */ /* 0x000fe20000000800 */
[----:B------:R-:W-:Y:S05]  /*0010*/  EXIT ;  /* 0x000000000000794d */ /* 0x000fea0003800000 */
.L_x_8:
        /* <DEDUP_REMOVED lines=14> */
.L_x_127:


//--------------------- .text._ZN7cutlass13device_kernelIN5flash11enable_sm90INS1_16FlashAttnBwdSm90INS1_25CollectiveMainloopBwdSm90ILi2ELi2ELi2EN4cute5tupleIJNS5_1CILi1EEES8_S8_EEENS6_IJNS7_ILi128EEESA_NS7_ILi64EEEEEENS_10bfloat16_tEfNS_4arch4Sm90ELb0ELb1ELb1ELb0ELb1ELb1ELb0ELb0ELi2ELi1ELi2ELi2ELb0EEENS1_21CollectiveEpilogueBwdISC_SD_SF_Li256ELb0ELb0ELi1EEENS1_19SingleTileSchedulerILb0ELb0ELb0ELi128EEEEEEEEEvNT_6ParamsE --------------------------
	.section	.text._ZN7cutlass13device_kernelIN5flash11enable_sm90INS1_16FlashAttnBwdSm90INS1_25CollectiveMainloopBwdSm90ILi2ELi2ELi2EN4cute5tupleIJNS5_1CILi1EEES8_S8_EEENS6_IJNS7_ILi128EEESA_NS7_ILi64EEEEEENS_10bfloat16_tEfNS_4arch4Sm90ELb0ELb1ELb1ELb0ELb1ELb1ELb0ELb0ELi2ELi1ELi2ELi2ELb0EEENS1_21CollectiveEpilogueBwdISC_SD_SF_Li256ELb0ELb0ELi1EEENS1_19SingleTileSchedulerILb0ELb0ELb0ELi128EEEEEEEEEvNT_6ParamsE,"ax",@progbits
	.align	128
.text._ZN7cutlass13device_kernelIN5flash11enable_sm90INS1_16FlashAttnBwdSm90INS1_25CollectiveMainloopBwdSm90ILi2ELi2ELi2EN4cute5tupleIJNS5_1CILi1EEES8_S8_EEENS6_IJNS7_ILi128EEESA_NS7_ILi64EEEEEENS_10bfloat16_tEfNS_4arch4Sm90ELb0ELb1ELb1ELb0ELb1ELb1ELb0ELb0ELi2ELi1ELi2ELi2ELb0EEENS1_21CollectiveEpilogueBwdISC_SD_SF_Li256ELb0ELb0ELi1EEENS1_19SingleTileSchedulerILb0ELb0ELb0ELi128EEEEEEEEEvNT_6ParamsE:
        .type           _ZN7cutlass13device_kernelIN5flash11enable_sm90INS1_16FlashAttnBwdSm90INS1_25CollectiveMainloopBwdSm90ILi2ELi2ELi2EN4cute5tupleIJNS5_1CILi1EEES8_S8_EEENS6_IJNS7_ILi128EEESA_NS7_ILi64EEEEEENS_10bfloat16_tEfNS_4arch4Sm90ELb0ELb1ELb1ELb0ELb1ELb1ELb0ELb0ELi2ELi1ELi2ELi2ELb0EEENS1_21CollectiveEpilogueBwdISC_SD_SF_Li256ELb0ELb0ELi1EEENS1_19SingleTileSchedulerILb0ELb0ELb0ELi128EEEEEEEEEvNT_6ParamsE,@function
        .size           _ZN7cutlass13device_kernelIN5flash11enable_sm90INS1_16FlashAttnBwdSm90INS1_25CollectiveMainloopBwdSm90ILi2ELi2ELi2EN4cute5tupleIJNS5_1CILi1EEES8_S8_EEENS6_IJNS7_ILi128EEESA_NS7_ILi64EEEEEENS_10bfloat16_tEfNS_4arch4Sm90ELb0ELb1ELb1ELb0ELb1ELb1ELb0ELb0ELi2ELi1ELi2ELi2ELb0EEENS1_21CollectiveEpilogueBwdISC_SD_SF_Li256ELb0ELb0ELi1EEENS1_19SingleTileSchedulerILb0ELb0ELb0ELi128EEEEEEEEEvNT_6ParamsE,(.L_x_128 - _ZN7cutlass13device_kernelIN5flash11enable_sm90INS1_16FlashAttnBwdSm90INS1_25CollectiveMainloopBwdSm90ILi2ELi2ELi2EN4cute5tupleIJNS5_1CILi1EEES8_S8_EEENS6_IJNS7_ILi128EEESA_NS7_ILi64EEEEEENS_10bfloat16_tEfNS_4arch4Sm90ELb0ELb1ELb1ELb0ELb1ELb1ELb0ELb0ELi2ELi1ELi2ELi2ELb0EEENS1_21CollectiveEpilogueBwdISC_SD_SF_Li256ELb0ELb0ELi1EEENS1_19SingleTileSchedulerILb0ELb0ELb0ELi128EEEEEEEEEvNT_6ParamsE)
        .other          _ZN7cutlass13device_kernelIN5flash11enable_sm90INS1_16FlashAttnBwdSm90INS1_25CollectiveMainloopBwdSm90ILi2ELi2ELi2EN4cute5tupleIJNS5_1CILi1EEES8_S8_EEENS6_IJNS7_ILi128EEESA_NS7_ILi64EEEEEENS_10bfloat16_tEfNS_4arch4Sm90ELb0ELb1ELb1ELb0ELb1ELb1ELb0ELb0ELi2ELi1ELi2ELi2ELb0EEENS1_21CollectiveEpilogueBwdISC_SD_SF_Li256ELb0ELb0ELi1EEENS1_19SingleTileSchedulerILb0ELb0ELb0ELi128EEEEEEEEEvNT_6ParamsE,@"STO_CUDA_ENTRY STV_DEFAULT"
_ZN7cutlass13device_kernelIN5flash11enable_sm90INS1_16FlashAttnBwdSm90INS1_25CollectiveMainloopBwdSm90ILi2ELi2ELi2EN4cute5tupleIJNS5_1CILi1EEES8_S8_EEENS6_IJNS7_ILi128EEESA_NS7_ILi64EEEEEENS_10bfloat16_tEfNS_4arch4Sm90ELb0ELb1ELb1ELb0ELb1ELb1ELb0ELb0ELi2ELi1ELi2ELi2ELb0EEENS1_21CollectiveEpilogueBwdISC_SD_SF_Li256ELb0ELb0ELi1EEENS1_19SingleTileSchedulerILb0ELb0ELb0ELi128EEEEEEEEEvNT_6ParamsE:
[----:B------:R-:W-:Y:S01]  /*0000*/  LDC R1, c[0x0][0x37c] ;  /* 0x0000df00ff017b82 */ /* 0x000fe20000000800 */
[----:B------:R-:W-:Y:S05]  /*0010*/  EXIT ;  /* 0x000000000000794d */ /* 0x000fea0003800000 */
.L_x_9:
        /* <DEDUP_REMOVED lines=14> */
.L_x_128:


//--------------------- .text._ZN7cutlass13device_kernelIN5flash11enable_sm90INS1_16FlashAttnBwdSm90INS1_25CollectiveMainloopBwdSm90ILi2ELi2ELi2EN4cute5tupleIJNS5_1CILi1EEES8_S8_EEENS6_IJNS7_ILi128EEESA_NS7_ILi64EEEEEENS_10bfloat16_tEfNS_4arch4Sm90ELb0ELb1ELb1ELb0ELb0ELb1ELb0ELb0ELi2ELi1ELi2ELi2ELb0EEENS1_24CollectiveEpilogueBwdGQAISC_fSF_Li256ELb0ELb0EEENS1_19SingleTileSchedulerILb0ELb0ELb0ELi128EEEEEEEEEvNT_6ParamsE --------------------------
	.section	.text._ZN7cutlass13device_kernelIN5flash11enable_sm90INS1_16FlashAttnBwdSm90INS1_25CollectiveMainloopBwdSm90ILi2ELi2ELi2EN4cute5tupleIJNS5_1CILi1EEES8_S8_EEENS6_IJNS7_ILi128EEESA_NS7_ILi64EEEEEENS_10bfloat16_tEfNS_4arch4Sm90ELb0ELb1ELb1ELb0ELb0ELb1ELb0ELb0ELi2ELi1ELi2ELi2ELb0EEENS1_24CollectiveEpilogueBwdGQAISC_fSF_Li256ELb0ELb0EEENS1_19SingleTileSchedulerILb0ELb0ELb0ELi128EEEEEEEEEvNT_6ParamsE,"ax",@progbits
	.align	128
.text._ZN7cutlass13device_kernelIN5flash11enable_sm90INS1_16FlashAttnBwdSm90INS1_25CollectiveMainloopBwdSm90ILi2ELi2ELi2EN4cute5tupleIJNS5_1CILi1EEES8_S8_EEENS6_IJNS7_ILi128EEESA_NS7_ILi64EEEEEENS_10bfloat16_tEfNS_4arch4Sm90ELb0ELb1ELb1ELb0ELb0ELb1ELb0ELb0ELi2ELi1ELi2ELi2ELb0EEENS1_24CollectiveEpilogueBwdGQAISC_fSF_Li256ELb0ELb0EEENS1_19SingleTileSchedulerILb0ELb0ELb0ELi128EEEEEEEEEvNT_6ParamsE:
        .type           _ZN7cutlass13device_kernelIN5flash11enable_sm90INS1_16FlashAttnBwdSm90INS1_25CollectiveMainloopBwdSm90ILi2ELi2ELi2EN4cute5tupleIJNS5_1CILi1EEES8_S8_EEENS6_IJNS7_ILi128EEESA_NS7_ILi64EEEEEENS_10bfloat16_tEfNS_4arch4Sm90ELb0ELb1ELb1ELb0ELb0ELb1ELb0ELb0ELi2ELi1ELi2ELi2ELb0EEENS1_24CollectiveEpilogueBwdGQAISC_fSF_Li256ELb0ELb0EEENS1_19SingleTileSchedulerILb0ELb0ELb0ELi128EEEEEEEEEvNT_6ParamsE,@function
        .size           _ZN7cutlass13device_kernelIN5flash11enable_sm90INS1_16FlashAttnBwdSm90INS1_25CollectiveMainloopBwdSm90ILi2ELi2ELi2EN4cute5tupleIJNS5_1CILi1EEES8_S8_EEENS6_IJNS7_ILi128EEESA_NS7_ILi64EEEEEENS_10bfloat16_tEfNS_4arch4Sm90ELb0ELb1ELb1ELb0ELb0ELb1ELb0ELb0ELi2ELi1ELi2ELi2ELb0EEENS1_24CollectiveEpilogueBwdGQAISC_fSF_Li256ELb0ELb0EEENS1_19SingleTileSchedulerILb0ELb0ELb0ELi128EEEEEEEEEvNT_6ParamsE,(.L_x_129 - _ZN7cutlass13device_kernelIN5flash11enable_sm90INS1_16FlashAttnBwdSm90INS1_25CollectiveMainloopBwdSm90ILi2ELi2ELi2EN4cute5tupleIJNS5_1CILi1EEES8_S8_EEENS6_IJNS7_ILi128EEESA_NS7_ILi64EEEEEENS_10bfloat16_tEfNS_4arch4Sm90ELb0ELb1ELb1ELb0ELb0ELb1ELb0ELb0ELi2ELi1ELi2ELi2ELb0EEENS1_24CollectiveEpilogueBwdGQAISC_fSF_Li256ELb0ELb0EEENS1_19SingleTileSchedulerILb0ELb0ELb0ELi128EEEEEEEEEvNT_6ParamsE)
        .other          _ZN7cutlass13device_kernelIN5flash11enable_sm90INS1_16FlashAttnBwdSm90INS1_25CollectiveMainloopBwdSm90ILi2ELi2ELi2EN4cute5tupleIJNS5_1CILi1EEES8_S8_EEENS6_IJNS7_ILi128EEESA_NS7_ILi64EEEEEENS_10bfloat16_tEfNS_4arch4Sm90ELb0ELb1ELb1ELb0ELb0ELb1ELb0ELb0ELi2ELi1ELi2ELi2ELb0EEENS1_24CollectiveEpilogueBwdGQAISC_fSF_Li256ELb0ELb0EEENS1_19SingleTileSchedulerILb0ELb0ELb0ELi128EEEEEEEEEvNT_6ParamsE,@"STO_CUDA_ENTRY STV_DEFAULT"
_ZN7cutlass13device_kernelIN5flash11enable_sm90INS1_16FlashAttnBwdSm90INS1_25CollectiveMainloopBwdSm90ILi2ELi2ELi2EN4cute5tupleIJNS5_1CILi1EEES8_S8_EEENS6_IJNS7_ILi128EEESA_NS7_ILi64EEEEEENS_10bfloat16_tEfNS_4arch4Sm90ELb0ELb1ELb1ELb0ELb0ELb1ELb0ELb0ELi2ELi1ELi2ELi2ELb0EEENS1_24CollectiveEpilogueBwdGQAISC_fSF_Li256ELb0ELb0EEENS1_19SingleTileSchedulerILb0ELb0ELb0ELi128EEEEEEEEEvNT_6ParamsE:
[----:B------:R-:W-:Y:S01]  /*0000*/  LDC R1, c[0x0][0x37c] ;  /* 0x0000df00ff017b82 */ /* 0x000fe20000000800 */
[----:B------:R-:W-:Y:S05]  /*0010*/  EXIT ;  /* 0x000000000000794d */ /* 0x000fea0003800000 */
.L_x_10:
        /* <DEDUP_REMOVED lines=14> */
.L_x_129:


//--------------------- .text._ZN7cutlass13device_kernelIN5flash11enable_sm90INS1_16FlashAttnBwdSm90INS1_25CollectiveMainloopBwdSm90ILi2ELi2ELi2EN4cute5tupleIJNS5_1CILi1EEES8_S8_EEENS6_IJNS7_ILi128EEESA_NS7_ILi64EEEEEENS_10bfloat16_tEfNS_4arch4Sm90ELb0ELb1ELb1ELb0ELb1ELb1ELb0ELb0ELi2ELi1ELi2ELi2ELb0EEENS1_24CollectiveEpilogueBwdGQAISC_fSF_Li256ELb0ELb1EEENS1_19SingleTileSchedulerILb0ELb0ELb0ELi128EEEEEEEEEvNT_6ParamsE --------------------------
	.section	.text._ZN7cutlass13device_kernelIN5flash11enable_sm90INS1_16FlashAttnBwdSm90INS1_25CollectiveMainloopBwdSm90ILi2ELi2ELi2EN4cute5tupleIJNS5_1CILi1EEES8_S8_EEENS6_IJNS7_ILi128EEESA_NS7_ILi64EEEEEENS_10bfloat16_tEfNS_4arch4Sm90ELb0ELb1ELb1ELb0ELb1ELb1ELb0ELb0ELi2ELi1ELi2ELi2ELb0EEENS1_24CollectiveEpilogueBwdGQAISC_fSF_Li256ELb0ELb1EEENS1_19SingleTileSchedulerILb0ELb0ELb0ELi128EEEEEEEEEvNT_6ParamsE,"ax",@progbits
	.align	128
.text._ZN7cutlass13device_kernelIN5flash11enable_sm90INS1_16FlashAttnBwdSm90INS1_25CollectiveMainloopBwdSm90ILi2ELi2ELi2EN4cute5tupleIJNS5_1CILi1EEES8_S8_EEENS6_IJNS7_ILi128EEESA_NS7_ILi64EEEEEENS_10bfloat16_tEfNS_4arch4Sm90ELb0ELb1ELb1ELb0ELb1ELb1ELb0ELb0ELi2ELi1ELi2ELi2ELb0EEENS1_24CollectiveEpilogueBwdGQAISC_fSF_Li256ELb0ELb1EEENS1_19SingleTileSchedulerILb0ELb0ELb0ELi128EEEEEEEEEvNT_6ParamsE:
        .type           _ZN7cutlass13device_kernelIN5flash11enable_sm90INS1_16FlashAttnBwdSm90INS1_25CollectiveMainloopBwdSm90ILi2ELi2ELi2EN4cute5tupleIJNS5_1CILi1EEES8_S8_EEENS6_IJNS7_ILi128EEESA_NS7_ILi64EEEEEENS_10bfloat16_tEfNS_4arch4Sm90ELb0ELb1ELb1ELb0ELb1ELb1ELb0ELb0ELi2ELi1ELi2ELi2ELb0EEENS1_24CollectiveEpilogueBwdGQAISC_fSF_Li256ELb0ELb1EEENS1_19SingleTileSchedulerILb0ELb0ELb0ELi128EEEEEEEEEvNT_6ParamsE,@function
        .size           _ZN7cutlass13device_kernelIN5flash11enable_sm90INS1_16FlashAttnBwdSm90INS1_25CollectiveMainloopBwdSm90ILi2ELi2ELi2EN4cute5tupleIJNS5_1CILi1EEES8_S8_EEENS6_IJNS7_ILi128EEESA_NS7_ILi64EEEEEENS_10bfloat16_tEfNS_4arch4Sm90ELb0ELb1ELb1ELb0ELb1ELb1ELb0ELb0ELi2ELi1ELi2ELi2ELb0EEENS1_24CollectiveEpilogueBwdGQAISC_fSF_Li256ELb0ELb1EEENS1_19SingleTileSchedulerILb0ELb0ELb0ELi128EEEEEEEEEvNT_6ParamsE,(.L_x_130 - _ZN7cutlass13device_kernelIN5flash11enable_sm90INS1_16FlashAttnBwdSm90INS1_25CollectiveMainloopBwdSm90ILi2ELi2ELi2EN4cute5tupleIJNS5_1CILi1EEES8_S8_EEENS6_IJNS7_ILi128EEESA_NS7_ILi64EEEEEENS_10bfloat16_tEfNS_4arch4Sm90ELb0ELb1ELb1ELb0ELb1ELb1ELb0ELb0ELi2ELi1ELi2ELi2ELb0EEENS1_24CollectiveEpilogueBwdGQAISC_fSF_Li256ELb0ELb1EEENS1_19SingleTileSchedulerILb0ELb0ELb0ELi128EEEEEEEEEvNT_6ParamsE)
        .other          _ZN7cutlass13device_kernelIN5flash11enable_sm90INS1_16FlashAttnBwdSm90INS1_25CollectiveMainloopBwdSm90ILi2ELi2ELi2EN4cute5tupleIJNS5_1CILi1EEES8_S8_EEENS6_IJNS7_ILi128EEESA_NS7_ILi64EEEEEENS_10bfloat16_tEfNS_4arch4Sm90ELb0ELb1ELb1ELb0ELb1ELb1ELb0ELb0ELi2ELi1ELi2ELi2ELb0EEENS1_24CollectiveEpilogueBwdGQAISC_fSF_Li256ELb0ELb1EEENS1_19SingleTileSchedulerILb0ELb0ELb0ELi128EEEEEEEEEvNT_6ParamsE,@"STO_CUDA_ENTRY STV_DEFAULT"
_ZN7cutlass13device_kernelIN5flash11enable_sm90INS1_16FlashAttnBwdSm90INS1_25CollectiveMainloopBwdSm90ILi2ELi2ELi2EN4cute5tupleIJNS5_1CILi1EEES8_S8_EEENS6_IJNS7_ILi128EEESA_NS7_ILi64EEEEEENS_10bfloat16_tEfNS_4arch4Sm90ELb0ELb1ELb1ELb0ELb1ELb1ELb0ELb0ELi2ELi1ELi2ELi2ELb0EEENS1_24CollectiveEpilogueBwdGQAISC_fSF_Li256ELb0ELb1EEENS1_19SingleTileSchedulerILb0ELb0ELb0ELi128EEEEEEEEEvNT_6ParamsE:
[----:B------:R-:W-:Y:S01]  /*0000*/  LDC R1, c[0x0][0x37c] ;  /* 0x0000df00ff017b82 */ /* 0x000fe20000000800 */
[----:B------:R-:W-:Y:S05]  /*0010*/  EXIT ;  /* 0x000000000000794d */ /* 0x000fea0003800000 */
.L_x_11:
        /* <DEDUP_REMOVED lines=14> */
.L_x_130:


//--------------------- .text._ZN7cutlass13device_kernelIN5flash11enable_sm90INS1_16FlashAttnBwdSm90INS1_25CollectiveMainloopBwdSm90ILi2ELi2ELi2EN4cute5tupleIJNS5_1CILi1EEES8_S8_EEENS6_IJNS7_ILi128EEESA_NS7_ILi64EEEEEENS_10bfloat16_tEfNS_4arch4Sm90ELb0ELb1ELb1ELb1ELb0ELb1ELb0ELb0ELi2ELi1ELi2ELi2ELb0EEENS1_21CollectiveEpilogueBwdISC_SD_SF_Li256ELb1ELb0ELi1EEENS1_19SingleTileSchedulerILb1ELb0ELb0ELi128EEEEEEEEEvNT_6ParamsE --------------------------
	.section	.text._ZN7cutlass13device_kernelIN5flash11enable_sm90INS1_16FlashAttnBwdSm90INS1_25CollectiveMainloopBwdSm90ILi2ELi2ELi2EN4cute5tupleIJNS5_1CILi1EEES8_S8_EEENS6_IJNS7_ILi128EEESA_NS7_ILi64EEEEEENS_10bfloat16_tEfNS_4arch4Sm90ELb0ELb1ELb1ELb1ELb0ELb1ELb0ELb0ELi2ELi1ELi2ELi2ELb0EEENS1_21CollectiveEpilogueBwdISC_SD_SF_Li256ELb1ELb0ELi1EEENS1_19SingleTileSchedulerILb1ELb0ELb0ELi128EEEEEEEEEvNT_6ParamsE,"ax",@progbits
	.align	128
.text._ZN7cutlass13device_kernelIN5flash11enable_sm90INS1_16FlashAttnBwdSm90INS1_25CollectiveMainloopBwdSm90ILi2ELi2ELi2EN4cute5tupleIJNS5_1CILi1EEES8_S8_EEENS6_IJNS7_ILi128EEESA_NS7_ILi64EEEEEENS_10bfloat16_tEfNS_4arch4Sm90ELb0ELb1ELb1ELb1ELb0ELb1ELb0ELb0ELi2ELi1ELi2ELi2ELb0EEENS1_21CollectiveEpilogueBwdISC_SD_SF_Li256ELb1ELb0ELi1EEENS1_19SingleTileSchedulerILb1ELb0ELb0ELi128EEEEEEEEEvNT_6ParamsE:
        .type           _ZN7cutlass13device_kernelIN5flash11enable_sm90INS1_16FlashAttnBwdSm90INS1_25CollectiveMainloopBwdSm90ILi2ELi2ELi2EN4cute5tupleIJNS5_1CILi1EEES8_S8_EEENS6_IJNS7_ILi128EEESA_NS7_ILi64EEEEEENS_10bfloat16_tEfNS_4arch4Sm90ELb0ELb1ELb1ELb1ELb0ELb1ELb0ELb0ELi2ELi1ELi2ELi2ELb0EEENS1_21CollectiveEpilogueBwdISC_SD_SF_Li256ELb1ELb0ELi1EEENS1_19SingleTileSchedulerILb1ELb0ELb0ELi128EEEEEEEEEvNT_6ParamsE,@function
        .size           _ZN7cutlass13device_kernelIN5flash11enable_sm90INS1_16FlashAttnBwdSm90INS1_25CollectiveMainloopBwdSm90ILi2ELi2ELi2EN4cute5tupleIJNS5_1CILi1EEES8_S8_EEENS6_IJNS7_ILi128EEESA_NS7_ILi64EEEEEENS_10bfloat16_tEfNS_4arch4Sm90ELb0ELb1ELb1ELb1ELb0ELb1ELb0ELb0ELi2ELi1ELi2ELi2ELb0EEENS1_21CollectiveEpilogueBwdISC_SD_SF_Li256ELb1ELb0ELi1EEENS1_19SingleTileSchedulerILb1ELb0ELb0ELi128EEEEEEEEEvNT_6ParamsE,(.L_x_131 - _ZN7cutlass13device_kernelIN5flash11enable_sm90INS1_16FlashAttnBwdSm90INS1_25CollectiveMainloopBwdSm90ILi2ELi2ELi2EN4cute5tupleIJNS5_1CILi1EEES8_S8_EEENS6_IJNS7_ILi128EEESA_NS7_ILi64EEEEEENS_10bfloat16_tEfNS_4arch4Sm90ELb0ELb1ELb1ELb1ELb0ELb1ELb0ELb0ELi2ELi1ELi2ELi2ELb0EEENS1_21CollectiveEpilogueBwdISC_SD_SF_Li256ELb1ELb0ELi1EEENS1_19SingleTileSchedulerILb1ELb0ELb0ELi128EEEEEEEEEvNT_6ParamsE)
        .other          _ZN7cutlass13device_kernelIN5flash11enable_sm90INS1_16FlashAttnBwdSm90INS1_25CollectiveMainloopBwdSm90ILi2ELi2ELi2EN4cute5tupleIJNS5_1CILi1EEES8_S8_EEENS6_IJNS7_ILi128EEESA_NS7_ILi64EEEEEENS_10bfloat16_tEfNS_4arch4Sm90ELb0ELb1ELb1ELb1ELb0ELb1ELb0ELb0ELi2ELi1ELi2ELi2ELb0EEENS1_21CollectiveEpilogueBwdISC_SD_SF_Li256ELb1ELb0ELi1EEENS1_19SingleTileSchedulerILb1ELb0ELb0ELi128EEEEEEEEEvNT_6ParamsE,@"STO_CUDA_ENTRY STV_DEFAULT"
_ZN7cutlass13device_kernelIN5flash11enable_sm90INS1_16FlashAttnBwdSm90INS1_25CollectiveMainloopBwdSm90ILi2ELi2ELi2EN4cute5tupleIJNS5_1CILi1EEES8_S8_EEENS6_IJNS7_ILi128EEESA_NS7_ILi64EEEEEENS_10bfloat16_tEfNS_4arch4Sm90ELb0ELb1ELb1ELb1ELb0ELb1ELb0ELb0ELi2ELi1ELi2ELi2ELb0EEENS1_21CollectiveEpilogueBwdISC_SD_SF_Li256ELb1ELb0ELi1EEENS1_19SingleTileSchedulerILb1ELb0ELb0ELi128EEEEEEEEEvNT_6ParamsE:
[----:B------:R-:W-:Y:S01]  /*0000*/  LDC R1, c[0x0][0x37c] ;  /* 0x0000df00ff017b82 */ /* 0x000fe20000000800 */
[----:B------:R-:W-:Y:S05]  /*0010*/  EXIT ;  /* 0x000000000000794d */ /* 0x000fea0003800000 */
.L_x_12:
        /* <DEDUP_REMOVED lines=14> */
.L_x_131:


//--------------------- .text._ZN7cutlass13device_kernelIN5flash11enable_sm90INS1_16FlashAttnBwdSm90INS1_25CollectiveMainloopBwdSm90ILi2ELi2ELi2EN4cute5tupleIJNS5_1CILi1EEES8_S8_EEENS6_IJNS7_ILi128EEESA_NS7_ILi64EEEEEENS_10bfloat16_tEfNS_4arch4Sm90ELb0ELb1ELb1ELb1ELb1ELb1ELb0ELb0ELi2ELi1ELi2ELi2ELb0EEENS1_21CollectiveEpilogueBwdISC_SD_SF_Li256ELb1ELb0ELi1EEENS1_19SingleTileSchedulerILb1ELb0ELb0ELi128EEEEEEEEEvNT_6ParamsE --------------------------
	.section	.text._ZN7cutlass13device_kernelIN5flash11enable_sm90INS1_16FlashAttnBwdSm90INS1_25CollectiveMainloopBwdSm90ILi2ELi2ELi2EN4cute5tupleIJNS5_1CILi1EEES8_S8_EEENS6_IJNS7_ILi128EEESA_NS7_ILi64EEEEEENS_10bfloat16_tEfNS_4arch4Sm90ELb0ELb1ELb1ELb1ELb1ELb1ELb0ELb0ELi2ELi1ELi2ELi2ELb0EEENS1_21CollectiveEpilogueBwdISC_SD_SF_Li256ELb1ELb0ELi1EEENS1_19SingleTileSchedulerILb1ELb0ELb0ELi128EEEEEEEEEvNT_6ParamsE,"ax",@progbits
	.align	128
.text._ZN7cutlass13device_kernelIN5flash11enable_sm90INS1_16FlashAttnBwdSm90INS1_25CollectiveMainloopBwdSm90ILi2ELi2ELi2EN4cute5tupleIJNS5_1CILi1EEES8_S8_EEENS6_IJNS7_ILi128EEESA_NS7_ILi64EEEEEENS_10bfloat16_tEfNS_4arch4Sm90ELb0ELb1ELb1ELb1ELb1ELb1ELb0ELb0ELi2ELi1ELi2ELi2ELb0EEENS1_21CollectiveEpilogueBwdISC_SD_SF_Li256ELb1ELb0ELi1EEENS1_19SingleTileSchedulerILb1ELb0ELb0ELi128EEEEEEEEEvNT_6ParamsE:
        .type           _ZN7cutlass13device_kernelIN5flash11enable_sm90INS1_16FlashAttnBwdSm90INS1_25CollectiveMainloopBwdSm90ILi2ELi2ELi2EN4cute5tupleIJNS5_1CILi1EEES8_S8_EEENS6_IJNS7_ILi128EEESA_NS7_ILi64EEEEEENS_10bfloat16_tEfNS_4arch4Sm90ELb0ELb1ELb1ELb1ELb1ELb1ELb0ELb0ELi2ELi1ELi2ELi2ELb0EEENS1_21CollectiveEpilogueBwdISC_SD_SF_Li256ELb1ELb0ELi1EEENS1_19SingleTileSchedulerILb1ELb0ELb0ELi128EEEEEEEEEvNT_6ParamsE,@function
        .size           _ZN7cutlass13device_kernelIN5flash11enable_sm90INS1_16FlashAttnBwdSm90INS1_25CollectiveMainloopBwdSm90ILi2ELi2ELi2EN4cute5tupleIJNS5_1CILi1EEES8_S8_EEENS6_IJNS7_ILi128EEESA_NS7_ILi64EEEEEENS_10bfloat16_tEfNS_4arch4Sm90ELb0ELb1ELb1ELb1ELb1ELb1ELb0ELb0ELi2ELi1ELi2ELi2ELb0EEENS1_21CollectiveEpilogueBwdISC_SD_SF_Li256ELb1ELb0ELi1EEENS1_19SingleTileSchedulerILb1ELb0ELb0ELi128EEEEEEEEEvNT_6ParamsE,(.L_x_132 - _ZN7cutlass13device_kernelIN5flash11enable_sm90INS1_16FlashAttnBwdSm90INS1_25CollectiveMainloopBwdSm90ILi2ELi2ELi2EN4cute5tupleIJNS5_1CILi1EEES8_S8_EEENS6_IJNS7_ILi128EEESA_NS7_ILi64EEEEEENS_10bfloat16_tEfNS_4arch4Sm90ELb0ELb1ELb1ELb1ELb1ELb1ELb0ELb0ELi2ELi1ELi2ELi2ELb0EEENS1_21CollectiveEpilogueBwdISC_SD_SF_Li256ELb1ELb0ELi1EEENS1_19SingleTileSchedulerILb1ELb0ELb0ELi128EEEEEEEEEvNT_6ParamsE)
        .other          _ZN7cutlass13device_kernelIN5flash11enable_sm90INS1_16FlashAttnBwdSm90INS1_25CollectiveMainloopBwdSm90ILi2ELi2ELi2EN4cute5tupleIJNS5_1CILi1EEES8_S8_EEENS6_IJNS7_ILi128EEESA_NS7_ILi64EEEEEENS_10bfloat16_tEfNS_4arch4Sm90ELb0ELb1ELb1ELb1ELb1ELb1ELb0ELb0ELi2ELi1ELi2ELi2ELb0EEENS1_21CollectiveEpilogueBwdISC_SD_SF_Li256ELb1ELb0ELi1EEENS1_19SingleTileSchedulerILb1ELb0ELb0ELi128EEEEEEEEEvNT_6ParamsE,@"STO_CUDA_ENTRY STV_DEFAULT"
_ZN7cutlass13device_kernelIN5flash11enable_sm90INS1_16FlashAttnBwdSm90INS1_25CollectiveMainloopBwdSm90ILi2ELi2ELi2EN4cute5tupleIJNS5_1CILi1EEES8_S8_EEENS6_IJNS7_ILi128EEESA_NS7_ILi64EEEEEENS_10bfloat16_tEfNS_4arch4Sm90ELb0ELb1ELb1ELb1ELb1ELb1ELb0ELb0ELi2ELi1ELi2ELi2ELb0EEENS1_21CollectiveEpilogueBwdISC_SD_SF_Li256ELb1ELb0ELi1EEENS1_19SingleTileSchedulerILb1ELb0ELb0ELi128EEEEEEEEEvNT_6ParamsE:
[----:B------:R-:W-:Y:S01]  /*0000*/  LDC R1, c[0x0][0x37c] ;  /* 0x0000df00ff017b82 */ /* 0x000fe20000000800 */
[----:B------:R-:W-:Y:S05]  /*0010*/  EXIT ;  /* 0x000000000000794d */ /* 0x000fea0003800000 */
.L_x_13:
        /* <DEDUP_REMOVED lines=14> */
.L_x_132:


//--------------------- .text._ZN7cutlass13device_kernelIN5flash11enable_sm90INS1_16FlashAttnBwdSm90INS1_25CollectiveMainloopBwdSm90ILi2ELi2ELi2EN4cute5tupleIJNS5_1CILi1EEES8_S8_EEENS6_IJNS7_ILi128EEESA_NS7_ILi64EEEEEENS_10bfloat16_tEfNS_4arch4Sm90ELb0ELb1ELb1ELb1ELb0ELb1ELb0ELb0ELi2ELi1ELi2ELi2ELb0EEENS1_24CollectiveEpilogueBwdGQAISC_fSF_Li256ELb1ELb0EEENS1_19SingleTileSchedulerILb1ELb0ELb0ELi128EEEEEEEEEvNT_6ParamsE --------------------------
	.section	.text._ZN7cutlass13device_kernelIN5flash11enable_sm90INS1_16FlashAttnBwdSm90INS1_25CollectiveMainloopBwdSm90ILi2ELi2ELi2EN4cute5tupleIJNS5_1CILi1EEES8_S8_EEENS6_IJNS7_ILi128EEESA_NS7_ILi64EEEEEENS_10bfloat16_tEfNS_4arch4Sm90ELb0ELb1ELb1ELb1ELb0ELb1ELb0ELb0ELi2ELi1ELi2ELi2ELb0EEENS1_24CollectiveEpilogueBwdGQAISC_fSF_Li256ELb1ELb0EEENS1_19SingleTileSchedulerILb1ELb0ELb0ELi128EEEEEEEEEvNT_6ParamsE,"ax",@progbits
	.align	128
.text._ZN7cutlass13device_kernelIN5flash11enable_sm90INS1_16FlashAttnBwdSm90INS1_25CollectiveMainloopBwdSm90ILi2ELi2ELi2EN4cute5tupleIJNS5_1CILi1EEES8_S8_EEENS6_IJNS7_ILi128EEESA_NS7_ILi64EEEEEENS_10bfloat16_tEfNS_4arch4Sm90ELb0ELb1ELb1ELb1ELb0ELb1ELb0ELb0ELi2ELi1ELi2ELi2ELb0EEENS1_24CollectiveEpilogueBwdGQAISC_fSF_Li256ELb1ELb0EEENS1_19SingleTileSchedulerILb1ELb0ELb0ELi128EEEEEEEEEvNT_6ParamsE:
        .type           _ZN7cutlass13device_kernelIN5flash11enable_sm90INS1_16FlashAttnBwdSm90INS1_25CollectiveMainloopBwdSm90ILi2ELi2ELi2EN4cute5tupleIJNS5_1CILi1EEES8_S8_EEENS6_IJNS7_ILi128EEESA_NS7_ILi64EEEEEENS_10bfloat16_tEfNS_4arch4Sm90ELb0ELb1ELb1ELb1ELb0ELb1ELb0ELb0ELi2ELi1ELi2ELi2ELb0EEENS1_24CollectiveEpilogueBwdGQAISC_fSF_Li256ELb1ELb0EEENS1_19SingleTileSchedulerILb1ELb0ELb0ELi128EEEEEEEEEvNT_6ParamsE,@function
        .size           _ZN7cutlass13device_kernelIN5flash11enable_sm90INS1_16FlashAttnBwdSm90INS1_25CollectiveMainloopBwdSm90ILi2ELi2ELi2EN4cute5tupleIJNS5_1CILi1EEES8_S8_EEENS6_IJNS7_ILi128EEESA_NS7_ILi64EEEEEENS_10bfloat16_tEfNS_4arch4Sm90ELb0ELb1ELb1ELb1ELb0ELb1ELb0ELb0ELi2ELi1ELi2ELi2ELb0EEENS1_24CollectiveEpilogueBwdGQAISC_fSF_Li256ELb1ELb0EEENS1_19SingleTileSchedulerILb1ELb0ELb0ELi128EEEEEEEEEvNT_6ParamsE,(.L_x_133 - _ZN7cutlass13device_kernelIN5flash11enable_sm90INS1_16FlashAttnBwdSm90INS1_25CollectiveMainloopBwdSm90ILi2ELi2ELi2EN4cute5tupleIJNS5_1CILi1EEES8_S8_EEENS6_IJNS7_ILi128EEESA_NS7_ILi64EEEEEENS_10bfloat16_tEfNS_4arch4Sm90ELb0ELb1ELb1ELb1ELb0ELb1ELb0ELb0ELi2ELi1ELi2ELi2ELb0EEENS1_24CollectiveEpilogueBwdGQAISC_fSF_Li256ELb1ELb0EEENS1_19SingleTileSchedulerILb1ELb0ELb0ELi128EEEEEEEEEvNT_6ParamsE)
        .other          _ZN7cutlass13device_kernelIN5flash11enable_sm90INS1_16FlashAttnBwdSm90INS1_25CollectiveMainloopBwdSm90ILi2ELi2ELi2EN4cute5tupleIJNS5_1CILi1EEES8_S8_EEENS6_IJNS7_ILi128EEESA_NS7_ILi64EEEEEENS_10bfloat16_tEfNS_4arch4Sm90ELb0ELb1ELb1ELb1ELb0ELb1ELb0ELb0ELi2ELi1ELi2ELi2ELb0EEENS1_24CollectiveEpilogueBwdGQAISC_fSF_Li256ELb1ELb0EEENS1_19SingleTileSchedulerILb1ELb0ELb0ELi128EEEEEEEEEvNT_6ParamsE,@"STO_CUDA_ENTRY STV_DEFAULT"
_ZN7cutlass13device_kernelIN5flash11enable_sm90INS1_16FlashAttnBwdSm90INS1_25CollectiveMainloopBwdSm90ILi2ELi2ELi2EN4cute5tupleIJNS5_1CILi1EEES8_S8_EEENS6_IJNS7_ILi128EEESA_NS7_ILi64EEEEEENS_10bfloat16_tEfNS_4arch4Sm90ELb0ELb1ELb1ELb1ELb0ELb1ELb0ELb0ELi2ELi1ELi2ELi2ELb0EEENS1_24CollectiveEpilogueBwdGQAISC_fSF_Li256ELb1ELb0EEENS1_19SingleTileSchedulerILb1ELb0ELb0ELi128EEEEEEEEEvNT_6ParamsE:
[----:B------:R-:W-:Y:S01]  /*0000*/  LDC R1, c[0x0][0x37c] ;  /* 0x0000df00ff017b82 */ /* 0x000fe20000000800 */
[----:B------:R-:W-:Y:S05]  /*0010*/  EXIT ;  /* 0x000000000000794d */ /* 0x000fea0003800000 */
.L_x_14:
        /* <DEDUP_REMOVED lines=14> */
.L_x_133:


//--------------------- .text._ZN7cutlass13device_kernelIN5flash11enable_sm90INS1_16FlashAttnBwdSm90INS1_25CollectiveMainloopBwdSm90ILi2ELi2ELi2EN4cute5tupleIJNS5_1CILi1EEES8_S8_EEENS6_IJNS7_ILi128EEESA_NS7_ILi64EEEEEENS_10bfloat16_tEfNS_4arch4Sm90ELb0ELb1ELb1ELb1ELb1ELb1ELb0ELb0ELi2ELi1ELi2ELi2ELb0EEENS1_24CollectiveEpilogueBwdGQAISC_fSF_Li256ELb1ELb1EEENS1_19SingleTileSchedulerILb1ELb0ELb0ELi128EEEEEEEEEvNT_6ParamsE --------------------------
	.section	.text._ZN7cutlass13device_kernelIN5flash11enable_sm90INS1_16FlashAttnBwdSm90INS1_25CollectiveMainloopBwdSm90ILi2ELi2ELi2EN4cute5tupleIJNS5_1CILi1EEES8_S8_EEENS6_IJNS7_ILi128EEESA_NS7_ILi64EEEEEENS_10bfloat16_tEfNS_4arch4Sm90ELb0ELb1ELb1ELb1ELb1ELb1ELb0ELb0ELi2ELi1ELi2ELi2ELb0EEENS1_24CollectiveEpilogueBwdGQAISC_fSF_Li256ELb1ELb1EEENS1_19SingleTileSchedulerILb1ELb0ELb0ELi128EEEEEEEEEvNT_6ParamsE,"ax",@progbits
	.align	128
.text._ZN7cutlass13device_kernelIN5flash11enable_sm90INS1_16FlashAttnBwdSm90INS1_25CollectiveMainloopBwdSm90ILi2ELi2ELi2EN4cute5tupleIJNS5_1CILi1EEES8_S8_EEENS6_IJNS7_ILi128EEESA_NS7_ILi64EEEEEENS_10bfloat16_tEfNS_4arch4Sm90ELb0ELb1ELb1ELb1ELb1ELb1ELb0ELb0ELi2ELi1ELi2ELi2ELb0EEENS1_24CollectiveEpilogueBwdGQAISC_fSF_Li256ELb1ELb1EEENS1_19SingleTileSchedulerILb1ELb0ELb0ELi128EEEEEEEEEvNT_6ParamsE:
        .type           _ZN7cutlass13device_kernelIN5flash11enable_sm90INS1_16FlashAttnBwdSm90INS1_25CollectiveMainloopBwdSm90ILi2ELi2ELi2EN4cute5tupleIJNS5_1CILi1EEES8_S8_EEENS6_IJNS7_ILi128EEESA_NS7_ILi64EEEEEENS_10bfloat16_tEfNS_4arch4Sm90ELb0ELb1ELb1ELb1ELb1ELb1ELb0ELb0ELi2ELi1ELi2ELi2ELb0EEENS1_24CollectiveEpilogueBwdGQAISC_fSF_Li256ELb1ELb1EEENS1_19SingleTileSchedulerILb1ELb0ELb0ELi128EEEEEEEEEvNT_6ParamsE,@function
        .size           _ZN7cutlass13device_kernelIN5flash11enable_sm90INS1_16FlashAttnBwdSm90INS1_25CollectiveMainloopBwdSm90ILi2ELi2ELi2EN4cute5tupleIJNS5_1CILi1EEES8_S8_EEENS6_IJNS7_ILi128EEESA_NS7_ILi64EEEEEENS_10bfloat16_tEfNS_4arch4Sm90ELb0ELb1ELb1ELb1ELb1ELb1ELb0ELb0ELi2ELi1ELi2ELi2ELb0EEENS1_24CollectiveEpilogueBwdGQAISC_fSF_Li256ELb1ELb1EEENS1_19SingleTileSchedulerILb1ELb0ELb0ELi128EEEEEEEEEvNT_6ParamsE,(.L_x_134 - _ZN7cutlass13device_kernelIN5flash11enable_sm90INS1_16FlashAttnBwdSm90INS1_25CollectiveMainloopBwdSm90ILi2ELi2ELi2EN4cute5tupleIJNS5_1CILi1EEES8_S8_EEENS6_IJNS7_ILi128EEESA_NS7_ILi64EEEEEENS_10bfloat16_tEfNS_4arch4Sm90ELb0ELb1ELb1ELb1ELb1ELb1ELb0ELb0ELi2ELi1ELi2ELi2ELb0EEENS1_24CollectiveEpilogueBwdGQAISC_fSF_Li256ELb1ELb1EEENS1_19SingleTileSchedulerILb1ELb0ELb0ELi128EEEEEEEEEvNT_6ParamsE)
        .other          _ZN7cutlass13device_kernelIN5flash11enable_sm90INS1_16FlashAttnBwdSm90INS1_25CollectiveMainloopBwdSm90ILi2ELi2ELi2EN4cute5tupleIJNS5_1CILi1EEES8_S8_EEENS6_IJNS7_ILi128EEESA_NS7_ILi64EEEEEENS_10bfloat16_tEfNS_4arch4Sm90ELb0ELb1ELb1ELb1ELb1ELb1ELb0ELb0ELi2ELi1ELi2ELi2ELb0EEENS1_24CollectiveEpilogueBwdGQAISC_fSF_Li256ELb1ELb1EEENS1_19SingleTileSchedulerILb1ELb0ELb0ELi128EEEEEEEEEvNT_6ParamsE,@"STO_CUDA_ENTRY STV_DEFAULT"
_ZN7cutlass13device_kernelIN5flash11enable_sm90INS1_16FlashAttnBwdSm90INS1_25CollectiveMainloopBwdSm90ILi2ELi2ELi2EN4cute5tupleIJNS5_1CILi1EEES8_S8_EEENS6_IJNS7_ILi128EEESA_NS7_ILi64EEEEEENS_10bfloat16_tEfNS_4arch4Sm90ELb0ELb1ELb1ELb1ELb1ELb1ELb0ELb0ELi2ELi1ELi2ELi2ELb0EEENS1_24CollectiveEpilogueBwdGQAISC_fSF_Li256ELb1ELb1EEENS1_19SingleTileSchedulerILb1ELb0ELb0ELi128EEEEEEEEEvNT_6ParamsE:
[----:B------:R-:W-:Y:S01]  /*0000*/  LDC R1, c[0x0][0x37c] ;  /* 0x0000df00ff017b82 */ /* 0x000fe20000000800 */
[----:B------:R-:W-:Y:S05]  /*0010*/  EXIT ;  /* 0x000000000000794d */ /* 0x000fea0003800000 */
.L_x_15:
        /* <DEDUP_REMOVED lines=14> */
.L_x_134:


//--------------------- .text._ZN7cutlass13device_kernelIN5flash11enable_sm90INS1_16FlashAttnBwdSm90INS1_25CollectiveMainloopBwdSm90ILi2ELi2ELi2EN4cute5tupleIJNS5_1CILi1EEES8_S8_EEENS6_IJNS7_ILi96EEENS7_ILi128EEENS7_ILi64EEEEEENS_10bfloat16_tEfNS_4arch4Sm90ELb1ELb0ELb1ELb0ELb0ELb1ELb0ELb1ELi2ELi1ELi2ELi2ELb0EEENS1_21CollectiveEpilogueBwdISD_SE_SG_Li256ELb0ELb0ELi1EEENS1_25SingleTileBwdLPTSchedulerILb0ELi128ELb0EEEEEEEEEvNT_6ParamsE --------------------------
	.section	.text._ZN7cutlass13device_kernelIN5flash11enable_sm90INS1_16FlashAttnBwdSm90INS1_25CollectiveMainloopBwdSm90ILi2ELi2ELi2EN4cute5tupleIJNS5_1CILi1EEES8_S8_EEENS6_IJNS7_ILi96EEENS7_ILi128EEENS7_ILi64EEEEEENS_10bfloat16_tEfNS_4arch4Sm90ELb1ELb0ELb1ELb0ELb0ELb1ELb0ELb1ELi2ELi1ELi2ELi2ELb0EEENS1_21CollectiveEpilogueBwdISD_SE_SG_Li256ELb0ELb0ELi1EEENS1_25SingleTileBwdLPTSchedulerILb0ELi128ELb0EEEEEEEEEvNT_6ParamsE,"ax",@progbits
	.align	128
.text._ZN7cutlass13device_kernelIN5flash11enable_sm90INS1_16FlashAttnBwdSm90INS1_25CollectiveMainloopBwdSm90ILi2ELi2ELi2EN4cute5tupleIJNS5_1CILi1EEES8_S8_EEENS6_IJNS7_ILi96EEENS7_ILi128EEENS7_ILi64EEEEEENS_10bfloat16_tEfNS_4arch4Sm90ELb1ELb0ELb1ELb0ELb0ELb1ELb0ELb1ELi2ELi1ELi2ELi2ELb0EEENS1_21CollectiveEpilogueBwdISD_SE_SG_Li256ELb0ELb0ELi1EEENS1_25SingleTileBwdLPTSchedulerILb0ELi128ELb0EEEEEEEEEvNT_6ParamsE:
        .type           _ZN7cutlass13device_kernelIN5flash11enable_sm90INS1_16FlashAttnBwdSm90INS1_25CollectiveMainloopBwdSm90ILi2ELi2ELi2EN4cute5tupleIJNS5_1CILi1EEES8_S8_EEENS6_IJNS7_ILi96EEENS7_ILi128EEENS7_ILi64EEEEEENS_10bfloat16_tEfNS_4arch4Sm90ELb1ELb0ELb1ELb0ELb0ELb1ELb0ELb1ELi2ELi1ELi2ELi2ELb0EEENS1_21CollectiveEpilogueBwdISD_SE_SG_Li256ELb0ELb0ELi1EEENS1_25SingleTileBwdLPTSchedulerILb0ELi128ELb0EEEEEEEEEvNT_6ParamsE,@function
        .size           _ZN7cutlass13device_kernelIN5flash11enable_sm90INS1_16FlashAttnBwdSm90INS1_25CollectiveMainloopBwdSm90ILi2ELi2ELi2EN4cute5tupleIJNS5_1CILi1EEES8_S8_EEENS6_IJNS7_ILi96EEENS7_ILi128EEENS7_ILi64EEEEEENS_10bfloat16_tEfNS_4arch4Sm90ELb1ELb0ELb1ELb0ELb0ELb1ELb0ELb1ELi2ELi1ELi2ELi2ELb0EEENS1_21CollectiveEpilogueBwdISD_SE_SG_Li256ELb0ELb0ELi1EEENS1_25SingleTileBwdLPTSchedulerILb0ELi128ELb0EEEEEEEEEvNT_6ParamsE,(.L_x_135 - _ZN7cutlass13device_kernelIN5flash11enable_sm90INS1_16FlashAttnBwdSm90INS1_25CollectiveMainloopBwdSm90ILi2ELi2ELi2EN4cute5tupleIJNS5_1CILi1EEES8_S8_EEENS6_IJNS7_ILi96EEENS7_ILi128EEENS7_ILi64EEEEEENS_10bfloat16_tEfNS_4arch4Sm90ELb1ELb0ELb1ELb0ELb0ELb1ELb0ELb1ELi2ELi1ELi2ELi2ELb0EEENS1_21CollectiveEpilogueBwdISD_SE_SG_Li256ELb0ELb0ELi1EEENS1_25SingleTileBwdLPTSchedulerILb0ELi128ELb0EEEEEEEEEvNT_6ParamsE)
        .other          _ZN7cutlass13device_kernelIN5flash11enable_sm90INS1_16FlashAttnBwdSm90INS1_25CollectiveMainloopBwdSm90ILi2ELi2ELi2EN4cute5tupleIJNS5_1CILi1EEES8_S8_EEENS6_IJNS7_ILi96EEENS7_ILi128EEENS7_ILi64EEEEEENS_10bfloat16_tEfNS_4arch4Sm90ELb1ELb0ELb1ELb0ELb0ELb1ELb0ELb1ELi2ELi1ELi2ELi2ELb0EEENS1_21CollectiveEpilogueBwdISD_SE_SG_Li256ELb0ELb0ELi1EEENS1_25SingleTileBwdLPTSchedulerILb0ELi128ELb0EEEEEEEEEvNT_6ParamsE,@"STO_CUDA_ENTRY STV_DEFAULT"
_ZN7cutlass13device_kernelIN5flash11enable_sm90INS1_16FlashAttnBwdSm90INS1_25CollectiveMainloopBwdSm90ILi2ELi2ELi2EN4cute5tupleIJNS5_1CILi1EEES8_S8_EEENS6_IJNS7_ILi96EEENS7_ILi128EEENS7_ILi64EEEEEENS_10bfloat16_tEfNS_4arch4Sm90ELb1ELb0ELb1ELb0ELb0ELb1ELb0ELb1ELi2ELi1ELi2ELi2ELb0EEENS1_21CollectiveEpilogueBwdISD_SE_SG_Li256ELb0ELb0ELi1EEENS1_25SingleTileBwdLPTSchedulerILb0ELi128ELb0EEEEEEEEEvNT_6ParamsE:
[----:B------:R-:W-:Y:S01]  /*0000*/  LDC R1, c[0x0][0x37c] ;  /* 0x0000df00ff017b82 */ /* 0x000fe20000000800 */
[----:B------:R-:W-:Y:S05]  /*0010*/  EXIT ;  /* 0x000000000000794d */ /* 0x000fea0003800000 */
.L_x_16:
        /* <DEDUP_REMOVED lines=14> */
.L_x_135:


//--------------------- .text._ZN7cutlass13device_kernelIN5flash11enable_sm90INS1_16FlashAttnBwdSm90INS1_25CollectiveMainloopBwdSm90ILi2ELi2ELi2EN4cute5tupleIJNS5_1CILi1EEES8_S8_EEENS6_IJNS7_ILi96EEENS7_ILi128EEENS7_ILi64EEEEEENS_10bfloat16_tEfNS_4arch4Sm90ELb1ELb0ELb1ELb0ELb1ELb1ELb0ELb1ELi2ELi1ELi2ELi2ELb0EEENS1_21CollectiveEpilogueBwdISD_SE_SG_Li256ELb0ELb0ELi1EEENS1_25SingleTileBwdLPTSchedulerILb0ELi128ELb1EEEEEEEEEvNT_6ParamsE --------------------------
	.section	.text._ZN7cutlass13device_kernelIN5flash11enable_sm90INS1_16FlashAttnBwdSm90INS1_25CollectiveMainloopBwdSm90ILi2ELi2ELi2EN4cute5tupleIJNS5_1CILi1EEES8_S8_EEENS6_IJNS7_ILi96EEENS7_ILi128EEENS7_ILi64EEEEEENS_10bfloat16_tEfNS_4arch4Sm90ELb1ELb0ELb1ELb0ELb1ELb1ELb0ELb1ELi2ELi1ELi2ELi2ELb0EEENS1_21CollectiveEpilogueBwdISD_SE_SG_Li256ELb0ELb0ELi1EEENS1_25SingleTileBwdLPTSchedulerILb0ELi128ELb1EEEEEEEEEvNT_6ParamsE,"ax",@progbits
	.align	128
.text._ZN7cutlass13device_kernelIN5flash11enable_sm90INS1_16FlashAttnBwdSm90INS1_25CollectiveMainloopBwdSm90ILi2ELi2ELi2EN4cute5tupleIJNS5_1CILi1EEES8_S8_EEENS6_IJNS7_ILi96EEENS7_ILi128EEENS7_ILi64EEEEEENS_10bfloat16_tEfNS_4arch4Sm90ELb1ELb0ELb1ELb0ELb1ELb1ELb0ELb1ELi2ELi1ELi2ELi2ELb0EEENS1_21CollectiveEpilogueBwdISD_SE_SG_Li256ELb0ELb0ELi1EEENS1_25SingleTileBwdLPTSchedulerILb0ELi128ELb1EEEEEEEEEvNT_6ParamsE:
        .type           _ZN7cutlass13device_kernelIN5flash11enable_sm90INS1_16FlashAttnBwdSm90INS1_25CollectiveMainloopBwdSm90ILi2ELi2ELi2EN4cute5tupleIJNS5_1CILi1EEES8_S8_EEENS6_IJNS7_ILi96EEENS7_ILi128EEENS7_ILi64EEEEEENS_10bfloat16_tEfNS_4arch4Sm90ELb1ELb0ELb1ELb0ELb1ELb1ELb0ELb1ELi2ELi1ELi2ELi2ELb0EEENS1_21CollectiveEpilogueBwdISD_SE_SG_Li256ELb0ELb0ELi1EEENS1_25SingleTileBwdLPTSchedulerILb0ELi128ELb1EEEEEEEEEvNT_6ParamsE,@function
        .size           _ZN7cutlass13device_kernelIN5flash11enable_sm90INS1_16FlashAttnBwdSm90INS1_25CollectiveMainloopBwdSm90ILi2ELi2ELi2EN4cute5tupleIJNS5_1CILi1EEES8_S8_EEENS6_IJNS7_ILi96EEENS7_ILi128EEENS7_ILi64EEEEEENS_10bfloat16_tEfNS_4arch4Sm90ELb1ELb0ELb1ELb0ELb1ELb1ELb0ELb1ELi2ELi1ELi2ELi2ELb0EEENS1_21CollectiveEpilogueBwdISD_SE_SG_Li256ELb0ELb0ELi1EEENS1_25SingleTileBwdLPTSchedulerILb0ELi128ELb1EEEEEEEEEvNT_6ParamsE,(.L_x_136 - _ZN7cutlass13device_kernelIN5flash11enable_sm90INS1_16FlashAttnBwdSm90INS1_25CollectiveMainloopBwdSm90ILi2ELi2ELi2EN4cute5tupleIJNS5_1CILi1EEES8_S8_EEENS6_IJNS7_ILi96EEENS7_ILi128EEENS7_ILi64EEEEEENS_10bfloat16_tEfNS_4arch4Sm90ELb1ELb0ELb1ELb0ELb1ELb1ELb0ELb1ELi2ELi1ELi2ELi2ELb0EEENS1_21CollectiveEpilogueBwdISD_SE_SG_Li256ELb0ELb0ELi1EEENS1_25SingleTileBwdLPTSchedulerILb0ELi128ELb1EEEEEEEEEvNT_6ParamsE)
        .other          _ZN7cutlass13device_kernelIN5flash11enable_sm90INS1_16FlashAttnBwdSm90INS1_25CollectiveMainloopBwdSm90ILi2ELi2ELi2EN4cute5tupleIJNS5_1CILi1EEES8_S8_EEENS6_IJNS7_ILi96EEENS7_ILi128EEENS7_ILi64EEEEEENS_10bfloat16_tEfNS_4arch4Sm90ELb1ELb0ELb1ELb0ELb1ELb1ELb0ELb1ELi2ELi1ELi2ELi2ELb0EEENS1_21CollectiveEpilogueBwdISD_SE_SG_Li256ELb0ELb0ELi1EEENS1_25SingleTileBwdLPTSchedulerILb0ELi128ELb1EEEEEEEEEvNT_6ParamsE,@"STO_CUDA_ENTRY STV_DEFAULT"
_ZN7cutlass13device_kernelIN5flash11enable_sm90INS1_16FlashAttnBwdSm90INS1_25CollectiveMainloopBwdSm90ILi2ELi2ELi2EN4cute5tupleIJNS5_1CILi1EEES8_S8_EEENS6_IJNS7_ILi96EEENS7_ILi128EEENS7_ILi64EEEEEENS_10bfloat16_tEfNS_4arch4Sm90ELb1ELb0ELb1ELb0ELb1ELb1ELb0ELb1ELi2ELi1ELi2ELi2ELb0EEENS1_21CollectiveEpilogueBwdISD_SE_SG_Li256ELb0ELb0ELi1EEENS1_25SingleTileBwdLPTSchedulerILb0ELi128ELb1EEEEEEEEEvNT_6ParamsE:
[----:B------:R-:W-:Y:S01]  /*0000*/  LDC R1, c[0x0][0x37c] ;  /* 0x0000df00ff017b82 */ /* 0x000fe20000000800 */
[----:B------:R-:W-:Y:S05]  /*0010*/  EXIT ;  /* 0x000000000000794d */ /* 0x000fea0003800000 */
.L_x_17:
        /* <DEDUP_REMOVED lines=14> */
.L_x_136:


//--------------------- .text._ZN7cutlass13device_kernelIN5flash11enable_sm90INS1_16FlashAttnBwdSm90INS1_25CollectiveMainloopBwdSm90ILi2ELi2ELi2EN4cute5tupleIJNS5_1CILi1EEES8_S8_EEENS6_IJNS7_ILi96EEENS7_ILi128EEENS7_ILi64EEEEEENS_10bfloat16_tEfNS_4arch4Sm90ELb1ELb0ELb1ELb0ELb0ELb1ELb0ELb1ELi2ELi1ELi2ELi2ELb0EEENS1_24CollectiveEpilogueBwdGQAISD_fSG_Li256ELb0ELb0EEENS1_25SingleTileBwdLPTSchedulerILb0ELi128ELb0EEEEEEEEEvNT_6ParamsE --------------------------
	.section	.text._ZN7cutlass13device_kernelIN5flash11enable_sm90INS1_16FlashAttnBwdSm90INS1_25CollectiveMainloopBwdSm90ILi2ELi2ELi2EN4cute5tupleIJNS5_1CILi1EEES8_S8_EEENS6_IJNS7_ILi96EEENS7_ILi128EEENS7_ILi64EEEEEENS_10bfloat16_tEfNS_4arch4Sm90ELb1ELb0ELb1ELb0ELb0ELb1ELb0ELb1ELi2ELi1ELi2ELi2ELb0EEENS1_24CollectiveEpilogueBwdGQAISD_fSG_Li256ELb0ELb0EEENS1_25SingleTileBwdLPTSchedulerILb0ELi128ELb0EEEEEEEEEvNT_6ParamsE,"ax",@progbits
	.align	128
.text._ZN7cutlass13device_kernelIN5flash11enable_sm90INS1_16FlashAttnBwdSm90INS1_25CollectiveMainloopBwdSm90ILi2ELi2ELi2EN4cute5tupleIJNS5_1CILi1EEES8_S8_EEENS6_IJNS7_ILi96EEENS7_ILi128EEENS7_ILi64EEEEEENS_10bfloat16_tEfNS_4arch4Sm90ELb1ELb0ELb1ELb0ELb0ELb1ELb0ELb1ELi2ELi1ELi2ELi2ELb0EEENS1_24CollectiveEpilogueBwdGQAISD_fSG_Li256ELb0ELb0EEENS1_25SingleTileBwdLPTSchedulerILb0ELi128ELb0EEEEEEEEEvNT_6ParamsE:
        .type           _ZN7cutlass13device_kernelIN5flash11enable_sm90INS1_16FlashAttnBwdSm90INS1_25CollectiveMainloopBwdSm90ILi2ELi2ELi2EN4cute5tupleIJNS5_1CILi1EEES8_S8_EEENS6_IJNS7_ILi96EEENS7_ILi128EEENS7_ILi64EEEEEENS_10bfloat16_tEfNS_4arch4Sm90ELb1ELb0ELb1ELb0ELb0ELb1ELb0ELb1ELi2ELi1ELi2ELi2ELb0EEENS1_24CollectiveEpilogueBwdGQAISD_fSG_Li256ELb0ELb0EEENS1_25SingleTileBwdLPTSchedulerILb0ELi128ELb0EEEEEEEEEvNT_6ParamsE,@function
        .size           _ZN7cutlass13device_kernelIN5flash11enable_sm90INS1_16FlashAttnBwdSm90INS1_25CollectiveMainloopBwdSm90ILi2ELi2ELi2EN4cute5tupleIJNS5_1CILi1EEES8_S8_EEENS6_IJNS7_ILi96EEENS7_ILi128EEENS7_ILi64EEEEEENS_10bfloat16_tEfNS_4arch4Sm90ELb1ELb0ELb1ELb0ELb0ELb1ELb0ELb1ELi2ELi1ELi2ELi2ELb0EEENS1_24CollectiveEpilogueBwdGQAISD_fSG_Li256ELb0ELb0EEENS1_25SingleTileBwdLPTSchedulerILb0ELi128ELb0EEEEEEEEEvNT_6ParamsE,(.L_x_137 - _ZN7cutlass13device_kernelIN5flash11enable_sm90INS1_16FlashAttnBwdSm90INS1_25CollectiveMainloopBwdSm90ILi2ELi2ELi2EN4cute5tupleIJNS5_1CILi1EEES8_S8_EEENS6_IJNS7_ILi96EEENS7_ILi128EEENS7_ILi64EEEEEENS_10bfloat16_tEfNS_4arch4Sm90ELb1ELb0ELb1ELb0ELb0ELb1ELb0ELb1ELi2ELi1ELi2ELi2ELb0EEENS1_24CollectiveEpilogueBwdGQAISD_fSG_Li256ELb0ELb0EEENS1_25SingleTileBwdLPTSchedulerILb0ELi128ELb0EEEEEEEEEvNT_6ParamsE)
        .other          _ZN7cutlass13device_kernelIN5flash11enable_sm90INS1_16FlashAttnBwdSm90INS1_25CollectiveMainloopBwdSm90ILi2ELi2ELi2EN4cute5tupleIJNS5_1CILi1EEES8_S8_EEENS6_IJNS7_ILi96EEENS7_ILi128EEENS7_ILi64EEEEEENS_10bfloat16_tEfNS_4arch4Sm90ELb1ELb0ELb1ELb0ELb0ELb1ELb0ELb1ELi2ELi1ELi2ELi2ELb0EEENS1_24CollectiveEpilogueBwdGQAISD_fSG_Li256ELb0ELb0EEENS1_25SingleTileBwdLPTSchedulerILb0ELi128ELb0EEEEEEEEEvNT_6ParamsE,@"STO_CUDA_ENTRY STV_DEFAULT"
_ZN7cutlass13device_kernelIN5flash11enable_sm90INS1_16FlashAttnBwdSm90INS1_25CollectiveMainloopBwdSm90ILi2ELi2ELi2EN4cute5tupleIJNS5_1CILi1EEES8_S8_EEENS6_IJNS7_ILi96EEENS7_ILi128EEENS7_ILi64EEEEEENS_10bfloat16_tEfNS_4arch4Sm90ELb1ELb0ELb1ELb0ELb0ELb1ELb0ELb1ELi2ELi1ELi2ELi2ELb0EEENS1_24CollectiveEpilogueBwdGQAISD_fSG_Li256ELb0ELb0EEENS1_25SingleTileBwdLPTSchedulerILb0ELi128ELb0EEEEEEEEEvNT_6ParamsE:
[----:B------:R-:W-:Y:S01]  /*0000*/  LDC R1, c[0x0][0x37c] ;  /* 0x0000df00ff017b82 */ /* 0x000fe20000000800 */
[----:B------:R-:W-:Y:S05]  /*0010*/  EXIT ;  /* 0x000000000000794d */ /* 0x000fea0003800000 */
.L_x_18:
        /* <DEDUP_REMOVED lines=14> */
.L_x_137:


//--------------------- .text._ZN7cutlass13device_kernelIN5flash11enable_sm90INS1_16FlashAttnBwdSm90INS1_25CollectiveMainloopBwdSm90ILi2ELi2ELi2EN4cute5tupleIJNS5_1CILi1EEES8_S8_EEENS6_IJNS7_ILi96EEENS7_ILi128EEENS7_ILi64EEEEEENS_10bfloat16_tEfNS_4arch4Sm90ELb1ELb0ELb1ELb0ELb1ELb1ELb0ELb1ELi2ELi1ELi2ELi2ELb0EEENS1_24CollectiveEpilogueBwdGQAISD_fSG_Li256ELb0ELb1EEENS1_25SingleTileBwdLPTSchedulerILb0ELi128ELb1EEEEEEEEEvNT_6ParamsE --------------------------
	.section	.text._ZN7cutlass13device_kernelIN5flash11enable_sm90INS1_16FlashAttnBwdSm90INS1_25CollectiveMainloopBwdSm90ILi2ELi2ELi2EN4cute5tupleIJNS5_1CILi1EEES8_S8_EEENS6_IJNS7_ILi96EEENS7_ILi128EEENS7_ILi64EEEEEENS_10bfloat16_tEfNS_4arch4Sm90ELb1ELb0ELb1ELb0ELb1ELb1ELb0ELb1ELi2ELi1ELi2ELi2ELb0EEENS1_24CollectiveEpilogueBwdGQAISD_fSG_Li256ELb0ELb1EEENS1_25SingleTileBwdLPTSchedulerILb0ELi128ELb1EEEEEEEEEvNT_6ParamsE,"ax",@progbits
	.align	128
.text._ZN7cutlass13device_kernelIN5flash11enable_sm90INS1_16FlashAttnBwdSm90INS1_25CollectiveMainloopBwdSm90ILi2ELi2ELi2EN4cute5tupleIJNS5_1CILi1EEES8_S8_EEENS6_IJNS7_ILi96EEENS7_ILi128EEENS7_ILi64EEEEEENS_10bfloat16_tEfNS_4arch4Sm90ELb1ELb0ELb1ELb0ELb1ELb1ELb0ELb1ELi2ELi1ELi2ELi2ELb0EEENS1_24CollectiveEpilogueBwdGQAISD_fSG_Li256ELb0ELb1EEENS1_25SingleTileBwdLPTSchedulerILb0ELi128ELb1EEEEEEEEEvNT_6ParamsE:
        .type           _ZN7cutlass13device_kernelIN5flash11enable_sm90INS1_16FlashAttnBwdSm90INS1_25CollectiveMainloopBwdSm90ILi2ELi2ELi2EN4cute5tupleIJNS5_1CILi1EEES8_S8_EEENS6_IJNS7_ILi96EEENS7_ILi128EEENS7_ILi64EEEEEENS_10bfloat16_tEfNS_4arch4Sm90ELb1ELb0ELb1ELb0ELb1ELb1ELb0ELb1ELi2ELi1ELi2ELi2ELb0EEENS1_24CollectiveEpilogueBwdGQAISD_fSG_Li256ELb0ELb1EEENS1_25SingleTileBwdLPTSchedulerILb0ELi128ELb1EEEEEEEEEvNT_6ParamsE,@function
        .size           _ZN7cutlass13device_kernelIN5flash11enable_sm90INS1_16FlashAttnBwdSm90INS1_25CollectiveMainloopBwdSm90ILi2ELi2ELi2EN4cute5tupleIJNS5_1CILi1EEES8_S8_EEENS6_IJNS7_ILi96EEENS7_ILi128EEENS7_ILi64EEEEEENS_10bfloat16_tEfNS_4arch4Sm90ELb1ELb0ELb1ELb0ELb1ELb1ELb0ELb1ELi2ELi1ELi2ELi2ELb0EEENS1_24CollectiveEpilogueBwdGQAISD_fSG_Li256ELb0ELb1EEENS1_25SingleTileBwdLPTSchedulerILb0ELi128ELb1EEEEEEEEEvNT_6ParamsE,(.L_x_138 - _ZN7cutlass13device_kernelIN5flash11enable_sm90INS1_16FlashAttnBwdSm90INS1_25CollectiveMainloopBwdSm90ILi2ELi2ELi2EN4cute5tupleIJNS5_1CILi1EEES8_S8_EEENS6_IJNS7_ILi96EEENS7_ILi128EEENS7_ILi64EEEEEENS_10bfloat16_tEfNS_4arch4Sm90ELb1ELb0ELb1ELb0ELb1ELb1ELb0ELb1ELi2ELi1ELi2ELi2ELb0EEENS1_24CollectiveEpilogueBwdGQAISD_fSG_Li256ELb0ELb1EEENS1_25SingleTileBwdLPTSchedulerILb0ELi128ELb1EEEEEEEEEvNT_6ParamsE)
        .other          _ZN7cutlass13device_kernelIN5flash11enable_sm90INS1_16FlashAttnBwdSm90INS1_25CollectiveMainloopBwdSm90ILi2ELi2ELi2EN4cute5tupleIJNS5_1CILi1EEES8_S8_EEENS6_IJNS7_ILi96EEENS7_ILi128EEENS7_ILi64EEEEEENS_10bfloat16_tEfNS_4arch4Sm90ELb1ELb0ELb1ELb0ELb1ELb1ELb0ELb1ELi2ELi1ELi2ELi2ELb0EEENS1_24CollectiveEpilogueBwdGQAISD_fSG_Li256ELb0ELb1EEENS1_25SingleTileBwdLPTSchedulerILb0ELi128ELb1EEEEEEEEEvNT_6ParamsE,@"STO_CUDA_ENTRY STV_DEFAULT"
_ZN7cutlass13device_kernelIN5flash11enable_sm90INS1_16FlashAttnBwdSm90INS1_25CollectiveMainloopBwdSm90ILi2ELi2ELi2EN4cute5tupleIJNS5_1CILi1EEES8_S8_EEENS6_IJNS7_ILi96EEENS7_ILi128EEENS7_ILi64EEEEEENS_10bfloat16_tEfNS_4arch4Sm90ELb1ELb0ELb1ELb0ELb1ELb1ELb0ELb1ELi2ELi1ELi2ELi2ELb0EEENS1_24CollectiveEpilogueBwdGQAISD_fSG_Li256ELb0ELb1EEENS1_25SingleTileBwdLPTSchedulerILb0ELi128ELb1EEEEEEEEEvNT_6ParamsE:
[----:B------:R-:W-:Y:S01]  /*0000*/  LDC R1, c[0x0][0x37c] ;  /* 0x0000df00ff017b82 */ /* 0x000fe20000000800 */
[----:B------:R-:W-:Y:S05]  /*0010*/  EXIT ;  /* 0x000000000000794d */ /* 0x000fea0003800000 */
.L_x_19:
        /* <DEDUP_REMOVED lines=14> */
.L_x_138:


//--------------------- .text._ZN7cutlass13device_kernelIN5flash22FlashAttnBwdPreprocessIN4cute5tupleIJNS3_1CILi96EEENS5_ILi64EEEEEENS_10bfloat16_tEfNS_4arch4Sm90ELb1ELb0EEEEEvNT_6ParamsE --------------------------
	.section	.text._ZN7cutlass13device_kernelIN5flash22FlashAttnBwdPreprocessIN4cute5tupleIJNS3_1CILi96EEENS5_ILi64EEEEEENS_10bfloat16_tEfNS_4arch4Sm90ELb1ELb0EEEEEvNT_6ParamsE,"ax",@progbits
	.align	128
.text._ZN7cutlass13device_kernelIN5flash22FlashAttnBwdPreprocessIN4cute5tupleIJNS3_1CILi96EEENS5_ILi64EEEEEENS_10bfloat16_tEfNS_4arch4Sm90ELb1ELb0EEEEEvNT_6ParamsE:
        .type           _ZN7cutlass13device_kernelIN5flash22FlashAttnBwdPreprocessIN4cute5tupleIJNS3_1CILi96EEENS5_ILi64EEEEEENS_10bfloat16_tEfNS_4arch4Sm90ELb1ELb0EEEEEvNT_6ParamsE,@function
        .size           _ZN7cutlass13device_kernelIN5flash22FlashAttnBwdPreprocessIN4cute5tupleIJNS3_1CILi96EEENS5_ILi64EEEEEENS_10bfloat16_tEfNS_4arch4Sm90ELb1ELb0EEEEEvNT_6ParamsE,(.L_x_139 - _ZN7cutlass13device_kernelIN5flash22FlashAttnBwdPreprocessIN4cute5tupleIJNS3_1CILi96EEENS5_ILi64EEEEEENS_10bfloat16_tEfNS_4arch4Sm90ELb1ELb0EEEEEvNT_6ParamsE)
        .other          _ZN7cutlass13device_kernelIN5flash22FlashAttnBwdPreprocessIN4cute5tupleIJNS3_1CILi96EEENS5_ILi64EEEEEENS_10bfloat16_tEfNS_4arch4Sm90ELb1ELb0EEEEEvNT_6ParamsE,@"STO_CUDA_ENTRY STV_DEFAULT"
_ZN7cutlass13device_kernelIN5flash22FlashAttnBwdPreprocessIN4cute5tupleIJNS3_1CILi96EEENS5_ILi64EEEEEENS_10bfloat16_tEfNS_4arch4Sm90ELb1ELb0EEEEEvNT_6ParamsE:
[----:B------:R-:W-:Y:S01]  /*0000*/  LDC R1, c[0x0][0x37c] ;  /* 0x0000df00ff017b82 */ /* 0x000fe20000000800 */
[----:B------:R-:W0:Y:S07]  /*0010*/  S2R R0, SR_TID.X ;  /* 0x0000000000007919 */ /* 0x000e2e0000002100 */
[----:B------:R-:W1:Y:S01]  /*0020*/  LDC R40, c[0x0][0x388] ;  /* 0x0000e200ff287b82 */ /* 0x000e620000000800 */
[----:B------:R-:W2:Y:S01]  /*0030*/  LDCU UR4, c[0x0][0x38c] ;  /* 0x00007180ff0477ac */ /* 0x000ea20008000800 */
[----:B------:R-:W-:Y:S01]  /*0040*/  IMAD.MOV.U32 R33, RZ, RZ, RZ ;  /* 0x000000ffff217224 */ /* 0x000fe200078e00ff */
[----:B------:R-:W1:Y:S01]  /*0050*/  S2R R3, SR_CTAID.X ;  /* 0x0000000000037919 */ /* 0x000e620000002500 */
[----:B------:R-:W-:-:S04]  /*0060*/  IMAD.MOV.U32 R7, RZ, RZ, RZ ;  /* 0x000000ffff077224 */ /* 0x000fc800078e00ff */
[----:B------:R-:W3:Y:S08]  /*0070*/  S2UR UR6, SR_CTAID.Y ;  /* 0x00000000000679c3 */ /* 0x000ef00000002600 */
[----:B------:R-:W3:Y:S08]  /*0080*/  LDC.64 R36, c[0x0][0x3a0] ;  /* 0x0000e800ff247b82 */ /* 0x000ef00000000a00 */
[----:B------:R-:W4:Y:S01]  /*0090*/  LDC.64 R14, c[0x0][0x3c0] ;  /* 0x0000f000ff0e7b82 */ /* 0x000f220000000a00 */
[----:B0-----:R-:W-:Y:S01]  /*00a0*/  IMAD.SHL.U32 R32, R0, 0x8, RZ ;  /* 0x0000000800207824 */ /* 0x001fe200078e00ff */
[----:B------:R-:W-:-:S06]  /*00b0*/  SHF.R.U32.HI R6, RZ, 0x3, R0 ;  /* 0x00000003ff067819 */ /* 0x000fcc0000011600 */
[----:B------:R-:W0:Y:S01]  /*00c0*/  S2UR UR7, SR_CTAID.Z ;  /* 0x00000000000779c3 */ /* 0x000e220000002700 */
[----:B-1----:R-:W-:Y:S01]  /*00d0*/  IMAD R5, R3, -0x60, R40 ;  /* 0xffffffa003057824 */ /* 0x002fe200078e0228 */
[----:B------:R-:W-:Y:S01]  /*00e0*/  LOP3.LUT R32, R32, 0x38, RZ, 0xc0, !PT ;  /* 0x0000003820207812 */ /* 0x000fe200078ec0ff */
[C---:B------:R-:W-:Y:S01]  /*00f0*/  VIADD R2, R6.reuse, 0x20 ;  /* 0x0000002006027836 */ /* 0x040fe20000000000 */
[----:B------:R-:W-:Y:S02]  /*0100*/  IADD3 R4, PT, PT, R6, 0x40, RZ ;  /* 0x0000004006047810 */ /* 0x000fe40007ffe0ff */
[----:B--2---:R-:W-:Y:S02]  /*0110*/  ISETP.GE.AND P0, PT, R32, UR4, PT ;  /* 0x0000000420007c0c */ /* 0x004fe4000bf06270 */
[----:B------:R-:W0:Y:S01]  /*0120*/  LDC.64 R10, c[0x0][0x3a8] ;  /* 0x0000ea00ff0a7b82 */ /* 0x000e220000000a00 */
[----:B---3--:R-:W-:Y:S01]  /*0130*/  IMAD.WIDE.U32 R8, R36, UR6, R32 ;  /* 0x0000000624087c25 */ /* 0x008fe2000f8e0020 */
[----:B------:R-:W1:Y:S01]  /*0140*/  LDCU.64 UR4, c[0x0][0x358] ;  /* 0x00006b00ff0477ac */ /* 0x000e620008000a00 */
[----:B------:R-:W-:-:S02]  /*0150*/  ISETP.GE.OR P2, PT, R6, R5, P0 ;  /* 0x000000050600720c */ /* 0x000fc40000746670 */
[-C--:B------:R-:W-:Y:S01]  /*0160*/  ISETP.GE.OR P1, PT, R2, R5.reuse, P0 ;  /* 0x000000050200720c */ /* 0x080fe20000726670 */
[----:B------:R-:W-:Y:S01]  /*0170*/  IMAD R37, R37, UR6, R9 ;  /* 0x0000000625257c24 */ /* 0x000fe2000f8e0209 */
[----:B------:R-:W-:Y:S01]  /*0180*/  ISETP.GE.OR P0, PT, R4, R5, P0 ;  /* 0x000000050400720c */ /* 0x000fe20000706670 */
[----:B------:R-:W2:Y:S01]  /*0190*/  LDC.64 R16, c[0x0][0x3c8] ;  /* 0x0000f200ff107b82 */ /* 0x000ea20000000a00 */
[----:B----4-:R-:W-:Y:S01]  /*01a0*/  IMAD.WIDE.U32 R12, R14, UR6, R32 ;  /* 0x000000060e0c7c25 */ /* 0x010fe2000f8e0020 */
[----:B------:R-:W-:-:S03]  /*01b0*/  MOV R36, R8 ;  /* 0x0000000800247202 */ /* 0x000fc60000000f00 */
[----:B------:R-:W-:Y:S02]  /*01c0*/  IMAD R13, R15, UR6, R13 ;  /* 0x000000060f0d7c24 */ /* 0x000fe4000f8e020d */
[----:B------:R-:W-:Y:S01]  /*01d0*/  IMAD.WIDE.U32 R8, R3, 0x60, R6 ;  /* 0x0000006003087825 */ /* 0x000fe200078e0006 */
[----:B------:R-:W3:Y:S02]  /*01e0*/  @!P2 LDC.64 R28, c[0x0][0x398] ;  /* 0x0000e600ff1cab82 */ /* 0x000ee40000000a00 */
[C---:B------:R-:W-:Y:S02]  /*01f0*/  @!P1 IADD3 R15, P3, PT, R8.reuse, 0x20, RZ ;  /* 0x00000020080f9810 */ /* 0x040fe40007f7e0ff */
[----:B------:R-:W-:-:S04]  /*0200*/  @!P0 IADD3 R43, P4, PT, R8, 0x40, RZ ;  /* 0x00000040082b8810 */ /* 0x000fc80007f9e0ff */
[----:B------:R-:W4:Y:S01]  /*0210*/  LDC.64 R18, c[0x0][0x3b8] ;  /* 0x0000ee00ff127b82 */ /* 0x000f220000000a00 */
[----:B0-----:R-:W-:Y:S01]  /*0220*/  IMAD.WIDE.U32 R36, R10, UR7, R36 ;  /* 0x000000070a247c25 */ /* 0x001fe2000f8e0024 */
[-C--:B------:R-:W-:Y:S02]  /*0230*/  @!P0 IADD3.X R27, PT, PT, RZ, R9.reuse, RZ, P4, !PT ;  /* 0x00000009ff1b8210 */ /* 0x080fe400027fe4ff */
[----:B------:R-:W-:Y:S01]  /*0240*/  @!P0 IADD3 R38, P6, PT, R8, 0x40, RZ ;  /* 0x0000004008268810 */ /* 0x000fe20007fde0ff */
[----:B------:R-:W-:Y:S02]  /*0250*/  IMAD R37, R11, UR7, R37 ;  /* 0x000000070b257c24 */ /* 0x000fe4000f8e0225 */
[----:B------:R-:W-:Y:S01]  /*0260*/  @!P1 IMAD.X R21, RZ, RZ, R9, P3 ;  /* 0x000000ffff159224 */ /* 0x000fe200018e0609 */
[----:B------:R-:W0:Y:S01]  /*0270*/  LDC.64 R34, c[0x0][0x3b0] ;  /* 0x0000ec00ff227b82 */ /* 0x000e220000000a00 */
[----:B--2---:R-:W-:Y:S01]  /*0280*/  IMAD.WIDE.U32 R44, R16, UR7, R12 ;  /* 0x00000007102c7c25 */ /* 0x004fe2000f8e000c */
[----:B------:R-:W-:-:S03]  /*0290*/  @!P0 IADD3.X R33, PT, PT, RZ, R9, RZ, P6, !PT ;  /* 0x00000009ff218210 */ /* 0x000fc600037fe4ff */
[----:B------:R-:W-:Y:S01]  /*02a0*/  IMAD R17, R17, UR7, R45 ;  /* 0x0000000711117c24 */ /* 0x000fe2000f8e022d */
[----:B------:R-:W-:Y:S02]  /*02b0*/  @!P2 MOV R16, R44 ;  /* 0x0000002c0010a202 */ /* 0x000fe40000000f00 */
[----:B------:R-:W2:Y:S01]  /*02c0*/  @!P1 LDC.64 R22, c[0x0][0x398] ;  /* 0x0000e600ff169b82 */ /* 0x000ea20000000a00 */
[-C--:B---3--:R-:W-:Y:S02]  /*02d0*/  @!P2 IMAD R10, R9, R28.reuse, RZ ;  /* 0x0000001c090aa224 */ /* 0x088fe400078e02ff */
[----:B------:R-:W-:-:S04]  /*02e0*/  @!P2 IMAD.WIDE.U32 R12, R8, R28, R36 ;  /* 0x0000001c080ca225 */ /* 0x000fc800078e0024 */
[C---:B------:R-:W-:Y:S01]  /*02f0*/  @!P2 IMAD R29, R8.reuse, R29, R10 ;  /* 0x0000001d081da224 */ /* 0x040fe200078e020a */
[----:B------:R-:W3:Y:S01]  /*0300*/  @!P0 LDC.64 R24, c[0x0][0x398] ;  /* 0x0000e600ff188b82 */ /* 0x000ee20000000a00 */
[-C--:B----4-:R-:W-:Y:S02]  /*0310*/  @!P2 IMAD R10, R9, R18.reuse, RZ ;  /* 0x00000012090aa224 */ /* 0x090fe400078e02ff */
[----:B------:R-:W-:Y:S02]  /*0320*/  @!P2 IMAD.IADD R13, R13, 0x1, R29 ;  /* 0x000000010d0da824 */ /* 0x000fe400078e021d */
[C---:B------:R-:W-:Y:S02]  /*0330*/  @!P2 IMAD R19, R8.reuse, R19, R10 ;  /* 0x000000130813a224 */ /* 0x040fe400078e020a */
[C---:B------:R-:W-:Y:S01]  /*0340*/  @!P2 IMAD.WIDE.U32 R10, R8.reuse, R18, R16 ;  /* 0x00000012080aa225 */ /* 0x040fe200078e0010 */
[----:B------:R-:W4:Y:S01]  /*0350*/  @!P2 LDC.64 R46, c[0x0][0x380] ;  /* 0x0000e000ff2eab82 */ /* 0x000f220000000a00 */
[----:B------:R-:W-:-:S02]  /*0360*/  @!P1 IADD3 R16, P5, PT, R8, 0x20, RZ ;  /* 0x0000002008109810 */ /* 0x000fc40007fbe0ff */
[----:B------:R-:W-:Y:S01]  /*0370*/  @!P1 IMAD.MOV.U32 R8, RZ, RZ, R36 ;  /* 0x000000ffff089224 */ /* 0x000fe200078e0024 */
[----:B------:R-:W-:Y:S02]  /*0380*/  @!P2 IADD3 R11, PT, PT, R11, R19, RZ ;  /* 0x000000130b0ba210 */ /* 0x000fe40007ffe0ff */
[C---:B0-----:R-:W-:Y:S01]  /*0390*/  @!P2 LEA R34, P4, R10.reuse, R34, 0x1 ;  /* 0x000000220a22a211 */ /* 0x041fe200078808ff */
[----:B------:R-:W-:Y:S01]  /*03a0*/  @!P1 IMAD.X R39, RZ, RZ, R9, P5 ;  /* 0x000000ffff279224 */ /* 0x000fe200028e0609 */
[----:B------:R-:W0:Y:S01]  /*03b0*/  LDC.64 R18, c[0x0][0x3b8] ;  /* 0x0000ee00ff127b82 */ /* 0x000e220000000a00 */
[----:B------:R-:W-:Y:S02]  /*03c0*/  @!P1 MOV R9, R37 ;  /* 0x0000002500099202 */ /* 0x000fe40000000f00 */
[----:B------:R-:W-:Y:S01]  /*03d0*/  @!P2 LEA.HI.X R35, R10, R35, R11, 0x1, P4 ;  /* 0x000000230a23a211 */ /* 0x000fe200020f0c0b */
[----:B--2---:R-:W-:Y:S02]  /*03e0*/  @!P1 IMAD R10, R21, R22, RZ ;  /* 0x00000016150a9224 */ /* 0x004fe400078e02ff */
[----:B---3--:R-:W-:-:S02]  /*03f0*/  @!P0 IMAD R42, R27, R24, RZ ;  /* 0x000000181b2a8224 */ /* 0x008fc400078e02ff */
[----:B------:R-:W2:Y:S01]  /*0400*/  @!P1 LDC.64 R20, c[0x0][0x380] ;  /* 0x0000e000ff149b82 */ /* 0x000ea20000000a00 */
[C---:B------:R-:W-:Y:S01]  /*0410*/  @!P1 IMAD R41, R15.reuse, R23, R10 ;  /* 0x000000170f299224 */ /* 0x040fe200078e020a */
[----:B------:R-:W-:Y:S01]  /*0420*/  CS2R R10, SRZ ;  /* 0x00000000000a7805 */ /* 0x000fe2000001ff00 */
[----:B------:R-:W-:Y:S01]  /*0430*/  @!P1 IMAD.WIDE.U32 R22, R15, R22, R8 ;  /* 0x000000160f169225 */ /* 0x000fe200078e0008 */
[----:B------:R-:W-:Y:S02]  /*0440*/  CS2R R8, SRZ ;  /* 0x0000000000087805 */ /* 0x000fe4000001ff00 */
[----:B------:R-:W-:Y:S02]  /*0450*/  CS2R R14, SRZ ;  /* 0x00000000000e7805 */ /* 0x000fe4000001ff00 */
[----:B----4-:R-:W-:Y:S01]  /*0460*/  @!P2 LEA R46, P3, R12, R46, 0x1 ;  /* 0x0000002e0c2ea211 */ /* 0x010fe200078608ff */
[----:B------:R-:W3:Y:S01]  /*0470*/  LDC.64 R26, c[0x0][0x3b8] ;  /* 0x0000ee00ff1a7b82 */ /* 0x000ee20000000a00 */
[----:B------:R-:W-:-:S02]  /*0480*/  @!P0 IMAD R42, R43, R25, R42 ;  /* 0x000000192b2a8224 */ /* 0x000fc400078e022a */
[----:B------:R-:W-:Y:S02]  /*0490*/  @!P2 LEA.HI.X R47, R12, R47, R13, 0x1, P3 ;  /* 0x0000002f0c2fa211 */ /* 0x000fe400018f0c0d */
[----:B------:R-:W-:Y:S01]  /*04a0*/  CS2R R12, SRZ ;  /* 0x00000000000c7805 */ /* 0x000fe2000001ff00 */
[----:B------:R-:W-:Y:S02]  /*04b0*/  @!P0 IMAD.WIDE.U32 R36, R43, R24, R36 ;  /* 0x000000182b248225 */ /* 0x000fe400078e0024 */
[----:B------:R-:W4:Y:S01]  /*04c0*/  @!P0 LDC.64 R30, c[0x0][0x380] ;  /* 0x0000e000ff1e8b82 */ /* 0x000f220000000a00 */
[----:B-1----:R-:W4:Y:S04]  /*04d0*/  @!P2 LDG.E.128 R8, desc[UR4][R46.64] ;  /* 0x000000042e08a981 */ /* 0x002f28000c1e1d00 */
[----:B------:R1:W4:Y:S03]  /*04e0*/  @!P2 LDG.E.128 R12, desc[UR4][R34.64] ;  /* 0x00000004220ca981 */ /* 0x000326000c1e1d00 */
[----:B------:R-:W4:Y:S08]  /*04f0*/  LDC.64 R28, c[0x0][0x3b0] ;  /* 0x0000ec00ff1c7b82 */ /* 0x000f300000000a00 */
[----:B------:R-:W4:Y:S01]  /*0500*/  LDC.64 R24, c[0x0][0x3b0] ;  /* 0x0000ec00ff187b82 */ /* 0x000f220000000a00 */
[----:B0-----:R-:W-:Y:S01]  /*0510*/  @!P1 IMAD R39, R39, R18, RZ ;  /* 0x0000001227279224 */ /* 0x001fe200078e02ff */
[-C--:B-1----:R-:W-:Y:S01]  /*0520*/  @!P1 MOV R35, R17.reuse ;  /* 0x0000001100239202 */ /* 0x082fe20000000f00 */
[----:B------:R-:W-:Y:S01]  /*0530*/  @!P1 IMAD.MOV.U32 R34, RZ, RZ, R44 ;  /* 0x000000ffff229224 */ /* 0x000fe200078e002c */
[----:B--2---:R-:W-:Y:S01]  /*0540*/  @!P1 LEA R48, P2, R22, R20, 0x1 ;  /* 0x0000001416309211 */ /* 0x004fe200078408ff */
[----:B------:R-:W-:Y:S01]  /*0550*/  @!P1 IMAD.IADD R41, R23, 0x1, R41 ;  /* 0x0000000117299824 */ /* 0x000fe200078e0229 */
[----:B------:R-:W-:Y:S01]  /*0560*/  @!P0 MOV R45, R17 ;  /* 0x00000011002d8202 */ /* 0x000fe20000000f00 */
[----:B---3--:R-:W-:-:S02]  /*0570*/  @!P0 IMAD R33, R33, R26, RZ ;  /* 0x0000001a21218224 */ /* 0x008fc400078e02ff */
[C---:B------:R-:W-:Y:S02]  /*0580*/  @!P1 IMAD R19, R16.reuse, R19, R39 ;  /* 0x0000001310139224 */ /* 0x040fe400078e0227 */
[----:B------:R-:W-:Y:S01]  /*0590*/  @!P1 IMAD.WIDE.U32 R16, R16, R18, R34 ;  /* 0x0000001210109225 */ /* 0x000fe200078e0022 */
[----:B------:R-:W-:-:S03]  /*05a0*/  @!P1 LEA.HI.X R49, R22, R21, R41, 0x1, P2 ;  /* 0x0000001516319211 */ /* 0x000fc600010f0c29 */
[----:B------:R-:W-:Y:S01]  /*05b0*/  @!P0 IMAD.IADD R18, R37, 0x1, R42 ;  /* 0x0000000125128824 */ /* 0x000fe200078e022a */
[----:B----4-:R-:W-:Y:S01]  /*05c0*/  @!P0 LEA R42, P2, R36, R30, 0x1 ;  /* 0x0000001e242a8211 */ /* 0x010fe200078408ff */
[C---:B------:R-:W-:Y:S02]  /*05d0*/  @!P0 IMAD R33, R38.reuse, R27, R33 ;  /* 0x0000001b26218224 */ /* 0x040fe400078e0221 */
[----:B------:R-:W-:Y:S01]  /*05e0*/  @!P0 IMAD.WIDE.U32 R26, R38, R26, R44 ;  /* 0x0000001a261a8225 */ /* 0x000fe200078e002c */
[----:B------:R-:W-:Y:S02]  /*05f0*/  @!P1 IADD3 R19, PT, PT, R17, R19, RZ ;  /* 0x0000001311139210 */ /* 0x000fe40007ffe0ff */
[----:B------:R-:W-:Y:S01]  /*0600*/  @!P1 LEA R34, P3, R16, R28, 0x1 ;  /* 0x0000001c10229211 */ /* 0x000fe200078608ff */
[----:B------:R-:W-:Y:S01]  /*0610*/  @!P0 IMAD.IADD R27, R27, 0x1, R33 ;  /* 0x000000011b1b8824 */ /* 0x000fe200078e0221 */
[----:B------:R-:W-:Y:S02]  /*0620*/  @!P0 LEA.HI.X R43, R36, R31, R18, 0x1, P2 ;  /* 0x0000001f242b8211 */ /* 0x000fe400010f0c12 */
[----:B------:R-:W-:-:S02]  /*0630*/  @!P0 LEA R44, P2, R26, R24, 0x1 ;  /* 0x000000181a2c8211 */ /* 0x000fc400078408ff */
[----:B------:R-:W-:Y:S02]  /*0640*/  @!P1 LEA.HI.X R35, R16, R29, R19, 0x1, P3 ;  /* 0x0000001d10239211 */ /* 0x000fe400018f0c13 */
[----:B------:R-:W-:Y:S02]  /*0650*/  CS2R R16, SRZ ;  /* 0x0000000000107805 */ /* 0x000fe4000001ff00 */
[----:B------:R-:W-:Y:S02]  /*0660*/  CS2R R18, SRZ ;  /* 0x0000000000127805 */ /* 0x000fe4000001ff00 */
[----:B------:R-:W-:Y:S02]  /*0670*/  CS2R R20, SRZ ;  /* 0x0000000000147805 */ /* 0x000fe4000001ff00 */
[----:B------:R-:W-:Y:S02]  /*0680*/  CS2R R22, SRZ ;  /* 0x0000000000167805 */ /* 0x000fe4000001ff00 */
[----:B------:R-:W-:-:S02]  /*0690*/  @!P0 LEA.HI.X R45, R26, R25, R27, 0x1, P2 ;  /* 0x000000191a2d8211 */ /* 0x000fc400010f0c1b */
[----:B------:R-:W-:Y:S02]  /*06a0*/  CS2R R24, SRZ ;  /* 0x0000000000187805 */ /* 0x000fe4000001ff00 */
[----:B------:R-:W-:Y:S02]  /*06b0*/  CS2R R26, SRZ ;  /* 0x00000000001a7805 */ /* 0x000fe4000001ff00 */
[----:B------:R-:W-:Y:S02]  /*06c0*/  CS2R R28, SRZ ;  /* 0x00000000001c7805 */ /* 0x000fe4000001ff00 */
[----:B------:R-:W-:Y:S01]  /*06d0*/  CS2R R30, SRZ ;  /* 0x00000000001e7805 */ /* 0x000fe2000001ff00 */
[----:B------:R-:W2:Y:S01]  /*06e0*/  @!P1 LDG.E.128 R16, desc[UR4][R48.64] ;  /* 0x0000000430109981 */ /* 0x000ea2000c1e1d00 */
[----:B------:R-:W0:Y:S03]  /*06f0*/  LDC.64 R36, c[0x0][0x408] ;  /* 0x00010200ff247b82 */ /* 0x000e260000000a00 */
[----:B------:R1:W3:Y:S04]  /*0700*/  @!P1 LDG.E.128 R20, desc[UR4][R34.64] ;  /* 0x0000000422149981 */ /* 0x0002e8000c1e1d00 */
[----:B------:R-:W4:Y:S04]  /*0710*/  @!P0 LDG.E.128 R24, desc[UR4][R42.64] ;  /* 0x000000042a188981 */ /* 0x000f28000c1e1d00 */
[----:B------:R-:W4:Y:S01]  /*0720*/  @!P0 LDG.E.128 R28, desc[UR4][R44.64] ;  /* 0x000000042c1c8981 */ /* 0x000f22000c1e1d00 */
[C---:B------:R-:W-:Y:S01]  /*0730*/  ISETP.GE.AND P0, PT, R0.reuse, R5, PT ;  /* 0x000000050000720c */ /* 0x040fe20003f06270 */
[----:B-1----:R-:W1:Y:S03]  /*0740*/  LDC.64 R34, c[0x0][0x400] ;  /* 0x00010000ff227b82 */ /* 0x002e660000000a00 */
[----:B------:R-:W-:Y:S01]  /*0750*/  ISETP.GT.U32.OR P0, PT, R0, 0x5f, P0 ;  /* 0x0000005f0000780c */ /* 0x000fe20000704470 */
[----:B------:R-:W-:-:S12]  /*0760*/  IMAD R46, R3, 0x60, RZ ;  /* 0x00000060032e7824 */ /* 0x000fd800078e02ff */
[----:B------:R-:W0:Y:S01]  /*0770*/  @!P0 LDC.64 R38, c[0x0][0x3f8] ;  /* 0x0000fe00ff268b82 */ /* 0x000e220000000a00 */
[----:B------:R-:W-:Y:S01]  /*0780*/  @!P0 IADD3 R48, PT, PT, R46, R0, RZ ;  /* 0x000000002e308210 */ /* 0x000fe20007ffe0ff */
[----:B------:R-:W-:-:S04]  /*0790*/  @!P0 IMAD.MOV.U32 R49, RZ, RZ, RZ ;  /* 0x000000ffff318224 */ /* 0x000fc800078e00ff */
[----:B-1----:R-:W-:-:S04]  /*07a0*/  @!P0 IMAD.WIDE.U32 R48, R34, UR6, R48 ;  /* 0x0000000622308c25 */ /* 0x002fc8000f8e0030 */
[----:B------:R-:W-:Y:S02]  /*07b0*/  @!P0 IMAD R49, R35, UR6, R49 ;  /* 0x0000000623318c24 */ /* 0x000fe4000f8e0231 */
[----:B0-----:R-:W-:-:S04]  /*07c0*/  @!P0 IMAD.WIDE.U32 R34, R36, UR7, R48 ;  /* 0x0000000724228c25 */ /* 0x001fc8000f8e0030 */
[----:B------:R-:W-:Y:S01]  /*07d0*/  @!P0 IMAD R37, R37, UR7, R35 ;  /* 0x0000000725258c24 */ /* 0x000fe2000f8e0223 */
[----:B------:R-:W-:-:S04]  /*07e0*/  @!P0 LEA R38, P1, R34, R38, 0x2 ;  /* 0x0000002622268211 */ /* 0x000fc800078210ff */
[----:B------:R-:W-:Y:S02]  /*07f0*/  @!P0 LEA.HI.X R39, R34, R39, R37, 0x2, P1 ;  /* 0x0000002722278211 */ /* 0x000fe400008f1425 */
[----:B------:R-:W-:-:S06]  /*0800*/  MOV R33, 0x7f800000 ;  /* 0x7f80000000217802 */ /* 0x000fcc0000000f00 */
[----:B------:R4:W5:Y:S01]  /*0810*/  @!P0 LDG.E R33, desc[UR4][R38.64] ;  /* 0x0000000426218981 */ /* 0x000962000c1e1900 */
[----:B------:R-:W-:Y:S01]  /*0820*/  VIADD R40, R40, 0x5f ;  /* 0x0000005f28287836 */ /* 0x000fe20000000000 */
[----:B------:R-:W-:Y:S01]  /*0830*/  ISETP.NE.AND P1, PT, R32, RZ, PT ;  /* 0x000000ff2000720c */ /* 0x000fe20003f25270 */
[----:B------:R-:W-:Y:S01]  /*0840*/  BSSY.RECONVERGENT B0, `(.L_x_20) ;  /* 0x000007c000007945 */ /* 0x000fe20003800200 */
[----:B------:R-:W-:Y:S02]  /*0850*/  LOP3.LUT R34, R8, 0xffff0000, RZ, 0xc0, !PT ;  /* 0xffff000008227812 */ /* 0x000fe400078ec0ff */
[----:B------:R-:W-:Y:S01]  /*0860*/  LOP3.LUT R37, R12, 0xffff0000, RZ, 0xc0, !PT ;  /* 0xffff00000c257812 */ /* 0x000fe200078ec0ff */
[----:B------:R-:W-:Y:S01]  /*0870*/  IMAD.U32 R8, R8, 0x10000, RZ ;  /* 0x0001000008087824 */ /* 0x000fe200078e00ff */
[----:B------:R-:W-:-:S03]  /*0880*/  SHF.L.U32 R35, R12, 0x10, RZ ;  /* 0x000000100c237819 */ /* 0x000fc600000006ff */
[----:B------:R-:W-:Y:S01]  /*0890*/  FMUL.FTZ R41, R34, R37 ;  /* 0x0000002522297220 */ /* 0x000fe20000410000 */
[----:B------:R-:W-:Y:S01]  /*08a0*/  SHF.L.U32 R37, R13, 0x10, RZ ;  /* 0x000000100d257819 */ /* 0x000fe200000006ff */
[C---:B------:R-:W-:Y:S02]  /*08b0*/  IMAD.U32 R12, R9.reuse, 0x10000, RZ ;  /* 0x00010000090c7824 */ /* 0x040fe400078e00ff */
[----:B------:R-:W-:Y:S01]  /*08c0*/  FFMA.FTZ R35, R8, R35, R41 ;  /* 0x0000002308237223 */ /* 0x000fe20000010029 */
[----:B------:R-:W-:Y:S02]  /*08d0*/  LOP3.LUT R9, R9, 0xffff0000, RZ, 0xc0, !PT ;  /* 0xffff000009097812 */ /* 0x000fe400078ec0ff */
[----:B------:R-:W-:Y:S01]  /*08e0*/  LOP3.LUT R34, R13, 0xffff0000, RZ, 0xc0, !PT ;  /* 0xffff00000d227812 */ /* 0x000fe200078ec0ff */
[----:B------:R-:W-:Y:S01]  /*08f0*/  FFMA.FTZ R12, R12, R37, R35 ;  /* 0x000000250c0c7223 */ /* 0x000fe20000010023 */
[----:B------:R-:W-:Y:S01]  /*0900*/  SHF.L.U32 R13, R14, 0x10, RZ ;  /* 0x000000100e0d7819 */ /* 0x000fe200000006ff */
[----:B------:R-:W-:-:S02]  /*0910*/  IMAD.U32 R8, R10, 0x10000, RZ ;  /* 0x000100000a087824 */ /* 0x000fc400078e00ff */
[----:B------:R-:W-:Y:S01]  /*0920*/  FFMA.FTZ R35, R9, R34, R12 ;  /* 0x0000002209237223 */ /* 0x000fe2000001000c */
[----:B------:R-:W-:Y:S02]  /*0930*/  LOP3.LUT R10, R10, 0xffff0000, RZ, 0xc0, !PT ;  /* 0xffff00000a0a7812 */ /* 0x000fe400078ec0ff */
[----:B------:R-:W-:Y:S01]  /*0940*/  LOP3.LUT R9, R14, 0xffff0000, RZ, 0xc0, !PT ;  /* 0xffff00000e097812 */ /* 0x000fe200078ec0ff */
[----:B------:R-:W-:Y:S01]  /*0950*/  FFMA.FTZ R35, R8, R13, R35 ;  /* 0x0000000d08237223 */ /* 0x000fe20000010023 */
[----:B------:R-:W-:Y:S01]  /*0960*/  SHF.L.U32 R13, R15, 0x10, RZ ;  /* 0x000000100f0d7819 */ /* 0x000fe200000006ff */
[----:B------:R-:W-:Y:S02]  /*0970*/  IMAD.U32 R8, R11, 0x10000, RZ ;  /* 0x000100000b087824 */ /* 0x000fe400078e00ff */
[----:B------:R-:W-:-:S04]  /*0980*/  FFMA.FTZ R9, R10, R9, R35 ;  /* 0x000000090a097223 */ /* 0x000fc80000010023 */
[----:B------:R-:W-:Y:S01]  /*0990*/  FFMA.FTZ R8, R8, R13, R9 ;  /* 0x0000000d08087223 */ /* 0x000fe20000010009 */
[C---:B--2---:R-:W-:Y:S01]  /*09a0*/  IMAD.U32 R9, R16.reuse, 0x10000, RZ ;  /* 0x0001000010097824 */ /* 0x044fe200078e00ff */
[----:B------:R-:W-:Y:S02]  /*09b0*/  LOP3.LUT R16, R16, 0xffff0000, RZ, 0xc0, !PT ;  /* 0xffff000010107812 */ /* 0x000fe400078ec0ff */
[C---:B---3--:R-:W-:Y:S01]  /*09c0*/  LOP3.LUT R41, R20.reuse, 0xffff0000, RZ, 0xc0, !PT ;  /* 0xffff000014297812 */ /* 0x048fe200078ec0ff */
[----:B------:R-:W-:Y:S01]  /*09d0*/  IMAD.U32 R14, R20, 0x10000, RZ ;  /* 0x00010000140e7824 */ /* 0x000fe200078e00ff */
[C---:B------:R-:W-:Y:S02]  /*09e0*/  SHF.L.U32 R35, R21.reuse, 0x10, RZ ;  /* 0x0000001015237819 */ /* 0x040fe400000006ff */
[----:B----4-:R-:W-:Y:S02]  /*09f0*/  LOP3.LUT R39, R24, 0xffff0000, RZ, 0xc0, !PT ;  /* 0xffff000018277812 */ /* 0x010fe400078ec0ff */
[----:B------:R-:W-:-:S02]  /*0a00*/  LOP3.LUT R20, R21, 0xffff0000, RZ, 0xc0, !PT ;  /* 0xffff000015147812 */ /* 0x000fc400078ec0ff */
[----:B------:R-:W-:Y:S01]  /*0a10*/  LOP3.LUT R36, R28, 0xffff0000, RZ, 0xc0, !PT ;  /* 0xffff00001c247812 */ /* 0x000fe200078ec0ff */
[C---:B------:R-:W-:Y:S01]  /*0a20*/  IMAD.U32 R21, R22.reuse, 0x10000, RZ ;  /* 0x0001000016157824 */ /* 0x040fe200078e00ff */
[----:B------:R-:W-:Y:S01]  /*0a30*/  LOP3.LUT R37, R22, 0xffff0000, RZ, 0xc0, !PT ;  /* 0xffff000016257812 */ /* 0x000fe200078ec0ff */
[----:B------:R-:W-:Y:S01]  /*0a40*/  FMUL.FTZ R16, R16, R41 ;  /* 0x0000002910107220 */ /* 0x000fe20000410000 */
[C---:B------:R-:W-:Y:S02]  /*0a50*/  SHF.L.U32 R22, R23.reuse, 0x10, RZ ;  /* 0x0000001017167819 */ /* 0x040fe400000006ff */
[----:B------:R-:W-:Y:S01]  /*0a60*/  LOP3.LUT R34, R23, 0xffff0000, RZ, 0xc0, !PT ;  /* 0xffff000017227812 */ /* 0x000fe200078ec0ff */
[----:B------:R-:W-:Y:S01]  /*0a70*/  IMAD.U32 R24, R24, 0x10000, RZ ;  /* 0x0001000018187824 */ /* 0x000fe200078e00ff */
[----:B------:R-:W-:Y:S01]  /*0a80*/  SHF.L.U32 R23, R28, 0x10, RZ ;  /* 0x000000101c177819 */ /* 0x000fe200000006ff */
[----:B------:R-:W-:Y:S01]  /*0a90*/  FMUL.FTZ R41, R39, R36 ;  /* 0x0000002427297220 */ /* 0x000fe20000410000 */
[----:B------:R-:W-:Y:S01]  /*0aa0*/  SHF.L.U32 R10, R17, 0x10, RZ ;  /* 0x00000010110a7819 */ /* 0x000fe200000006ff */
[----:B------:R-:W-:Y:S01]  /*0ab0*/  FFMA.FTZ R39, R9, R14, R16 ;  /* 0x0000000e09277223 */ /* 0x000fe20000010010 */
[----:B------:R-:W-:Y:S01]  /*0ac0*/  SHF.L.U32 R14, R29, 0x10, RZ ;  /* 0x000000101d0e7819 */ /* 0x000fe200000006ff */
[----:B------:R-:W-:-:S02]  /*0ad0*/  IMAD.U32 R9, R25, 0x10000, RZ ;  /* 0x0001000019097824 */ /* 0x000fc400078e00ff */
[----:B------:R-:W-:Y:S01]  /*0ae0*/  FFMA.FTZ R24, R24, R23, R41 ;  /* 0x0000001718187223 */ /* 0x000fe20000010029 */
[----:B------:R-:W-:Y:S01]  /*0af0*/  LOP3.LUT R17, R17, 0xffff0000, RZ, 0xc0, !PT ;  /* 0xffff000011117812 */ /* 0x000fe200078ec0ff */
[----:B------:R-:W-:Y:S01]  /*0b00*/  FFMA.FTZ R16, R10, R35, R39 ;  /* 0x000000230a107223 */ /* 0x000fe20000010027 */
[----:B------:R-:W-:Y:S01]  /*0b10*/  LOP3.LUT R25, R25, 0xffff0000, RZ, 0xc0, !PT ;  /* 0xffff000019197812 */ /* 0x000fe200078ec0ff */
[----:B------:R-:W-:Y:S01]  /*0b20*/  FFMA.FTZ R24, R9, R14, R24 ;  /* 0x0000000e09187223 */ /* 0x000fe20000010018 */
[----:B------:R-:W-:Y:S01]  /*0b30*/  LOP3.LUT R10, R29, 0xffff0000, RZ, 0xc0, !PT ;  /* 0xffff00001d0a7812 */ /* 0x000fe200078ec0ff */
[----:B------:R-:W-:Y:S02]  /*0b40*/  IMAD.U32 R12, R18, 0x10000, RZ ;  /* 0x00010000120c7824 */ /* 0x000fe400078e00ff */
[----:B------:R-:W-:Y:S01]  /*0b50*/  FFMA.FTZ R17, R17, R20, R16 ;  /* 0x0000001411117223 */ /* 0x000fe20000010010 */
[----:B------:R-:W-:Y:S01]  /*0b60*/  SHF.L.U32 R14, R30, 0x10, RZ ;  /* 0x000000101e0e7819 */ /* 0x000fe200000006ff */
[----:B------:R-:W-:-:S02]  /*0b70*/  IMAD.U32 R9, R26, 0x10000, RZ ;  /* 0x000100001a097824 */ /* 0x000fc400078e00ff */
[----:B------:R-:W-:Y:S01]  /*0b80*/  FFMA.FTZ R10, R25, R10, R24 ;  /* 0x0000000a190a7223 */ /* 0x000fe20000010018 */
[----:B------:R-:W-:Y:S01]  /*0b90*/  FFMA.FTZ R21, R12, R21, R17 ;  /* 0x000000150c157223 */ /* 0x000fe20000010011 */
[----:B------:R-:W-:Y:S02]  /*0ba0*/  LOP3.LUT R18, R18, 0xffff0000, RZ, 0xc0, !PT ;  /* 0xffff000012127812 */ /* 0x000fe400078ec0ff */
[----:B------:R-:W-:Y:S01]  /*0bb0*/  LOP3.LUT R26, R26, 0xffff0000, RZ, 0xc0, !PT ;  /* 0xffff00001a1a7812 */ /* 0x000fe200078ec0ff */
[----:B------:R-:W-:Y:S01]  /*0bc0*/  FFMA.FTZ R23, R9, R14, R10 ;  /* 0x0000000e09177223 */ /* 0x000fe2000001000a */
[----:B------:R-:W-:Y:S01]  /*0bd0*/  LOP3.LUT R17, R30, 0xffff0000, RZ, 0xc0, !PT ;  /* 0xffff00001e117812 */ /* 0x000fe200078ec0ff */
[----:B------:R-:W-:Y:S01]  /*0be0*/  FFMA.FTZ R18, R18, R37, R21 ;  /* 0x0000002512127223 */ /* 0x000fe20000010015 */
[----:B------:R-:W-:Y:S01]  /*0bf0*/  SHF.L.U32 R13, R19, 0x10, RZ ;  /* 0x00000010130d7819 */ /* 0x000fe200000006ff */
[----:B------:R-:W-:Y:S01]  /*0c00*/  IMAD.U32 R9, R27, 0x10000, RZ ;  /* 0x000100001b097824 */ /* 0x000fe200078e00ff */
[----:B------:R-:W-:Y:S01]  /*0c10*/  SHF.L.U32 R10, R31, 0x10, RZ ;  /* 0x000000101f0a7819 */ /* 0x000fe200000006ff */
[----:B------:R-:W-:Y:S01]  /*0c20*/  FFMA.FTZ R26, R26, R17, R23 ;  /* 0x000000111a1a7223 */ /* 0x000fe20000010017 */
[----:B------:R-:W-:-:S02]  /*0c30*/  LOP3.LUT R11, R11, 0xffff0000, RZ, 0xc0, !PT ;  /* 0xffff00000b0b7812 */ /* 0x000fc400078ec0ff */
[----:B------:R-:W-:Y:S01]  /*0c40*/  LOP3.LUT R15, R15, 0xffff0000, RZ, 0xc0, !PT ;  /* 0xffff00000f0f7812 */ /* 0x000fe200078ec0ff */
[----:B------:R-:W-:Y:S01]  /*0c50*/  FFMA.FTZ R18, R13, R22, R18 ;  /* 0x000000160d127223 */ /* 0x000fe20000010012 */
[----:B------:R-:W-:Y:S01]  /*0c60*/  LOP3.LUT R19, R19, 0xffff0000, RZ, 0xc0, !PT ;  /* 0xffff000013137812 */ /* 0x000fe200078ec0ff */
[----:B------:R-:W-:Y:S01]  /*0c70*/  FFMA.FTZ R10, R9, R10, R26 ;  /* 0x0000000a090a7223 */ /* 0x000fe2000001001a */
[----:B------:R-:W-:Y:S02]  /*0c80*/  LOP3.LUT R27, R27, 0xffff0000, RZ, 0xc0, !PT ;  /* 0xffff00001b1b7812 */ /* 0x000fe400078ec0ff */
[----:B------:R-:W-:Y:S01]  /*0c90*/  LOP3.LUT R12, R31, 0xffff0000, RZ, 0xc0, !PT ;  /* 0xffff00001f0c7812 */ /* 0x000fe200078ec0ff */
[----:B------:R-:W-:Y:S01]  /*0ca0*/  FFMA.FTZ R8, R11, R15, R8 ;  /* 0x0000000f0b087223 */ /* 0x000fe20000010008 */
[----:B------:R-:W-:-:S03]  /*0cb0*/  FFMA.FTZ R18, R19, R34, R18 ;  /* 0x0000002213127223 */ /* 0x000fc60000010012 */
[----:B------:R-:W-:Y:S01]  /*0cc0*/  FFMA.FTZ R27, R27, R12, R10 ;  /* 0x0000000c1b1b7223 */ /* 0x000fe2000001000a */
[----:B------:R-:W0:Y:S04]  /*0cd0*/  SHFL.BFLY PT, R9, R8, 0x4, 0x1f ;  /* 0x0c801f0008097f89 */ /* 0x000e2800000e0000 */
[----:B------:R-:W1:Y:S04]  /*0ce0*/  SHFL.BFLY PT, R11, R18, 0x4, 0x1f ;  /* 0x0c801f00120b7f89 */ /* 0x000e6800000e0000 */
[----:B------:R-:W2:Y:S01]  /*0cf0*/  SHFL.BFLY PT, R10, R27, 0x4, 0x1f ;  /* 0x0c801f001b0a7f89 */ /* 0x000ea200000e0000 */
[----:B0-----:R-:W-:Y:S01]  /*0d00*/  FADD.FTZ R9, R8, R9 ;  /* 0x0000000908097221 */ /* 0x001fe20000010000 */
[----:B-1----:R-:W-:Y:S01]  /*0d10*/  FADD.FTZ R11, R18, R11 ;  /* 0x0000000b120b7221 */ /* 0x002fe20000010000 */
[----:B--2---:R-:W-:-:S04]  /*0d20*/  FADD.FTZ R16, R27, R10 ;  /* 0x0000000a1b107221 */ /* 0x004fc80000010000 */
[----:B------:R-:W0:Y:S04]  /*0d30*/  SHFL.BFLY PT, R14, R11, 0x2, 0x1f ;  /* 0x0c401f000b0e7f89 */ /* 0x000e2800000e0000 */
[----:B------:R-:W1:Y:S04]  /*0d40*/  SHFL.BFLY PT, R10, R9, 0x2, 0x1f ;  /* 0x0c401f00090a7f89 */ /* 0x000e6800000e0000 */
[----:B------:R-:W2:Y:S01]  /*0d50*/  SHFL.BFLY PT, R13, R16, 0x2, 0x1f ;  /* 0x0c401f00100d7f89 */ /* 0x000ea200000e0000 */
[----:B------:R-:W-:-:S05]  /*0d60*/  IMAD.HI R19, R40, 0x2aaaaaab, RZ ;  /* 0x2aaaaaab28137827 */ /* 0x000fca00078e02ff */
[----:B------:R-:W-:Y:S01]  /*0d70*/  SHF.R.U32.HI R8, RZ, 0x1f, R19 ;  /* 0x0000001fff087819 */ /* 0x000fe20000011613 */
[----:B0-----:R-:W-:Y:S01]  /*0d80*/  FADD.FTZ R14, R11, R14 ;  /* 0x0000000e0b0e7221 */ /* 0x001fe20000010000 */
[----:B-1----:R-:W-:Y:S01]  /*0d90*/  FADD.FTZ R12, R9, R10 ;  /* 0x0000000a090c7221 */ /* 0x002fe20000010000 */
[----:B--2---:R-:W-:-:S03]  /*0da0*/  FADD.FTZ R17, R16, R13 ;  /* 0x0000000d10117221 */ /* 0x004fc60000010000 */
[----:B------:R-:W0:Y:S01]  /*0db0*/  SHFL.BFLY PT, R15, R14, 0x1, 0x1f ;  /* 0x0c201f000e0f7f89 */ /* 0x000e2200000e0000 */
[----:B------:R-:W-:Y:S01]  /*0dc0*/  LEA.HI R19, R19, R8, RZ, 0x1c ;  /* 0x0000000813137211 */ /* 0x000fe200078fe0ff */
[----:B------:R-:W1:Y:S02]  /*0dd0*/  LDC.64 R10, c[0x0][0x440] ;  /* 0x00011000ff0a7b82 */ /* 0x000e640000000a00 */
[----:B------:R-:W2:Y:S04]  /*0de0*/  SHFL.BFLY PT, R13, R12, 0x1, 0x1f ;  /* 0x0c201f000c0d7f89 */ /* 0x000ea800000e0000 */
[----:B------:R-:W3:Y:S02]  /*0df0*/  SHFL.BFLY PT, R18, R17, 0x1, 0x1f ;  /* 0x0c201f0011127f89 */ /* 0x000ee400000e0000 */
[----:B------:R-:W4:Y:S01]  /*0e00*/  LDC.64 R8, c[0x0][0x448] ;  /* 0x00011200ff087b82 */ /* 0x000f220000000a00 */
[----:B------:R-:W-:-:S02]  /*0e10*/  IMAD R40, R19, 0x60, -R40 ;  /* 0x0000006013287824 */ /* 0x000fc400078e0a28 */
[----:B------:R-:W-:-:S03]  /*0e20*/  IMAD R16, R3, 0x600, R0 ;  /* 0x0000060003107824 */ /* 0x000fc600078e0200 */
[----:B------:R-:W-:-:S04]  /*0e30*/  IADD3 R19, PT, PT, R5, 0x5f, R40 ;  /* 0x0000005f05137810 */ /* 0x000fc80007ffe028 */
[----:B------:R-:W-:-:S04]  /*0e40*/  ISETP.GE.AND P0, PT, R0, R19, PT ;  /* 0x000000130000720c */ /* 0x000fc80003f06270 */
[----:B------:R-:W-:Y:S01]  /*0e50*/  ISETP.GT.U32.OR P0, PT, R0, 0x5f, P0 ;  /* 0x0000005f0000780c */ /* 0x000fe20000704470 */
[----:B0-----:R-:W-:Y:S01]  /*0e60*/  FADD.FTZ R20, R14, R15 ;  /* 0x0000000f0e147221 */ /* 0x001fe20000010000 */
[----:B--2---:R-:W-:Y:S01]  /*0e70*/  FADD.FTZ R13, R12, R13 ;  /* 0x0000000d0c0d7221 */ /* 0x004fe20000010000 */
[----:B------:R-:W-:Y:S01]  /*0e80*/  SHF.L.U32 R12, R16, 0x2, RZ ;  /* 0x00000002100c7819 */ /* 0x000fe200000006ff */
[----:B---3--:R-:W-:Y:S01]  /*0e90*/  FADD.FTZ R21, R17, R18 ;  /* 0x0000001211157221 */ /* 0x008fe20000010000 */
[----:B------:R-:W-:Y:S08]  /*0ea0*/  @P1 BRA `(.L_x_21) ;  /* 0x0000000000541947 */ /* 0x000ff00003800000 */
[----:B------:R-:W0:Y:S01]  /*0eb0*/  LDC.64 R16, c[0x0][0x3e8] ;  /* 0x0000fa00ff107b82 */ /* 0x000e220000000a00 */
[----:B------:R-:W-:Y:S01]  /*0ec0*/  IMAD.MOV.U32 R47, RZ, RZ, RZ ;  /* 0x000000ffff2f7224 */ /* 0x000fe200078e00ff */
[----:B------:R-:W2:Y:S01]  /*0ed0*/  LDCU.64 UR8, c[0x0][0x3d0] ;  /* 0x00007a00ff0877ac */ /* 0x000ea20008000a00 */
[-C--:B------:R-:W-:Y:S02]  /*0ee0*/  ISETP.GE.AND P3, PT, R6, R5.reuse, PT ;  /* 0x000000050600720c */ /* 0x080fe40003f66270 */
[----:B------:R-:W-:-:S03]  /*0ef0*/  ISETP.GE.AND P2, PT, R2, R5, PT ;  /* 0x000000050200720c */ /* 0x000fc60003f46270 */
[----:B------:R-:W3:Y:S01]  /*0f00*/  LDC.64 R18, c[0x0][0x3f0] ;  /* 0x0000fc00ff127b82 */ /* 0x000ee20000000a00 */
[----:B------:R-:W-:Y:S01]  /*0f10*/  FSEL R7, R20, RZ, !P2 ;  /* 0x000000ff14077208 */ /* 0x000fe20005000000 */
[----:B0-----:R-:W-:-:S04]  /*0f20*/  IMAD.WIDE.U32 R14, R16, UR6, R46 ;  /* 0x00000006100e7c25 */ /* 0x001fc8000f8e002e */
[----:B------:R-:W-:Y:S02]  /*0f30*/  IMAD R15, R17, UR6, R15 ;  /* 0x00000006110f7c24 */ /* 0x000fe4000f8e020f */
[----:B---3--:R-:W-:-:S04]  /*0f40*/  IMAD.WIDE.U32 R14, R18, UR7, R14 ;  /* 0x00000007120e7c25 */ /* 0x008fc8000f8e000e */
[----:B------:R-:W-:Y:S01]  /*0f50*/  IMAD R16, R19, UR7, R15 ;  /* 0x0000000713107c24 */ /* 0x000fe2000f8e020f */
[----:B------:R-:W-:-:S04]  /*0f60*/  IADD3 R15, P1, PT, R6, R14, RZ ;  /* 0x0000000e060f7210 */ /* 0x000fc80007f3e0ff */
[----:B------:R-:W-:Y:S02]  /*0f70*/  IADD3.X R16, PT, PT, RZ, R16, RZ, P1, !PT ;  /* 0x00000010ff107210 */ /* 0x000fe40000ffe4ff */
[C---:B--2---:R-:W-:Y:S02]  /*0f80*/  LEA R14, P4, R15.reuse, UR8, 0x2 ;  /* 0x000000080f0e7c11 */ /* 0x044fe4000f8810ff */
[----:B------:R-:W-:Y:S02]  /*0f90*/  ISETP.GE.AND P1, PT, R4, R5, PT ;  /* 0x000000050400720c */ /* 0x000fe40003f26270 */
[----:B------:R-:W-:Y:S02]  /*0fa0*/  LEA.HI.X R15, R15, UR9, R16, 0x2, P4 ;  /* 0x000000090f0f7c11 */ /* 0x000fe4000a0f1410 */
[----:B------:R-:W-:Y:S02]  /*0fb0*/  FSEL R5, R13, RZ, !P3 ;  /* 0x000000ff0d057208 */ /* 0x000fe40005800000 */
[----:B------:R-:W-:Y:S01]  /*0fc0*/  FSEL R17, R21, RZ, !P1 ;  /* 0x000000ff15117208 */ /* 0x000fe20004800000 */
[----:B------:R0:W-:Y:S04]  /*0fd0*/  STG.E desc[UR4][R14.64+0x80], R7 ;  /* 0x000080070e007986 */ /* 0x0001e8000c101904 */
[----:B------:R0:W-:Y:S04]  /*0fe0*/  STG.E desc[UR4][R14.64], R5 ;  /* 0x000000050e007986 */ /* 0x0001e8000c101904 */
[----:B------:R0:W-:Y:S02]  /*0ff0*/  STG.E desc[UR4][R14.64+0x100], R17 ;  /* 0x000100110e007986 */ /* 0x0001e4000c101904 */
.L_x_21:
[----:B------:R-:W-:Y:S05]  /*1000*/  BSYNC.RECONVERGENT B0 ;  /* 0x0000000000007941 */ /* 0x000fea0003800200 */
.L_x_20:
[----:B------:R-:W-:Y:S04]  /*1010*/  BSSY.RECONVERGENT B0, `(.L_x_22) ;  /* 0x0000011000007945 */ /* 0x000fe80003800200 */
[----:B------:R-:W-:Y:S05]  /*1020*/  @P0 BRA `(.L_x_23) ;  /* 0x00000000003c0947 */ /* 0x000fea0003800000 */
[----:B0-----:R-:W0:Y:S01]  /*1030*/  LDC.64 R6, c[0x0][0x418] ;  /* 0x00010600ff067b82 */ /* 0x001e220000000a00 */
[----:B------:R-:W-:Y:S02]  /*1040*/  HFMA2 R5, -RZ, RZ, 0, 0 ;  /* 0x00000000ff057431 */ /* 0x000fe400000001ff */
[----:B------:R-:W-:Y:S02]  /*1050*/  IMAD.IADD R4, R46, 0x1, R0 ;  /* 0x000000012e047824 */ /* 0x000fe400078e0200 */
[C---:B-----5:R-:W-:Y:S01]  /*1060*/  FMUL.FTZ R2, R33.reuse, 1.4426950216293334961 ;  /* 0x3fb8aa3b21027820 */ /* 0x060fe20000410000 */
[----:B------:R-:W-:Y:S02]  /*1070*/  FSETP.NEU.FTZ.AND P0, PT, R33, -INF , PT ;  /* 0xff8000002100780b */ /* 0x000fe40003f1d000 */
[----:B------:R-:W2:Y:S08]  /*1080*/  LDC.64 R14, c[0x0][0x420] ;  /* 0x00010800ff0e7b82 */ /* 0x000eb00000000a00 */
[----:B------:R-:W3:Y:S01]  /*1090*/  LDC.64 R16, c[0x0][0x410] ;  /* 0x00010400ff107b82 */ /* 0x000ee20000000a00 */
[----:B0-----:R-:W-:-:S04]  /*10a0*/  IMAD.WIDE.U32 R4, R6, UR6, R4 ;  /* 0x0000000606047c25 */ /* 0x001fc8000f8e0004 */
[----:B------:R-:W-:Y:S02]  /*10b0*/  IMAD R5, R7, UR6, R5 ;  /* 0x0000000607057c24 */ /* 0x000fe4000f8e0205 */
[----:B--2---:R-:W-:-:S04]  /*10c0*/  IMAD.WIDE.U32 R4, R14, UR7, R4 ;  /* 0x000000070e047c25 */ /* 0x004fc8000f8e0004 */
[----:B------:R-:W-:Y:S01]  /*10d0*/  IMAD R5, R15, UR7, R5 ;  /* 0x000000070f057c24 */ /* 0x000fe2000f8e0205 */
[----:B---3--:R-:W-:-:S04]  /*10e0*/  LEA R6, P1, R4, R16, 0x2 ;  /* 0x0000001004067211 */ /* 0x008fc800078210ff */
[----:B------:R-:W-:Y:S02]  /*10f0*/  LEA.HI.X R7, R4, R17, R5, 0x2, P1 ;  /* 0x0000001104077211 */ /* 0x000fe400008f1405 */
[----:B------:R-:W-:-:S05]  /*1100*/  FSEL R5, R2, RZ, P0 ;  /* 0x000000ff02057208 */ /* 0x000fca0000000000 */
[----:B------:R2:W-:Y:S02]  /*1110*/  STG.E desc[UR4][R6.64], R5 ;  /* 0x0000000506007986 */ /* 0x0005e4000c101904 */
.L_x_23:
[----:B------:R-:W-:Y:S05]  /*1120*/  BSYNC.RECONVERGENT B0 ;  /* 0x0000000000007941 */ /* 0x000fea0003800200 */
.L_x_22:
[----:B------:R-:W3:Y:S01]  /*1130*/  LDCU.64 UR10, c[0x0][0x458] ;  /* 0x00008b00ff0a77ac */ /* 0x000ee20008000a00 */
[----:B------:R-:W-:Y:S01]  /*1140*/  MOV R13, RZ ;  /* 0x000000ff000d7202 */ /* 0x000fe20000000f00 */
[----:B------:R-:W3:Y:S02]  /*1150*/  LDCU.64 UR8, c[0x0][0x428] ;  /* 0x00008500ff0877ac */ /* 0x000ee40008000a00 */
[----:B-1----:R-:W-:-:S04]  /*1160*/  IMAD.WIDE.U32 R12, R10, UR6, R12 ;  /* 0x000000060a0c7c25 */ /* 0x002fc8000f8e000c */
[----:B------:R-:W-:Y:S02]  /*1170*/  IMAD R13, R11, UR6, R13 ;  /* 0x000000060b0d7c24 */ /* 0x000fe4000f8e020d */
[----:B0-2-4-:R-:W-:Y:S01]  /*1180*/  IMAD.WIDE.U32 R4, R8, UR7, R12 ;  /* 0x0000000708047c25 */ /* 0x015fe2000f8e000c */
[----:B---3--:R-:W-:-:S03]  /*1190*/  ISETP.NE.U32.AND P0, PT, RZ, UR10, PT ;  /* 0x0000000aff007c0c */ /* 0x008fc6000bf05070 */
[----:B------:R-:W-:Y:S01]  /*11a0*/  IMAD R9, R9, UR7, R5 ;  /* 0x0000000709097c24 */ /* 0x000fe2000f8e0205 */
[----:B------:R-:W-:Y:S02]  /*11b0*/  ISETP.NE.AND.EX P0, PT, RZ, UR11, PT, P0 ;  /* 0x0000000bff007c0c */ /* 0x000fe4000bf05300 */
[----:B------:R-:W-:Y:S02]  /*11c0*/  LEA R6, P1, R4, UR8, 0x2 ;  /* 0x0000000804067c11 */ /* 0x000fe4000f8210ff */
[----:B------:R-:W-:Y:S02]  /*11d0*/  ISETP.NE.OR P0, PT, R0, RZ, !P0 ;  /* 0x000000ff0000720c */ /* 0x000fe40004705670 */
[----:B------:R-:W-:-:S05]  /*11e0*/  LEA.HI.X R7, R4, UR9, R9, 0x2, P1 ;  /* 0x0000000904077c11 */ /* 0x000fca00088f1409 */
[----:B------:R0:W-:Y:S04]  /*11f0*/  STG.E.128 desc[UR4][R6.64], RZ ;  /* 0x000000ff06007986 */ /* 0x0001e8000c101d04 */
[----:B------:R0:W-:Y:S04]  /*1200*/  STG.E.128 desc[UR4][R6.64+0x1000], RZ ;  /* 0x001000ff06007986 */ /* 0x0001e8000c101d04 */
[----:B------:R0:W-:Y:S04]  /*1210*/  STG.E.128 desc[UR4][R6.64+0x2000], RZ ;  /* 0x002000ff06007986 */ /* 0x0001e8000c101d04 */
[----:B------:R0:W-:Y:S04]  /*1220*/  STG.E.128 desc[UR4][R6.64+0x3000], RZ ;  /* 0x003000ff06007986 */ /* 0x0001e8000c101d04 */
[----:B------:R0:W-:Y:S04]  /*1230*/  STG.E.128 desc[UR4][R6.64+0x4000], RZ ;  /* 0x004000ff06007986 */ /* 0x0001e8000c101d04 */
[----:B------:R0:W-:Y:S01]  /*1240*/  STG.E.128 desc[UR4][R6.64+0x5000], RZ ;  /* 0x005000ff06007986 */ /* 0x0001e2000c101d04 */
[----:B------:R-:W-:Y:S05]  /*1250*/  @P0 EXIT ;  /* 0x000000000000094d */ /* 0x000fea0003800000 */
[----:B------:R-:W1:Y:S08]  /*1260*/  LDC R0, c[0x0][0x450] ;  /* 0x00011400ff007b82 */ /* 0x000e700000000800 */
[----:B------:R-:W2:Y:S08]  /*1270*/  LDC R2, c[0x0][0x390] ;  /* 0x0000e400ff027b82 */ /* 0x000eb00000000800 */
[----:B------:R-:W3:Y:S01]  /*1280*/  LDC.64 R4, c[0x0][0x458] ;  /* 0x00011600ff047b82 */ /* 0x000ee20000000a00 */
[----:B-1----:R-:W-:-:S04]  /*1290*/  IMAD R3, R3, R0, UR7 ;  /* 0x0000000703037e24 */ /* 0x002fc8000f8e0200 */
[----:B--2---:R-:W-:-:S04]  /*12a0*/  IMAD R3, R3, R2, UR6 ;  /* 0x0000000603037e24 */ /* 0x004fc8000f8e0202 */
[----:B---3--:R-:W-:-:S05]  /*12b0*/  IMAD.WIDE R2, R3, 0x4, R4 ;  /* 0x0000000403027825 */ /* 0x008fca00078e0204 */
[----:B------:R-:W-:Y:S01]  /*12c0*/  STG.E desc[UR4][R2.64], RZ ;  /* 0x000000ff02007986 */ /* 0x000fe2000c101904 */
[----:B------:R-:W-:Y:S05]  /*12d0*/  EXIT ;  /* 0x000000000000794d */ /* 0x000fea0003800000 */
.L_x_24:
        /* <DEDUP_REMOVED lines=10> */
.L_x_139:


//--------------------- .text._ZN7cutlass13device_kernelIN5flash11enable_sm90INS1_16FlashAttnBwdSm90INS1_25CollectiveMainloopBwdSm90ILi2ELi2ELi2EN4cute5tupleIJNS5_1CILi1EEES8_S8_EEENS6_IJNS7_ILi96EEENS7_ILi128EEENS7_ILi64EEEEEENS_10bfloat16_tEfNS_4arch4Sm90ELb1ELb0ELb1ELb1ELb0ELb1ELb0ELb1ELi2ELi1ELi2ELi2ELb0EEENS1_21CollectiveEpilogueBwdISD_SE_SG_Li256ELb1ELb0ELi1EEENS1_25SingleTileBwdLPTSchedulerILb1ELi128ELb0EEEEEEEEEvNT_6ParamsE --------------------------
	.section	.text._ZN7cutlass13device_kernelIN5flash11enable_sm90INS1_16FlashAttnBwdSm90INS1_25CollectiveMainloopBwdSm90ILi2ELi2ELi2EN4cute5tupleIJNS5_1CILi1EEES8_S8_EEENS6_IJNS7_ILi96EEENS7_ILi128EEENS7_ILi64EEEEEENS_10bfloat16_tEfNS_4arch4Sm90ELb1ELb0ELb1ELb1ELb0ELb1ELb0ELb1ELi2ELi1ELi2ELi2ELb0EEENS1_21CollectiveEpilogueBwdISD_SE_SG_Li256ELb1ELb0ELi1EEENS1_25SingleTileBwdLPTSchedulerILb1ELi128ELb0EEEEEEEEEvNT_6ParamsE,"ax",@progbits
	.align	128
.text._ZN7cutlass13device_kernelIN5flash11enable_sm90INS1_16FlashAttnBwdSm90INS1_25CollectiveMainloopBwdSm90ILi2ELi2ELi2EN4cute5tupleIJNS5_1CILi1EEES8_S8_EEENS6_IJNS7_ILi96EEENS7_ILi128EEENS7_ILi64EEEEEENS_10bfloat16_tEfNS_4arch4Sm90ELb1ELb0ELb1ELb1ELb0ELb1ELb0ELb1ELi2ELi1ELi2ELi2ELb0EEENS1_21CollectiveEpilogueBwdISD_SE_SG_Li256ELb1ELb0ELi1EEENS1_25SingleTileBwdLPTSchedulerILb1ELi128ELb0EEEEEEEEEvNT_6ParamsE:
        .type           _ZN7cutlass13device_kernelIN5flash11enable_sm90INS1_16FlashAttnBwdSm90INS1_25CollectiveMainloopBwdSm90ILi2ELi2ELi2EN4cute5tupleIJNS5_1CILi1EEES8_S8_EEENS6_IJNS7_ILi96EEENS7_ILi128EEENS7_ILi64EEEEEENS_10bfloat16_tEfNS_4arch4Sm90ELb1ELb0ELb1ELb1ELb0ELb1ELb0ELb1ELi2ELi1ELi2ELi2ELb0EEENS1_21CollectiveEpilogueBwdISD_SE_SG_Li256ELb1ELb0ELi1EEENS1_25SingleTileBwdLPTSchedulerILb1ELi128ELb0EEEEEEEEEvNT_6ParamsE,@function
        .size           _ZN7cutlass13device_kernelIN5flash11enable_sm90INS1_16FlashAttnBwdSm90INS1_25CollectiveMainloopBwdSm90ILi2ELi2ELi2EN4cute5tupleIJNS5_1CILi1EEES8_S8_EEENS6_IJNS7_ILi96EEENS7_ILi128EEENS7_ILi64EEEEEENS_10bfloat16_tEfNS_4arch4Sm90ELb1ELb0ELb1ELb1ELb0ELb1ELb0ELb1ELi2ELi1ELi2ELi2ELb0EEENS1_21CollectiveEpilogueBwdISD_SE_SG_Li256ELb1ELb0ELi1EEENS1_25SingleTileBwdLPTSchedulerILb1ELi128ELb0EEEEEEEEEvNT_6ParamsE,(.L_x_140 - _ZN7cutlass13device_kernelIN5flash11enable_sm90INS1_16FlashAttnBwdSm90INS1_25CollectiveMainloopBwdSm90ILi2ELi2ELi2EN4cute5tupleIJNS5_1CILi1EEES8_S8_EEENS6_IJNS7_ILi96EEENS7_ILi128EEENS7_ILi64EEEEEENS_10bfloat16_tEfNS_4arch4Sm90ELb1ELb0ELb1ELb1ELb0ELb1ELb0ELb1ELi2ELi1ELi2ELi2ELb0EEENS1_21CollectiveEpilogueBwdISD_SE_SG_Li256ELb1ELb0ELi1EEENS1_25SingleTileBwdLPTSchedulerILb1ELi128ELb0EEEEEEEEEvNT_6ParamsE)
        .other          _ZN7cutlass13device_kernelIN5flash11enable_sm90INS1_16FlashAttnBwdSm90INS1_25CollectiveMainloopBwdSm90ILi2ELi2ELi2EN4cute5tupleIJNS5_1CILi1EEES8_S8_EEENS6_IJNS7_ILi96EEENS7_ILi128EEENS7_ILi64EEEEEENS_10bfloat16_tEfNS_4arch4Sm90ELb1ELb0ELb1ELb1ELb0ELb1ELb0ELb1ELi2ELi1ELi2ELi2ELb0EEENS1_21CollectiveEpilogueBwdISD_SE_SG_Li256ELb1ELb0ELi1EEENS1_25SingleTileBwdLPTSchedulerILb1ELi128ELb0EEEEEEEEEvNT_6ParamsE,@"STO_CUDA_ENTRY STV_DEFAULT"
_ZN7cutlass13device_kernelIN5flash11enable_sm90INS1_16FlashAttnBwdSm90INS1_25CollectiveMainloopBwdSm90ILi2ELi2ELi2EN4cute5tupleIJNS5_1CILi1EEES8_S8_EEENS6_IJNS7_ILi96EEENS7_ILi128EEENS7_ILi64EEEEEENS_10bfloat16_tEfNS_4arch4Sm90ELb1ELb0ELb1ELb1ELb0ELb1ELb0ELb1ELi2ELi1ELi2ELi2ELb0EEENS1_21CollectiveEpilogueBwdISD_SE_SG_Li256ELb1ELb0ELi1EEENS1_25SingleTileBwdLPTSchedulerILb1ELi128ELb0EEEEEEEEEvNT_6ParamsE:
[----:B------:R-:W-:Y:S01]  /*0000*/  LDC R1, c[0x0][0x37c] ;  /* 0x0000df00ff017b82 */ /* 0x000fe20000000800 */
[----:B------:R-:W-:Y:S05]  /*0010*/  EXIT ;  /* 0x000000000000794d */ /* 0x000fea0003800000 */
.L_x_25:
        /* <DEDUP_REMOVED lines=14> */
.L_x_140:


//--------------------- .text._ZN7cutlass13device_kernelIN5flash11enable_sm90INS1_16FlashAttnBwdSm90INS1_25CollectiveMainloopBwdSm90ILi2ELi2ELi2EN4cute5tupleIJNS5_1CILi1EEES8_S8_EEENS6_IJNS7_ILi96EEENS7_ILi128EEENS7_ILi64EEEEEENS_10bfloat16_tEfNS_4arch4Sm90ELb1ELb0ELb1ELb1ELb1ELb1ELb0ELb1ELi2ELi1ELi2ELi2ELb0EEENS1_21CollectiveEpilogueBwdISD_SE_SG_Li256ELb1ELb0ELi1EEENS1_25SingleTileBwdLPTSchedulerILb1ELi128ELb1EEEEEEEEEvNT_6ParamsE --------------------------
	.section	.text._ZN7cutlass13device_kernelIN5flash11enable_sm90INS1_16FlashAttnBwdSm90INS1_25CollectiveMainloopBwdSm90ILi2ELi2ELi2EN4cute5tupleIJNS5_1CILi1EEES8_S8_EEENS6_IJNS7_ILi96EEENS7_ILi128EEENS7_ILi64EEEEEENS_10bfloat16_tEfNS_4arch4Sm90ELb1ELb0ELb1ELb1ELb1ELb1ELb0ELb1ELi2ELi1ELi2ELi2ELb0EEENS1_21CollectiveEpilogueBwdISD_SE_SG_Li256ELb1ELb0ELi1EEENS1_25SingleTileBwdLPTSchedulerILb1ELi128ELb1EEEEEEEEEvNT_6ParamsE,"ax",@progbits
	.align	128
.text._ZN7cutlass13device_kernelIN5flash11enable_sm90INS1_16FlashAttnBwdSm90INS1_25CollectiveMainloopBwdSm90ILi2ELi2ELi2EN4cute5tupleIJNS5_1CILi1EEES8_S8_EEENS6_IJNS7_ILi96EEENS7_ILi128EEENS7_ILi64EEEEEENS_10bfloat16_tEfNS_4arch4Sm90ELb1ELb0ELb1ELb1ELb1ELb1ELb0ELb1ELi2ELi1ELi2ELi2ELb0EEENS1_21CollectiveEpilogueBwdISD_SE_SG_Li256ELb1ELb0ELi1EEENS1_25SingleTileBwdLPTSchedulerILb1ELi128ELb1EEEEEEEEEvNT_6ParamsE:
        .type           _ZN7cutlass13device_kernelIN5flash11enable_sm90INS1_16FlashAttnBwdSm90INS1_25CollectiveMainloopBwdSm90ILi2ELi2ELi2EN4cute5tupleIJNS5_1CILi1EEES8_S8_EEENS6_IJNS7_ILi96EEENS7_ILi128EEENS7_ILi64EEEEEENS_10bfloat16_tEfNS_4arch4Sm90ELb1ELb0ELb1ELb1ELb1ELb1ELb0ELb1ELi2ELi1ELi2ELi2ELb0EEENS1_21CollectiveEpilogueBwdISD_SE_SG_Li256ELb1ELb0ELi1EEENS1_25SingleTileBwdLPTSchedulerILb1ELi128ELb1EEEEEEEEEvNT_6ParamsE,@function
        .size           _ZN7cutlass13device_kernelIN5flash11enable_sm90INS1_16FlashAttnBwdSm90INS1_25CollectiveMainloopBwdSm90ILi2ELi2ELi2EN4cute5tupleIJNS5_1CILi1EEES8_S8_EEENS6_IJNS7_ILi96EEENS7_ILi128EEENS7_ILi64EEEEEENS_10bfloat16_tEfNS_4arch4Sm90ELb1ELb0ELb1ELb1ELb1ELb1ELb0ELb1ELi2ELi1ELi2ELi2ELb0EEENS1_21CollectiveEpilogueBwdISD_SE_SG_Li256ELb1ELb0ELi1EEENS1_25SingleTileBwdLPTSchedulerILb1ELi128ELb1EEEEEEEEEvNT_6ParamsE,(.L_x_141 - _ZN7cutlass13device_kernelIN5flash11enable_sm90INS1_16FlashAttnBwdSm90INS1_25CollectiveMainloopBwdSm90ILi2ELi2ELi2EN4cute5tupleIJNS5_1CILi1EEES8_S8_EEENS6_IJNS7_ILi96EEENS7_ILi128EEENS7_ILi64EEEEEENS_10bfloat16_tEfNS_4arch4Sm90ELb1ELb0ELb1ELb1ELb1ELb1ELb0ELb1ELi2ELi1ELi2ELi2ELb0EEENS1_21CollectiveEpilogueBwdISD_SE_SG_Li256ELb1ELb0ELi1EEENS1_25SingleTileBwdLPTSchedulerILb1ELi128ELb1EEEEEEEEEvNT_6ParamsE)
        .other          _ZN7cutlass13device_kernelIN5flash11enable_sm90INS1_16FlashAttnBwdSm90INS1_25CollectiveMainloopBwdSm90ILi2ELi2ELi2EN4cute5tupleIJNS5_1CILi1EEES8_S8_EEENS6_IJNS7_ILi96EEENS7_ILi128EEENS7_ILi64EEEEEENS_10bfloat16_tEfNS_4arch4Sm90ELb1ELb0ELb1ELb1ELb1ELb1ELb0ELb1ELi2ELi1ELi2ELi2ELb0EEENS1_21CollectiveEpilogueBwdISD_SE_SG_Li256ELb1ELb0ELi1EEENS1_25SingleTileBwdLPTSchedulerILb1ELi128ELb1EEEEEEEEEvNT_6ParamsE,@"STO_CUDA_ENTRY STV_DEFAULT"
_ZN7cutlass13device_kernelIN5flash11enable_sm90INS1_16FlashAttnBwdSm90INS1_25CollectiveMainloopBwdSm90ILi2ELi2ELi2EN4cute5tupleIJNS5_1CILi1EEES8_S8_EEENS6_IJNS7_ILi96EEENS7_ILi128EEENS7_ILi64EEEEEENS_10bfloat16_tEfNS_4arch4Sm90ELb1ELb0ELb1ELb1ELb1ELb1ELb0ELb1ELi2ELi1ELi2ELi2ELb0EEENS1_21CollectiveEpilogueBwdISD_SE_SG_Li256ELb1ELb0ELi1EEENS1_25SingleTileBwdLPTSchedulerILb1ELi128ELb1EEEEEEEEEvNT_6ParamsE:
[----:B------:R-:W-:Y:S01]  /*0000*/  LDC R1, c[0x0][0x37c] ;  /* 0x0000df00ff017b82 */ /* 0x000fe20000000800 */
[----:B------:R-:W-:Y:S05]  /*0010*/  EXIT ;  /* 0x000000000000794d */ /* 0x000fea0003800000 */
.L_x_26:
        /* <DEDUP_REMOVED lines=14> */
.L_x_141:


//--------------------- .text._ZN7cutlass13device_kernelIN5flash11enable_sm90INS1_16FlashAttnBwdSm90INS1_25CollectiveMainloopBwdSm90ILi2ELi2ELi2EN4cute5tupleIJNS5_1CILi1EEES8_S8_EEENS6_IJNS7_ILi96EEENS7_ILi128EEENS7_ILi64EEEEEENS_10bfloat16_tEfNS_4arch4Sm90ELb1ELb0ELb1ELb1ELb0ELb1ELb0ELb1ELi2ELi1ELi2ELi2ELb0EEENS1_24CollectiveEpilogueBwdGQAISD_fSG_Li256ELb1ELb0EEENS1_25SingleTileBwdLPTSchedulerILb1ELi128ELb0EEEEEEEEEvNT_6ParamsE --------------------------
	.section	.text._ZN7cutlass13device_kernelIN5flash11enable_sm90INS1_16FlashAttnBwdSm90INS1_25CollectiveMainloopBwdSm90ILi2ELi2ELi2EN4cute5tupleIJNS5_1CILi1EEES8_S8_EEENS6_IJNS7_ILi96EEENS7_ILi128EEENS7_ILi64EEEEEENS_10bfloat16_tEfNS_4arch4Sm90ELb1ELb0ELb1ELb1ELb0ELb1ELb0ELb1ELi2ELi1ELi2ELi2ELb0EEENS1_24CollectiveEpilogueBwdGQAISD_fSG_Li256ELb1ELb0EEENS1_25SingleTileBwdLPTSchedulerILb1ELi128ELb0EEEEEEEEEvNT_6ParamsE,"ax",@progbits
	.align	128
.text._ZN7cutlass13device_kernelIN5flash11enable_sm90INS1_16FlashAttnBwdSm90INS1_25CollectiveMainloopBwdSm90ILi2ELi2ELi2EN4cute5tupleIJNS5_1CILi1EEES8_S8_EEENS6_IJNS7_ILi96EEENS7_ILi128EEENS7_ILi64EEEEEENS_10bfloat16_tEfNS_4arch4Sm90ELb1ELb0ELb1ELb1ELb0ELb1ELb0ELb1ELi2ELi1ELi2ELi2ELb0EEENS1_24CollectiveEpilogueBwdGQAISD_fSG_Li256ELb1ELb0EEENS1_25SingleTileBwdLPTSchedulerILb1ELi128ELb0EEEEEEEEEvNT_6ParamsE:
        .type           _ZN7cutlass13device_kernelIN5flash11enable_sm90INS1_16FlashAttnBwdSm90INS1_25CollectiveMainloopBwdSm90ILi2ELi2ELi2EN4cute5tupleIJNS5_1CILi1EEES8_S8_EEENS6_IJNS7_ILi96EEENS7_ILi128EEENS7_ILi64EEEEEENS_10bfloat16_tEfNS_4arch4Sm90ELb1ELb0ELb1ELb1ELb0ELb1ELb0ELb1ELi2ELi1ELi2ELi2ELb0EEENS1_24CollectiveEpilogueBwdGQAISD_fSG_Li256ELb1ELb0EEENS1_25SingleTileBwdLPTSchedulerILb1ELi128ELb0EEEEEEEEEvNT_6ParamsE,@function
        .size           _ZN7cutlass13device_kernelIN5flash11enable_sm90INS1_16FlashAttnBwdSm90INS1_25CollectiveMainloopBwdSm90ILi2ELi2ELi2EN4cute5tupleIJNS5_1CILi1EEES8_S8_EEENS6_IJNS7_ILi96EEENS7_ILi128EEENS7_ILi64EEEEEENS_10bfloat16_tEfNS_4arch4Sm90ELb1ELb0ELb1ELb1ELb0ELb1ELb0ELb1ELi2ELi1ELi2ELi2ELb0EEENS1_24CollectiveEpilogueBwdGQAISD_fSG_Li256ELb1ELb0EEENS1_25SingleTileBwdLPTSchedulerILb1ELi128ELb0EEEEEEEEEvNT_6ParamsE,(.L_x_142 - _ZN7cutlass13device_kernelIN5flash11enable_sm90INS1_16FlashAttnBwdSm90INS1_25CollectiveMainloopBwdSm90ILi2ELi2ELi2EN4cute5tupleIJNS5_1CILi1EEES8_S8_EEENS6_IJNS7_ILi96EEENS7_ILi128EEENS7_ILi64EEEEEENS_10bfloat16_tEfNS_4arch4Sm90ELb1ELb0ELb1ELb1ELb0ELb1ELb0ELb1ELi2ELi1ELi2ELi2ELb0EEENS1_24CollectiveEpilogueBwdGQAISD_fSG_Li256ELb1ELb0EEENS1_25SingleTileBwdLPTSchedulerILb1ELi128ELb0EEEEEEEEEvNT_6ParamsE)
        .other          _ZN7cutlass13device_kernelIN5flash11enable_sm90INS1_16FlashAttnBwdSm90INS1_25CollectiveMainloopBwdSm90ILi2ELi2ELi2EN4cute5tupleIJNS5_1CILi1EEES8_S8_EEENS6_IJNS7_ILi96EEENS7_ILi128EEENS7_ILi64EEEEEENS_10bfloat16_tEfNS_4arch4Sm90ELb1ELb0ELb1ELb1ELb0ELb1ELb0ELb1ELi2ELi1ELi2ELi2ELb0EEENS1_24CollectiveEpilogueBwdGQAISD_fSG_Li256ELb1ELb0EEENS1_25SingleTileBwdLPTSchedulerILb1ELi128ELb0EEEEEEEEEvNT_6ParamsE,@"STO_CUDA_ENTRY STV_DEFAULT"
_ZN7cutlass13device_kernelIN5flash11enable_sm90INS1_16FlashAttnBwdSm90INS1_25CollectiveMainloopBwdSm90ILi2ELi2ELi2EN4cute5tupleIJNS5_1CILi1EEES8_S8_EEENS6_IJNS7_ILi96EEENS7_ILi128EEENS7_ILi64EEEEEENS_10bfloat16_tEfNS_4arch4Sm90ELb1ELb0ELb1ELb1ELb0ELb1ELb0ELb1ELi2ELi1ELi2ELi2ELb0EEENS1_24CollectiveEpilogueBwdGQAISD_fSG_Li256ELb1ELb0EEENS1_25SingleTileBwdLPTSchedulerILb1ELi128ELb0EEEEEEEEEvNT_6ParamsE:
[----:B------:R-:W-:Y:S01]  /*0000*/  LDC R1, c[0x0][0x37c] ;  /* 0x0000df00ff017b82 */ /* 0x000fe20000000800 */
[----:B------:R-:W-:Y:S05]  /*0010*/  EXIT ;  /* 0x000000000000794d */ /* 0x000fea0003800000 */
.L_x_27:
        /* <DEDUP_REMOVED lines=14> */
.L_x_142:


//--------------------- .text._ZN7cutlass13device_kernelIN5flash32FlashAttnBwdPostprocessConvertdQIN4cute5tupleIJNS3_1CILi96EEENS5_ILi64EEEEEENS_10bfloat16_tEfNS_4arch4Sm90ELi256ENS3_8TiledMMAINS3_8MMA_AtomIJNS3_4SM904GMMA27MMA_64x16x16_F32BF16BF16_SSILNSF_5MajorE1ELSH_0ELNSF_7ScaleInE1ELSI_1EEEEEENS3_6LayoutINS4_IJNS5_ILi1EEENS5_ILi2EEESM_EEENS4_IJNS5_ILi0EEESM_SP_EEEEENS4_IJNS3_10UnderscoreESS_SS_EEEEELb1EEEEEvNT_6ParamsE --------------------------
	.section	.text._ZN7cutlass13device_kernelIN5flash32FlashAttnBwdPostprocessConvertdQIN4cute5tupleIJNS3_1CILi96EEENS5_ILi64EEEEEENS_10bfloat16_tEfNS_4arch4Sm90ELi256ENS3_8TiledMMAINS3_8MMA_AtomIJNS3_4SM904GMMA27MMA_64x16x16_F32BF16BF16_SSILNSF_5MajorE1ELSH_0ELNSF_7ScaleInE1ELSI_1EEEEEENS3_6LayoutINS4_IJNS5_ILi1EEENS5_ILi2EEESM_EEENS4_IJNS5_ILi0EEESM_SP_EEEEENS4_IJNS3_10UnderscoreESS_SS_EEEEELb1EEEEEvNT_6ParamsE,"ax",@progbits
	.align	128
.text._ZN7cutlass13device_kernelIN5flash32FlashAttnBwdPostprocessConvertdQIN4cute5tupleIJNS3_1CILi96EEENS5_ILi64EEEEEENS_10bfloat16_tEfNS_4arch4Sm90ELi256ENS3_8TiledMMAINS3_8MMA_AtomIJNS3_4SM904GMMA27MMA_64x16x16_F32BF16BF16_SSILNSF_5MajorE1ELSH_0ELNSF_7ScaleInE1ELSI_1EEEEEENS3_6LayoutINS4_IJNS5_ILi1EEENS5_ILi2EEESM_EEENS4_IJNS5_ILi0EEESM_SP_EEEEENS4_IJNS3_10UnderscoreESS_SS_EEEEELb1EEEEEvNT_6ParamsE:
        .type           _ZN7cutlass13device_kernelIN5flash32FlashAttnBwdPostprocessConvertdQIN4cute5tupleIJNS3_1CILi96EEENS5_ILi64EEEEEENS_10bfloat16_tEfNS_4arch4Sm90ELi256ENS3_8TiledMMAINS3_8MMA_AtomIJNS3_4SM904GMMA27MMA_64x16x16_F32BF16BF16_SSILNSF_5MajorE1ELSH_0ELNSF_7ScaleInE1ELSI_1EEEEEENS3_6LayoutINS4_IJNS5_ILi1EEENS5_ILi2EEESM_EEENS4_IJNS5_ILi0EEESM_SP_EEEEENS4_IJNS3_10UnderscoreESS_SS_EEEEELb1EEEEEvNT_6ParamsE,@function
        .size           _ZN7cutlass13device_kernelIN5flash32FlashAttnBwdPostprocessConvertdQIN4cute5tupleIJNS3_1CILi96EEENS5_ILi64EEEEEENS_10bfloat16_tEfNS_4arch4Sm90ELi256ENS3_8TiledMMAINS3_8MMA_AtomIJNS3_4SM904GMMA27MMA_64x16x16_F32BF16BF16_SSILNSF_5MajorE1ELSH_0ELNSF_7ScaleInE1ELSI_1EEEEEENS3_6LayoutINS4_IJNS5_ILi1EEENS5_ILi2EEESM_EEENS4_IJNS5_ILi0EEESM_SP_EEEEENS4_IJNS3_10UnderscoreESS_SS_EEEEELb1EEEEEvNT_6ParamsE,(.L_x_143 - _ZN7cutlass13device_kernelIN5flash32FlashAttnBwdPostprocessConvertdQIN4cute5tupleIJNS3_1CILi96EEENS5_ILi64EEEEEENS_10bfloat16_tEfNS_4arch4Sm90ELi256ENS3_8TiledMMAINS3_8MMA_AtomIJNS3_4SM904GMMA27MMA_64x16x16_F32BF16BF16_SSILNSF_5MajorE1ELSH_0ELNSF_7ScaleInE1ELSI_1EEEEEENS3_6LayoutINS4_IJNS5_ILi1EEENS5_ILi2EEESM_EEENS4_IJNS5_ILi0EEESM_SP_EEEEENS4_IJNS3_10UnderscoreESS_SS_EEEEELb1EEEEEvNT_6ParamsE)
        .other          _ZN7cutlass13device_kernelIN5flash32FlashAttnBwdPostprocessConvertdQIN4cute5tupleIJNS3_1CILi96EEENS5_ILi64EEEEEENS_10bfloat16_tEfNS_4arch4Sm90ELi256ENS3_8TiledMMAINS3_8MMA_AtomIJNS3_4SM904GMMA27MMA_64x16x16_F32BF16BF16_SSILNSF_5MajorE1ELSH_0ELNSF_7ScaleInE1ELSI_1EEEEEENS3_6LayoutINS4_IJNS5_ILi1EEENS5_ILi2EEESM_EEENS4_IJNS5_ILi0EEESM_SP_EEEEENS4_IJNS3_10UnderscoreESS_SS_EEEEELb1EEEEEvNT_6ParamsE,@"STO_CUDA_ENTRY STV_DEFAULT"
_ZN7cutlass13device_kernelIN5flash32FlashAttnBwdPostprocessConvertdQIN4cute5tupleIJNS3_1CILi96EEENS5_ILi64EEEEEENS_10bfloat16_tEfNS_4arch4Sm90ELi256ENS3_8TiledMMAINS3_8MMA_AtomIJNS3_4SM904GMMA27MMA_64x16x16_F32BF16BF16_SSILNSF_5MajorE1ELSH_0ELNSF_7ScaleInE1ELSI_1EEEEEENS3_6LayoutINS4_IJNS5_ILi1EEENS5_ILi2EEESM_EEENS4_IJNS5_ILi0EEESM_SP_EEEEENS4_IJNS3_10UnderscoreESS_SS_EEEEELb1EEEEEvNT_6ParamsE:
[----:B------:R-:W-:Y:S08]  /*0000*/  LDC R1, c[0x0][0x37c] ;  /* 0x0000df00ff017b82 */ /* 0x000ff00000000800 */
[----:B------:R-:W0:Y:S01]  /*0010*/  LDC.64 R10, c[0x0][0x3e0] ;  /* 0x0000f800ff0a7b82 */ /* 0x000e220000000a00 */
[----:B------:R-:W1:Y:S01]  /*0020*/  S2R R3, SR_CTAID.X ;  /* 0x0000000000037919 */ /* 0x000e620000002500 */
[----:B------:R-:W2:Y:S01]  /*0030*/  LDCU.64 UR8, c[0x0][0x358] ;  /* 0x00006b00ff0877ac */ /* 0x000ea20008000a00 */
[----:B------:R-:W3:Y:S01]  /*0040*/  S2R R9, SR_CTAID.Z ;  /* 0x0000000000097919 */ /* 0x000ee20000002700 */
[----:B0-----:R-:W-:-:S04]  /*0050*/  ISETP.NE.U32.AND P0, PT, R10, RZ, PT ;  /* 0x000000ff0a00720c */ /* 0x001fc80003f05070 */
[----:B------:R-:W-:-:S13]  /*0060*/  ISETP.NE.AND.EX P1, PT, R11, RZ, PT, P0 ;  /* 0x000000ff0b00720c */ /* 0x000fda0003f25300 */
[----:B-123--:R-:W-:Y:S05]  /*0070*/  @P1 BRA `(.L_x_28) ;  /* 0x0000000000201947 */ /* 0x00efea0003800000 */
[----:B------:R-:W0:Y:S01]  /*0080*/  LDCU.64 UR4, c[0x0][0x3e8] ;  /* 0x00007d00ff0477ac */ /* 0x000e220008000a00 */
[----:B------:R-:W1:Y:S01]  /*0090*/  LDC R0, c[0x0][0x3b0] ;  /* 0x0000ec00ff007b82 */ /* 0x000e620000000800 */
[----:B------:R-:W-:Y:S02]  /*00a0*/  CS2R R6, SRZ ;  /* 0x0000000000067805 */ /* 0x000fe4000001ff00 */
[----:B------:R-:W-:Y:S01]  /*00b0*/  CS2R R34, SRZ ;  /* 0x0000000000227805 */ /* 0x000fe2000001ff00 */
[----:B0-----:R-:W-:-:S04]  /*00c0*/  UISETP.NE.U32.AND UP0, UPT, UR4, URZ, UPT ;  /* 0x000000ff0400728c */ /* 0x001fc8000bf05070 */
[----:B------:R-:W-:-:S09]  /*00d0*/  UISETP.NE.AND.EX UP0, UPT, UR5, URZ, UPT, UP0 ;  /* 0x000000ff0500728c */ /* 0x000fd2000bf05300 */
[----:B------:R-:W-:Y:S05]  /*00e0*/  BRA.U !UP0, `(.L_x_29) ;  /* 0x0000000108547547 */ /* 0x000fea000b800000 */
[----:B------:R-:W-:Y:S05]  /*00f0*/  BRA `(.L_x_30) ;  /* 0x0000000000387947 */ /* 0x000fea0003800000 */
.L_x_28:
[----:B------:R-:W0:Y:S01]  /*0100*/  LDC.64 R4, c[0x0][0x3e0] ;  /* 0x0000f800ff047b82 */ /* 0x000e220000000a00 */
[----:B------:R-:W1:Y:S01]  /*0110*/  LDCU.64 UR4, c[0x0][0x3e8] ;  /* 0x00007d00ff0477ac */ /* 0x000e620008000a00 */
[----:B0-----:R-:W-:-:S05]  /*0120*/  IMAD.WIDE.U32 R4, R9, 0x4, R4 ;  /* 0x0000000409047825 */ /* 0x001fca00078e0004 */
[----:B------:R-:W2:Y:S01]  /*0130*/  LDG.E R34, desc[UR8][R4.64] ;  /* 0x0000000804227981 */ /* 0x000ea2000c1e1900 */
[----:B-1----:R-:W-:-:S04]  /*0140*/  UISETP.NE.U32.AND UP0, UPT, UR4, URZ, UPT ;  /* 0x000000ff0400728c */ /* 0x002fc8000bf05070 */
[----:B------:R-:W-:Y:S01]  /*0150*/  UISETP.NE.AND.EX UP0, UPT, UR5, URZ, UPT, UP0 ;  /* 0x000000ff0500728c */ /* 0x000fe2000bf05300 */
[--C-:B--2---:R-:W-:Y:S01]  /*0160*/  IMAD R0, R9, 0x60, R34.reuse ;  /* 0x0000006009007824 */ /* 0x104fe200078e0222 */
[----:B------:R-:W-:-:S03]  /*0170*/  SHF.R.S32.HI R35, RZ, 0x1f, R34 ;  /* 0x0000001fff237819 */ /* 0x000fc60000011422 */
[----:B------:R-:W-:-:S05]  /*0180*/  IMAD.HI R0, R0, 0x2aaaaaab, RZ ;  /* 0x2aaaaaab00007827 */ /* 0x000fca00078e02ff */
[----:B------:R-:W-:-:S04]  /*0190*/  SHF.R.U32.HI R7, RZ, 0x1f, R0 ;  /* 0x0000001fff077819 */ /* 0x000fc80000011600 */
[----:B------:R-:W-:-:S05]  /*01a0*/  LEA.HI R7, R0, R7, RZ, 0x1c ;  /* 0x0000000700077211 */ /* 0x000fca00078fe0ff */
[----:B------:R-:W-:-:S05]  /*01b0*/  IMAD R6, R7, 0x1800, RZ ;  /* 0x0000180007067824 */ /* 0x000fca00078e02ff */
[----:B------:R-:W-:Y:S01]  /*01c0*/  SHF.R.S32.HI R7, RZ, 0x1f, R6 ;  /* 0x0000001fff077819 */ /* 0x000fe20000011406 */
[----:B------:R-:W-:Y:S06]  /*01d0*/  BRA.U !UP0, `(.L_x_31) ;  /* 0x0000000108107547 */ /* 0x000fec000b800000 */
.L_x_30:
[----:B------:R-:W0:Y:S02]  /*01e0*/  LDC.64 R4, c[0x0][0x3e8] ;  /* 0x0000fa00ff047b82 */ /* 0x000e240000000a00 */
[----:B0-----:R-:W-:-:S05]  /*01f0*/  IMAD.WIDE.U32 R4, R9, 0x4, R4 ;  /* 0x0000000409047825 */ /* 0x001fca00078e0004 */
[----:B-1----:R0:W5:Y:S01]  /*0200*/  LDG.E R0, desc[UR8][R4.64] ;  /* 0x0000000804007981 */ /* 0x002162000c1e1900 */
[----:B------:R-:W-:Y:S05]  /*0210*/  BRA `(.L_x_29) ;  /* 0x0000000000087947 */ /* 0x000fea0003800000 */
.L_x_31:
[----:B------:R-:W2:Y:S02]  /*0220*/  LDG.E R5, desc[UR8][R4.64+0x4] ;  /* 0x0000040804057981 */ /* 0x000ea4000c1e1900 */
[----:B--2---:R-:W-:-:S07]  /*0230*/  IMAD.IADD R0, R5, 0x1, -R34 ;  /* 0x0000000105007824 */ /* 0x004fce00078e0a22 */
.L_x_29:
[----:B0-----:R-:W-:Y:S01]  /*0240*/  IMAD R5, R3, 0x60, RZ ;  /* 0x0000006003057824 */ /* 0x001fe200078e02ff */
[----:B------:R-:W-:-:S04]  /*0250*/  ISETP.NE.AND.EX P0, PT, R11, RZ, PT, P0 ;  /* 0x000000ff0b00720c */ /* 0x000fc80003f05300 */
[----:B-1---5:R-:W-:-:S13]  /*0260*/  ISETP.GE.AND P2, PT, R5, R0, PT ;  /* 0x000000000500720c */ /* 0x022fda0003f46270 */
[----:B------:R-:W-:Y:S05]  /*0270*/  @P2 EXIT P0 ;  /* 0x000000000000294d */ /* 0x000fea0000000000 */
[----:B------:R-:W0:Y:S01]  /*0280*/  S2R R2, SR_CTAID.Y ;  /* 0x0000000000027919 */ /* 0x000e220000002600 */
[----:B------:R-:W0:Y:S01]  /*0290*/  LDC.64 R10, c[0x0][0x398] ;  /* 0x0000e600ff0a7b82 */ /* 0x000e220000000a00 */
[----:B------:R-:W-:Y:S01]  /*02a0*/  IMAD R5, R3, 0x1800, RZ ;  /* 0x0000180003057824 */ /* 0x000fe200078e02ff */
[----:B------:R-:W-:Y:S01]  /*02b0*/  BSSY.RECONVERGENT B0, `(.L_x_32) ;  /* 0x0000025000007945 */ /* 0x000fe20003800200 */
[----:B------:R-:W1:Y:S03]  /*02c0*/  S2R R4, SR_TID.X ;  /* 0x0000000000047919 */ /* 0x000e660000002100 */
[----:B------:R-:W-:Y:S01]  /*02d0*/  IADD3 R6, P0, PT, R5, R6, RZ ;  /* 0x0000000605067210 */ /* 0x000fe20007f1e0ff */
[----:B------:R-:W2:Y:S01]  /*02e0*/  S2R R17, SR_CgaCtaId ;  /* 0x0000000000117919 */ /* 0x000ea20000008800 */
[----:B------:R-:W3:Y:S01]  /*02f0*/  LDC.64 R12, c[0x0][0x3a0] ;  /* 0x0000e800ff0c7b82 */ /* 0x000ee20000000a00 */
[----:B------:R-:W-:-:S02]  /*0300*/  SEL R5, R9, RZ, !P1 ;  /* 0x000000ff09057207 */ /* 0x000fc40004800000 */
[----:B------:R-:W-:-:S05]  /*0310*/  IMAD.X R7, RZ, RZ, R7, P0 ;  /* 0x000000ffff077224 */ /* 0x000fca00000e0607 */
[----:B------:R-:W4:Y:S01]  /*0320*/  LDC.64 R14, c[0x0][0x380] ;  /* 0x0000e000ff0e7b82 */ /* 0x000f220000000a00 */
[----:B0-----:R-:W-:Y:S01]  /*0330*/  IMAD.WIDE.U32 R6, R2, R10, R6 ;  /* 0x0000000a02067225 */ /* 0x001fe200078e0006 */
[----:B-1----:R-:W-:-:S03]  /*0340*/  ISETP.NE.AND P0, PT, R4, RZ, PT ;  /* 0x000000ff0400720c */ /* 0x002fc60003f05270 */
[----:B------:R-:W-:Y:S02]  /*0350*/  IMAD R7, R2, R11, R7 ;  /* 0x0000000b02077224 */ /* 0x000fe400078e0207 */
[----:B---3--:R-:W-:-:S04]  /*0360*/  IMAD.WIDE.U32 R6, R5, R12, R6 ;  /* 0x0000000c05067225 */ /* 0x008fc800078e0006 */
[----:B------:R-:W-:Y:S01]  /*0370*/  IMAD R7, R5, R13, R7 ;  /* 0x0000000d05077224 */ /* 0x000fe200078e0207 */
[----:B----4-:R-:W-:-:S04]  /*0380*/  LEA R14, P1, R6, R14, 0x2 ;  /* 0x0000000e060e7211 */ /* 0x010fc800078210ff */
[----:B------:R-:W-:Y:S01]  /*0390*/  LEA.HI.X R7, R6, R15, R7, 0x2, P1 ;  /* 0x0000000f06077211 */ /* 0x000fe200008f1407 */
[----:B--2---:R-:W-:Y:S08]  /*03a0*/  @P0 BRA `(.L_x_33) ;  /* 0x0000000000540947 */ /* 0x004ff00003800000 */
[----:B------:R-:W0:Y:S01]  /*03b0*/  S2UR UR7, SR_CgaCtaId ;  /* 0x00000000000779c3 */ /* 0x000e220000008800 */
[----:B------:R-:W-:Y:S01]  /*03c0*/  UMOV UR6, 0x400 ;  /* 0x0000040000067882 */ /* 0x000fe20000000000 */
[----:B------:R-:W-:Y:S01]  /*03d0*/  UMOV UR4, 0x1 ;  /* 0x0000000100047882 */ /* 0x000fe20000000000 */
[----:B------:R-:W-:Y:S01]  /*03e0*/  IMAD.MOV.U32 R6, RZ, RZ, 0x6000 ;  /* 0x00006000ff067424 */ /* 0x000fe200078e00ff */
[----:B------:R-:W-:-:S04]  /*03f0*/  UIADD3 UR4, UPT, UPT, -UR4, 0x100000, URZ ;  /* 0x0010000004047890 */ /* 0x000fc8000fffe1ff */
[----:B------:R-:W-:Y:S02]  /*0400*/  USHF.L.U32 UR5, UR4, 0xb, URZ ;  /* 0x0000000b04057899 */ /* 0x000fe400080006ff */
[----:B------:R-:W-:Y:S01]  /*0410*/  USHF.L.U32 UR4, UR4, 0x1, URZ ;  /* 0x0000000104047899 */ /* 0x000fe200080006ff */
[----:B------:R-:W-:Y:S01]  /*0420*/  PLOP3.LUT P0, PT, PT, PT, PT, 0x80, 0x8 ;  /* 0x000000000008781c */ /* 0x000fe20003f0f070 */
[----:B------:R-:W-:Y:S01]  /*0430*/  UMOV UR10, 0x600 ;  /* 0x00000600000a7882 */ /* 0x000fe20000000000 */
[----:B0-----:R-:W-:-:S04]  /*0440*/  ULEA UR6, UR7, UR6, 0x18 ;  /* 0x0000000607067291 */ /* 0x001fc8000f8ec0ff */
[----:B------:R-:W-:Y:S01]  /*0450*/  UIADD3 UR7, UPT, UPT, UR6, 0x9000, URZ ;  /* 0x0000900006077890 */ /* 0x000fe2000fffe0ff */
[----:B------:R-:W0:Y:S07]  /*0460*/  FENCE.VIEW.ASYNC.S ;  /* 0x00000000000073c6 */ /* 0x000e2e0000000000 */
[----:B0-----:R0:W1:Y:S02]  /*0470*/  SYNCS.EXCH.64 URZ, [UR6+0x9000], UR4 ;  /* 0x0090000406ff75b2 */ /* 0x0010640008000100 */
[----:B0-----:R-:W-:-:S02]  /*0480*/  R2UR UR4, R14 ;  /* 0x000000000e0472ca */ /* 0x001fc400000e0000 */
[----:B------:R-:W-:Y:S01]  /*0490*/  R2UR UR5, R7 ;  /* 0x00000000070572ca */ /* 0x000fe200000e0000 */
[----:B-1----:R0:W-:-:S14]  /*04a0*/  SYNCS.ARRIVE.TRANS64 RZ, [UR6+0x9000], R6 ;  /* 0x00900006ffff79a7 */ /* 0x0021dc0008000006 */
.L_x_34:
[----:B------:R-:W-:Y:S01]  /*04b0*/  @P0 ELECT P1, URZ, PT ;  /* 0x0000000000ff082f */ /* 0x000fe20003820000 */
[----:B------:R1:W-:-:S12]  /*04c0*/  UBLKCP.S.G [UR6], [UR4], UR10 ;  /* 0x00000006040073ba */ /* 0x0003d8000800020a */
[----:B------:R-:W-:Y:S02]  /*04d0*/  @P1 PLOP3.LUT P0, PT, P1, PT, PT, 0x8, 0x80 ;  /* 0x000000000080181c */ /* 0x000fe40000f0e170 */
[----:B------:R-:W-:-:S11]  /*04e0*/  PLOP3.LUT P1, PT, PT, PT, PT, 0x8, 0x80 ;  /* 0x000000000080781c */ /* 0x000fd60003f2e170 */
[----:B-1----:R-:W-:Y:S05]  /*04f0*/  @P0 BRA.U.ANY `(.L_x_34) ;  /* 0xfffffffd00ec0947 */ /* 0x002fea000393ffff */
.L_x_33:
[----:B------:R-:W-:Y:S05]  /*0500*/  BSYNC.RECONVERGENT B0 ;  /* 0x0000000000007941 */ /* 0x000fea0003800200 */
.L_x_32:
[----:B------:R-:W-:Y:S01]  /*0510*/  BAR.SYNC.DEFER_BLOCKING 0x0 ;  /* 0x0000000000007b1d */ /* 0x000fe20000010000 */
[----:B0-----:R-:W-:Y:S02]  /*0520*/  MOV R6, 0x400 ;  /* 0x0000040000067802 */ /* 0x001fe40000000f00 */
[----:B------:R-:W-:Y:S02]  /*0530*/  SHF.L.U32 R7, RZ, 0x1f, RZ ;  /* 0x0000001fff077819 */ /* 0x000fe400000006ff */
[----:B------:R-:W-:-:S07]  /*0540*/  LEA R6, R17, R6, 0x18 ;  /* 0x0000000611067211 */ /* 0x000fce00078ec0ff */
.L_x_35:
[----:B0-----:R0:W1:Y:S02]  /*0550*/  SYNCS.PHASECHK.TRANS64.TRYWAIT P0, [R6+URZ+0x9000], R7 ;  /* 0x00900007060075a7 */ /* 0x00106400080011ff */
[----:B-1----:R-:W-:Y:S05]  /*0560*/  @!P0 NANOSLEEP.SYNCS 0x989680 ;  /* 0x009896800000895d */ /* 0x002fea0003900000 */
[----:B------:R-:W1:Y:S02]  /*0570*/  @!P0 SYNCS.PHASECHK.TRANS64 P0, [R6+URZ+0x9000], R7 ;  /* 0x00900007060085a7 */ /* 0x000e6400080010ff */
[----:B-1----:R-:W-:Y:S05]  /*0580*/  @!P0 BRA `(.L_x_35) ;  /* 0xfffffffc00f08947 */ /* 0x002fea000383ffff */
[C---:B------:R-:W-:Y:S01]  /*0590*/  IMAD.SHL.U32 R33, R4.reuse, 0x10, RZ ;  /* 0x0000001004217824 */ /* 0x040fe200078e00ff */
[--C-:B0-----:R-:W-:Y:S01]  /*05a0*/  SHF.R.U32.HI R7, RZ, 0x7, R4.reuse ;  /* 0x00000007ff077819 */ /* 0x101fe20000011604 */
[----:B------:R-:W0:Y:S01]  /*05b0*/  LDCU UR4, c[0x0][0x3d8] ;  /* 0x00007b00ff0477ac */ /* 0x000e220008000800 */
[--C-:B------:R-:W-:Y:S01]  /*05c0*/  SHF.R.U32.HI R37, RZ, 0x1, R4.reuse ;  /* 0x00000001ff257819 */ /* 0x100fe20000011604 */
[----:B------:R-:W-:Y:S01]  /*05d0*/  IMAD.SHL.U32 R32, R4, 0x2, RZ ;  /* 0x0000000204207824 */ /* 0x000fe200078e00ff */
[----:B------:R-:W-:Y:S01]  /*05e0*/  LOP3.LUT R8, R33, 0x7f0, RZ, 0xc0, !PT ;  /* 0x000007f021087812 */ /* 0x000fe200078ec0ff */
[----:B------:R-:W1:Y:S01]  /*05f0*/  LDCU.64 UR6, c[0x0][0x3c8] ;  /* 0x00007900ff0677ac */ /* 0x000e620008000a00 */
[----:B------:R-:W-:Y:S01]  /*0600*/  SHF.R.U32.HI R38, RZ, 0x5, R4 ;  /* 0x00000005ff267819 */ /* 0x000fe20000011604 */
[----:B------:R-:W-:Y:S01]  /*0610*/  IMAD R0, R3, -0x60, R0 ;  /* 0xffffffa003007824 */ /* 0x000fe200078e0200 */
[----:B------:R-:W-:Y:S01]  /*0620*/  LOP3.LUT R40, R37, 0x3, RZ, 0xc0, !PT ;  /* 0x0000000325287812 */ /* 0x000fe200078ec0ff */
[----:B------:R-:W-:Y:S01]  /*0630*/  IMAD R7, R7, 0x3000, R8 ;  /* 0x0000300007077824 */ /* 0x000fe200078e0208 */
[C---:B------:R-:W-:Y:S01]  /*0640*/  LOP3.LUT R39, R33.reuse, 0x30, RZ, 0xc0, !PT ;  /* 0x0000003021277812 */ /* 0x040fe200078ec0ff */
[----:B------:R-:W2:Y:S01]  /*0650*/  LDCU.64 UR10, c[0x0][0x3d0] ;  /* 0x00007a00ff0a77ac */ /* 0x000ea20008000a00 */
[----:B------:R-:W-:Y:S01]  /*0660*/  LOP3.LUT R37, R33, 0x40, RZ, 0xc0, !PT ;  /* 0x0000004021257812 */ /* 0x000fe200078ec0ff */
[----:B------:R-:W-:Y:S01]  /*0670*/  BSSY.RECONVERGENT B0, `(.L_x_36) ;  /* 0x0000062000007945 */ /* 0x000fe20003800200 */
[----:B------:R-:W-:Y:S01]  /*0680*/  IADD3 R36, PT, PT, R6, R7, RZ ;  /* 0x0000000706247210 */ /* 0x000fe20007ffe0ff */
[----:B------:R-:W-:Y:S01]  /*0690*/  IMAD.SHL.U32 R7, R4, 0x8, RZ ;  /* 0x0000000804077824 */ /* 0x000fe200078e00ff */
[----:B------:R-:W-:-:S02]  /*06a0*/  LOP3.LUT R38, R38, 0x3, RZ, 0xc0, !PT ;  /* 0x0000000326267812 */ /* 0x000fc400078ec0ff */
[----:B------:R-:W-:Y:S01]  /*06b0*/  LOP3.LUT R39, R39, 0x700, R32, 0xf8, !PT ;  /* 0x0000070027277812 */ /* 0x000fe200078ef820 */
[----:B------:R-:W0:Y:S01]  /*06c0*/  LDS.128 R8, [R36] ;  /* 0x0000000024087984 */ /* 0x000e220000000c00 */
[----:B------:R-:W-:Y:S02]  /*06d0*/  LOP3.LUT R41, R7, 0x8, RZ, 0xc0, !PT ;  /* 0x0000000807297812 */ /* 0x000fe400078ec0ff */
[----:B------:R-:W-:Y:S01]  /*06e0*/  LOP3.LUT R37, R37, 0x8, R4, 0xf8, !PT ;  /* 0x0000000825257812 */ /* 0x000fe200078ef804 */
[----:B------:R-:W3:Y:S01]  /*06f0*/  LDS.128 R12, [R36+0x800] ;  /* 0x00080000240c7984 */ /* 0x000ee20000000c00 */
[----:B------:R-:W-:Y:S01]  /*0700*/  LOP3.LUT R43, R32, 0x7b0, RZ, 0xc0, !PT ;  /* 0x000007b0202b7812 */ /* 0x000fe200078ec0ff */
[----:B------:R-:W-:Y:S01]  /*0710*/  IMAD R38, R38, 0x600, R39 ;  /* 0x0000060026267824 */ /* 0x000fe200078e0227 */
[--C-:B------:R-:W-:Y:S01]  /*0720*/  LOP3.LUT R41, R41, 0x40, R32.reuse, 0xf8, !PT ;  /* 0x0000004029297812 */ /* 0x100fe200078ef820 */
[----:B------:R-:W4:Y:S01]  /*0730*/  LDS.128 R16, [R36+0x1000] ;  /* 0x0010000024107984 */ /* 0x000f220000000c00 */
[----:B------:R-:W-:Y:S01]  /*0740*/  LOP3.LUT R32, R37, 0x8, R32, 0x78, !PT ;  /* 0x0000000825207812 */ /* 0x000fe200078e7820 */
[----:B------:R-:W-:Y:S01]  /*0750*/  IMAD R33, R40, 0x600, R43 ;  /* 0x0000060028217824 */ /* 0x000fe200078e022b */
[----:B------:R-:W-:Y:S01]  /*0760*/  LOP3.LUT R37, R7, 0x80, RZ, 0xc0, !PT ;  /* 0x0000008007257812 */ /* 0x000fe200078ec0ff */
[----:B------:R-:W5:Y:S01]  /*0770*/  LDS.128 R20, [R36+0x1800] ;  /* 0x0018000024147984 */ /* 0x000f620000000c00 */
[----:B------:R-:W-:-:S02]  /*0780*/  SHF.R.U32.HI R40, RZ, 0x2, R4 ;  /* 0x00000002ff287819 */ /* 0x000fc40000011604 */
[----:B------:R-:W-:Y:S01]  /*0790*/  IADD3 R37, PT, PT, R32, R38, R37 ;  /* 0x0000002620257210 */ /* 0x000fe20007ffe025 */
[----:B------:R-:W1:Y:S01]  /*07a0*/  LDS.128 R24, [R36+0x2000] ;  /* 0x0020000024187984 */ /* 0x000e620000000c00 */
[----:B------:R-:W-:Y:S02]  /*07b0*/  LOP3.LUT R40, R41, 0x8, R40, 0x78, !PT ;  /* 0x0000000829287812 */ /* 0x000fe400078e7828 */
[----:B------:R-:W-:Y:S01]  /*07c0*/  LEA R37, R37, R6, 0x1 ;  /* 0x0000000625257211 */ /* 0x000fe200078e08ff */
[----:B------:R-:W2:Y:S02]  /*07d0*/  LDS.128 R28, [R36+0x2800] ;  /* 0x00280000241c7984 */ /* 0x000ea40000000c00 */
[----:B------:R-:W-:Y:S02]  /*07e0*/  IMAD.IADD R33, R33, 0x1, R40 ;  /* 0x0000000121217824 */ /* 0x000fe400078e0228 */
[----:B0-----:R-:W-:Y:S01]  /*07f0*/  FMUL.FTZ R8, R8, UR4 ;  /* 0x0000000408087c20 */ /* 0x001fe20008410000 */
[----:B------:R-:W-:Y:S01]  /*0800*/  FMUL.FTZ R9, R9, UR4 ;  /* 0x0000000409097c20 */ /* 0x000fe20008410000 */
[----:B------:R-:W-:Y:S01]  /*0810*/  FMUL.FTZ R10, R10, UR4 ;  /* 0x000000040a0a7c20 */ /* 0x000fe20008410000 */
[----:B------:R-:W-:Y:S01]  /*0820*/  FMUL.FTZ R11, R11, UR4 ;  /* 0x000000040b0b7c20 */ /* 0x000fe20008410000 */
[----:B---3--:R-:W-:Y:S01]  /*0830*/  FMUL.FTZ R12, R12, UR4 ;  /* 0x000000040c0c7c20 */ /* 0x008fe20008410000 */
[----:B------:R-:W-:Y:S01]  /*0840*/  FMUL.FTZ R13, R13, UR4 ;  /* 0x000000040d0d7c20 */ /* 0x000fe20008410000 */
[----:B------:R-:W-:Y:S01]  /*0850*/  FMUL.FTZ R14, R14, UR4 ;  /* 0x000000040e0e7c20 */ /* 0x000fe20008410000 */
[----:B------:R-:W-:Y:S01]  /*0860*/  FMUL.FTZ R15, R15, UR4 ;  /* 0x000000040f0f7c20 */ /* 0x000fe20008410000 */
[----:B----4-:R-:W-:Y:S01]  /*0870*/  FMUL.FTZ R16, R16, UR4 ;  /* 0x0000000410107c20 */ /* 0x010fe20008410000 */
[----:B------:R-:W-:Y:S01]  /*0880*/  FMUL.FTZ R17, R17, UR4 ;  /* 0x0000000411117c20 */ /* 0x000fe20008410000 */
[----:B------:R-:W-:Y:S01]  /*0890*/  FMUL.FTZ R18, R18, UR4 ;  /* 0x0000000412127c20 */ /* 0x000fe20008410000 */
[----:B------:R-:W-:Y:S01]  /*08a0*/  FMUL.FTZ R19, R19, UR4 ;  /* 0x0000000413137c20 */ /* 0x000fe20008410000 */
[----:B-----5:R-:W-:Y:S01]  /*08b0*/  FMUL.FTZ R20, R20, UR4 ;  /* 0x0000000414147c20 */ /* 0x020fe20008410000 */
[----:B------:R-:W-:Y:S01]  /*08c0*/  FMUL.FTZ R21, R21, UR4 ;  /* 0x0000000415157c20 */ /* 0x000fe20008410000 */
[----:B------:R-:W-:Y:S01]  /*08d0*/  FMUL.FTZ R22, R22, UR4 ;  /* 0x0000000416167c20 */ /* 0x000fe20008410000 */
[----:B------:R-:W-:Y:S01]  /*08e0*/  FMUL.FTZ R23, R23, UR4 ;  /* 0x0000000417177c20 */ /* 0x000fe20008410000 */
[----:B-1----:R-:W-:Y:S01]  /*08f0*/  FMUL.FTZ R24, R24, UR4 ;  /* 0x0000000418187c20 */ /* 0x002fe20008410000 */
[----:B------:R-:W-:Y:S01]  /*0900*/  FMUL.FTZ R25, R25, UR4 ;  /* 0x0000000419197c20 */ /* 0x000fe20008410000 */
[----:B------:R-:W-:Y:S01]  /*0910*/  FMUL.FTZ R26, R26, UR4 ;  /* 0x000000041a1a7c20 */ /* 0x000fe20008410000 */
[----:B------:R-:W-:Y:S01]  /*0920*/  FMUL.FTZ R27, R27, UR4 ;  /* 0x000000041b1b7c20 */ /* 0x000fe20008410000 */
[----:B--2---:R-:W-:Y:S01]  /*0930*/  FMUL.FTZ R28, R28, UR4 ;  /* 0x000000041c1c7c20 */ /* 0x004fe20008410000 */
[----:B------:R-:W-:Y:S01]  /*0940*/  FMUL.FTZ R29, R29, UR4 ;  /* 0x000000041d1d7c20 */ /* 0x000fe20008410000 */
[----:B------:R-:W-:Y:S01]  /*0950*/  FMUL.FTZ R30, R30, UR4 ;  /* 0x000000041e1e7c20 */ /* 0x000fe20008410000 */
[----:B------:R-:W-:Y:S01]  /*0960*/  FMUL.FTZ R31, R31, UR4 ;  /* 0x000000041f1f7c20 */ /* 0x000fe20008410000 */
[----:B------:R-:W-:Y:S01]  /*0970*/  F2FP.BF16.F32.PACK_AB R8, R9, R8 ;  /* 0x000000080908723e */ /* 0x000fe200000010ff */
[----:B------:R-:W0:Y:S01]  /*0980*/  LDCU UR4, c[0x0][0x3b4] ;  /* 0x00007680ff0477ac */ /* 0x000e220008000800 */
[----:B------:R-:W-:-:S02]  /*0990*/  F2FP.BF16.F32.PACK_AB R9, R11, R10 ;  /* 0x0000000a0b09723e */ /* 0x000fc400000010ff */
[----:B------:R-:W-:Y:S02]  /*09a0*/  F2FP.BF16.F32.PACK_AB R10, R13, R12 ;  /* 0x0000000c0d0a723e */ /* 0x000fe400000010ff */
[----:B------:R-:W-:Y:S02]  /*09b0*/  F2FP.BF16.F32.PACK_AB R11, R15, R14 ;  /* 0x0000000e0f0b723e */ /* 0x000fe400000010ff */
[----:B------:R-:W-:Y:S02]  /*09c0*/  F2FP.BF16.F32.PACK_AB R12, R17, R16 ;  /* 0x00000010110c723e */ /* 0x000fe400000010ff */
[----:B------:R-:W-:Y:S01]  /*09d0*/  F2FP.BF16.F32.PACK_AB R13, R19, R18 ;  /* 0x00000012130d723e */ /* 0x000fe200000010ff */
[----:B------:R1:W-:Y:S01]  /*09e0*/  STSM.16.MT88.4 [R37+0x6000], R8 ;  /* 0x0060000825007844 */ /* 0x0003e20000004200 */
[----:B------:R-:W-:Y:S02]  /*09f0*/  F2FP.BF16.F32.PACK_AB R14, R21, R20 ;  /* 0x00000014150e723e */ /* 0x000fe400000010ff */
[----:B------:R-:W-:-:S02]  /*0a00*/  F2FP.BF16.F32.PACK_AB R15, R23, R22 ;  /* 0x00000016170f723e */ /* 0x000fc400000010ff */
[----:B------:R-:W-:Y:S01]  /*0a10*/  F2FP.BF16.F32.PACK_AB R16, R25, R24 ;  /* 0x000000181910723e */ /* 0x000fe200000010ff */
[----:B------:R-:W-:Y:S01]  /*0a20*/  IMAD R24, R33, 0x2, R6 ;  /* 0x0000000221187824 */ /* 0x000fe200078e0206 */
[----:B------:R-:W-:Y:S01]  /*0a30*/  F2FP.BF16.F32.PACK_AB R17, R27, R26 ;  /* 0x0000001a1b11723e */ /* 0x000fe200000010ff */
[----:B------:R2:W-:Y:S01]  /*0a40*/  STSM.16.MT88.4 [R37+0x6400], R12 ;  /* 0x0064000c25007844 */ /* 0x0005e20000004200 */
[----:B------:R-:W-:Y:S01]  /*0a50*/  F2FP.BF16.F32.PACK_AB R18, R29, R28 ;  /* 0x0000001c1d12723e */ /* 0x000fe200000010ff */
[----:B------:R-:W-:Y:S01]  /*0a60*/  IMAD.MOV.U32 R27, RZ, RZ, RZ ;  /* 0x000000ffff1b7224 */ /* 0x000fe200078e00ff */
[----:B------:R-:W-:Y:S02]  /*0a70*/  F2FP.BF16.F32.PACK_AB R19, R31, R30 ;  /* 0x0000001e1f13723e */ /* 0x000fe400000010ff */
[----:B------:R-:W-:Y:S02]  /*0a80*/  LOP3.LUT R26, R7, 0x38, RZ, 0xc0, !PT ;  /* 0x00000038071a7812 */ /* 0x000fe400078ec0ff */
[----:B------:R-:W-:Y:S01]  /*0a90*/  SHF.R.U32.HI R7, RZ, 0x3, R4 ;  /* 0x00000003ff077819 */ /* 0x000fe20000011604 */
[----:B------:R3:W-:Y:S01]  /*0aa0*/  STSM.16.MT88.4 [R37+0x6800], R16 ;  /* 0x0068001025007844 */ /* 0x0007e20000004200 */
[----:B------:R-:W-:Y:S01]  /*0ab0*/  BAR.SYNC.DEFER_BLOCKING 0x0 ;  /* 0x0000000000007b1d */ /* 0x000fe20000010000 */
[----:B0-----:R-:W-:Y:S01]  /*0ac0*/  ISETP.GE.AND P0, PT, R26, UR4, PT ;  /* 0x000000041a007c0c */ /* 0x001fe2000bf06270 */
[----:B-1----:R-:W-:Y:S01]  /*0ad0*/  IMAD.WIDE.U32 R10, R2, UR6, R26 ;  /* 0x00000006020a7c25 */ /* 0x002fe2000f8e001a */
[----:B------:R-:W-:-:S02]  /*0ae0*/  IADD3 R8, P1, PT, R7, R34, RZ ;  /* 0x0000002207087210 */ /* 0x000fc40007f3e0ff */
[----:B--2---:R-:W-:Y:S01]  /*0af0*/  VIMNMX R13, PT, PT, R0, 0x60, PT ;  /* 0x00000060000d7848 */ /* 0x004fe20003fe0100 */
[C---:B------:R-:W-:Y:S02]  /*0b00*/  VIADD R0, R7.reuse, 0x20 ;  /* 0x0000002007007836 */ /* 0x040fe40000000000 */
[----:B------:R-:W-:Y:S01]  /*0b10*/  IMAD R11, R2, UR7, R11 ;  /* 0x00000007020b7c24 */ /* 0x000fe2000f8e020b */
[CC--:B------:R-:W-:Y:S01]  /*0b20*/  ISETP.GE.OR P2, PT, R7.reuse, R13.reuse, P0 ;  /* 0x0000000d0700720c */ /* 0x0c0fe20000746670 */
[----:B------:R-:W-:Y:S01]  /*0b30*/  IMAD.X R9, RZ, RZ, R35, P1 ;  /* 0x000000ffff097224 */ /* 0x000fe200008e0623 */
[----:B------:R-:W-:Y:S01]  /*0b40*/  ISETP.GE.OR P1, PT, R0, R13, P0 ;  /* 0x0000000d0000720c */ /* 0x000fe20000726670 */
[----:B------:R-:W-:Y:S01]  /*0b50*/  VIADD R0, R6, 0x6000 ;  /* 0x0000600006007836 */ /* 0x000fe20000000000 */
[----:B------:R-:W-:Y:S01]  /*0b60*/  IADD3 R2, PT, PT, R7, 0x40, RZ ;  /* 0x0000004007027810 */ /* 0x000fe20007ffe0ff */
[----:B------:R-:W-:-:S03]  /*0b70*/  IMAD.WIDE.U32 R6, R5, UR10, R10 ;  /* 0x0000000a05067c25 */ /* 0x000fc6000f8e000a */
[----:B------:R-:W-:Y:S01]  /*0b80*/  ISETP.GE.OR P0, PT, R2, R13, P0 ;  /* 0x0000000d0200720c */ /* 0x000fe20000706670 */
[----:B------:R-:W-:Y:S02]  /*0b90*/  IMAD R5, R5, UR11, R7 ;  /* 0x0000000b05057c24 */ /* 0x000fe4000f8e0207 */
[----:B------:R-:W-:Y:S01]  /*0ba0*/  IMAD.WIDE.U32 R2, R3, 0x60, R8 ;  /* 0x0000006003027825 */ /* 0x000fe200078e0008 */
[----:B------:R3:W0:Y:S03]  /*0bb0*/  LDS.128 R20, [R24+0x6800] ;  /* 0x0068000018147984 */ /* 0x0006260000000c00 */
[----:B------:R-:W-:Y:S01]  /*0bc0*/  IMAD R0, R33, 0x2, R0 ;  /* 0x0000000221007824 */ /* 0x000fe200078e0200 */
[----:B------:R-:W-:Y:S06]  /*0bd0*/  @P2 BRA `(.L_x_37) ;  /* 0x00000000002c2947 */ /* 0x000fec0003800000 */
[----:B------:R-:W1:Y:S01]  /*0be0*/  LDS.128 R8, [R0] ;  /* 0x0000000000087984 */ /* 0x000e620000000c00 */
[----:B------:R-:W2:Y:S01]  /*0bf0*/  LDCU.64 UR4, c[0x0][0x3c0] ;  /* 0x00007800ff0477ac */ /* 0x000ea20008000a00 */
[----:B------:R-:W-:Y:S01]  /*0c00*/  MOV R4, R6 ;  /* 0x0000000600047202 */ /* 0x000fe20000000f00 */
[----:B------:R-:W4:Y:S01]  /*0c10*/  LDCU.64 UR6, c[0x0][0x3a8] ;  /* 0x00007500ff0677ac */ /* 0x000f220008000a00 */
[----:B--2---:R-:W-:-:S03]  /*0c20*/  IMAD R15, R3, UR4, RZ ;  /* 0x00000004030f7c24 */ /* 0x004fc6000f8e02ff */
[----:B------:R-:W-:-:S04]  /*0c30*/  IMAD.WIDE.U32 R12, R2, UR4, R4 ;  /* 0x00000004020c7c25 */ /* 0x000fc8000f8e0004 */
[----:B------:R-:W-:Y:S01]  /*0c40*/  IMAD R15, R2, UR5, R15 ;  /* 0x00000005020f7c24 */ /* 0x000fe2000f8e020f */
[----:B----4-:R-:W-:-:S03]  /*0c50*/  LEA R14, P2, R12, UR6, 0x1 ;  /* 0x000000060c0e7c11 */ /* 0x010fc6000f8408ff */
[----:B------:R-:W-:-:S05]  /*0c60*/  IMAD.IADD R13, R13, 0x1, R15 ;  /* 0x000000010d0d7824 */ /* 0x000fca00078e020f */
[----:B------:R-:W-:-:S05]  /*0c70*/  LEA.HI.X R15, R12, UR7, R13, 0x1, P2 ;  /* 0x000000070c0f7c11 */ /* 0x000fca00090f0c0d */
[----:B-1----:R1:W-:Y:S02]  /*0c80*/  STG.E.128 desc[UR8][R14.64], R8 ;  /* 0x000000080e007986 */ /* 0x0023e4000c101d08 */
.L_x_37:
[----:B------:R-:W-:Y:S05]  /*0c90*/  BSYNC.RECONVERGENT B0 ;  /* 0x0000000000007941 */ /* 0x000fea0003800200 */
.L_x_36:
[----:B---3--:R-:W2:Y:S01]  /*0ca0*/  LDS.128 R24, [R24+0x6400] ;  /* 0x0064000018187984 */ /* 0x008ea20000000c00 */
[----:B------:R-:W-:Y:S04]  /*0cb0*/  BSSY.RECONVERGENT B0, `(.L_x_38) ;  /* 0x000000f000007945 */ /* 0x000fe80003800200 */
[----:B------:R-:W-:Y:S05]  /*0cc0*/  @P1 BRA `(.L_x_39) ;  /* 0x0000000000341947 */ /* 0x000fea0003800000 */
[----:B------:R-:W3:Y:S01]  /*0cd0*/  LDCU.64 UR4, c[0x0][0x3c0] ;  /* 0x00007800ff0477ac */ /* 0x000ee20008000a00 */
[----:B-1----:R-:W-:Y:S01]  /*0ce0*/  IADD3 R11, P1, PT, R2, 0x20, RZ ;  /* 0x00000020020b7810 */ /* 0x002fe20007f3e0ff */
[----:B------:R-:W-:Y:S01]  /*0cf0*/  IMAD.MOV.U32 R8, RZ, RZ, R6 ;  /* 0x000000ffff087224 */ /* 0x000fe200078e0006 */
[----:B------:R-:W-:Y:S01]  /*0d00*/  MOV R9, R5 ;  /* 0x0000000500097202 */ /* 0x000fe20000000f00 */
[----:B------:R-:W1:Y:S02]  /*0d10*/  LDCU.64 UR6, c[0x0][0x3a8] ;  /* 0x00007500ff0677ac */ /* 0x000e640008000a00 */
[----:B------:R-:W-:-:S04]  /*0d20*/  IMAD.X R0, RZ, RZ, R3, P1 ;  /* 0x000000ffff007224 */ /* 0x000fc800008e0603 */
[----:B---3--:R-:W-:Y:S02]  /*0d30*/  IMAD R0, R0, UR4, RZ ;  /* 0x0000000400007c24 */ /* 0x008fe4000f8e02ff */
[----:B------:R-:W-:-:S04]  /*0d40*/  IMAD.WIDE.U32 R8, R11, UR4, R8 ;  /* 0x000000040b087c25 */ /* 0x000fc8000f8e0008 */
[----:B------:R-:W-:Y:S01]  /*0d50*/  IMAD R11, R11, UR5, R0 ;  /* 0x000000050b0b7c24 */ /* 0x000fe2000f8e0200 */
[----:B-1----:R-:W-:-:S03]  /*0d60*/  LEA R10, P1, R8, UR6, 0x1 ;  /* 0x00000006080a7c11 */ /* 0x002fc6000f8208ff */
[----:B------:R-:W-:-:S05]  /*0d70*/  IMAD.IADD R9, R9, 0x1, R11 ;  /* 0x0000000109097824 */ /* 0x000fca00078e020b */
[----:B------:R-:W-:-:S05]  /*0d80*/  LEA.HI.X R11, R8, UR7, R9, 0x1, P1 ;  /* 0x00000007080b7c11 */ /* 0x000fca00088f0c09 */
[----:B--2---:R3:W-:Y:S02]  /*0d90*/  STG.E.128 desc[UR8][R10.64], R24 ;  /* 0x000000180a007986 */ /* 0x0047e4000c101d08 */
.L_x_39:
[----:B------:R-:W-:Y:S05]  /*0da0*/  BSYNC.RECONVERGENT B0 ;  /* 0x0000000000007941 */ /* 0x000fea0003800200 */
.L_x_38:
[----:B------:R-:W-:Y:S05]  /*0db0*/  @P0 EXIT ;  /* 0x000000000000094d */ /* 0x000fea0003800000 */
[----:B------:R-:W4:Y:S01]  /*0dc0*/  LDCU.64 UR4, c[0x0][0x3c0] ;  /* 0x00007800ff0477ac */ /* 0x000f220008000a00 */
[----:B------:R-:W-:Y:S01]  /*0dd0*/  IADD3 R7, P0, PT, R2, 0x40, RZ ;  /* 0x0000004002077810 */ /* 0x000fe20007f1e0ff */
[----:B------:R-:W5:Y:S04]  /*0de0*/  LDCU.64 UR6, c[0x0][0x3a8] ;  /* 0x00007500ff0677ac */ /* 0x000f680008000a00 */
[----:B------:R-:W-:Y:S01]  /*0df0*/  IMAD.X R2, RZ, RZ, R3, P0 ;  /* 0x000000ffff027224 */ /* 0x000fe200000e0603 */
[----:B------:R-:W-:-:S03]  /*0e00*/  MOV R3, R5 ;  /* 0x0000000500037202 */ /* 0x000fc60000000f00 */
[----:B----4-:R-:W-:Y:S02]  /*0e10*/  IMAD R0, R2, UR4, RZ ;  /* 0x0000000402007c24 */ /* 0x010fe4000f8e02ff */
[----:B------:R-:W-:-:S04]  /*0e20*/  IMAD.MOV.U32 R2, RZ, RZ, R6 ;  /* 0x000000ffff027224 */ /* 0x000fc800078e0006 */
[----:B------:R-:W-:-:S04]  /*0e30*/  IMAD.WIDE.U32 R2, R7, UR4, R2 ;  /* 0x0000000407027c25 */ /* 0x000fc8000f8e0002 */
[----:B------:R-:W-:Y:S01]  /*0e40*/  IMAD R7, R7, UR5, R0 ;  /* 0x0000000507077c24 */ /* 0x000fe2000f8e0200 */
[----:B-----5:R-:W-:-:S03]  /*0e50*/  LEA R4, P0, R2, UR6, 0x1 ;  /* 0x0000000602047c11 */ /* 0x020fc6000f8008ff */
[----:B------:R-:W-:-:S05]  /*0e60*/  IMAD.IADD R3, R3, 0x1, R7 ;  /* 0x0000000103037824 */ /* 0x000fca00078e0207 */
[----:B------:R-:W-:-:S05]  /*0e70*/  LEA.HI.X R5, R2, UR7, R3, 0x1, P0 ;  /* 0x0000000702057c11 */ /* 0x000fca00080f0c03 */
[----:B0-----:R-:W-:Y:S01]  /*0e80*/  STG.E.128 desc[UR8][R4.64], R20 ;  /* 0x0000001404007986 */ /* 0x001fe2000c101d08 */
[----:B------:R-:W-:Y:S05]  /*0e90*/  EXIT ;  /* 0x000000000000794d */ /* 0x000fea0003800000 */
.L_x_40:
        /* <DEDUP_REMOVED lines=14> */
.L_x_143:


//--------------------- .text._ZN7cutlass13device_kernelIN5flash11enable_sm90INS1_16FlashAttnBwdSm90INS1_25CollectiveMainloopBwdSm90ILi2ELi2ELi2EN4cute5tupleIJNS5_1CILi1EEES8_S8_EEENS6_IJNS7_ILi96EEENS7_ILi128EEENS7_ILi64EEEEEENS_10bfloat16_tEfNS_4arch4Sm90ELb1ELb0ELb1ELb1ELb1ELb1ELb0ELb1ELi2ELi1ELi2ELi2ELb0EEENS1_24CollectiveEpilogueBwdGQAISD_fSG_Li256ELb1ELb1EEENS1_25SingleTileBwdLPTSchedulerILb1ELi128ELb1EEEEEEEEEvNT_6ParamsE --------------------------
	.section	.text._ZN7cutlass13device_kernelIN5flash11enable_sm90INS1_16FlashAttnBwdSm90INS1_25CollectiveMainloopBwdSm90ILi2ELi2ELi2EN4cute5tupleIJNS5_1CILi1EEES8_S8_EEENS6_IJNS7_ILi96EEENS7_ILi128EEENS7_ILi64EEEEEENS_10bfloat16_tEfNS_4arch4Sm90ELb1ELb0ELb1ELb1ELb1ELb1ELb0ELb1ELi2ELi1ELi2ELi2ELb0EEENS1_24CollectiveEpilogueBwdGQAISD_fSG_Li256ELb1ELb1EEENS1_25SingleTileBwdLPTSchedulerILb1ELi128ELb1EEEEEEEEEvNT_6ParamsE,"ax",@progbits
	.align	128
.text._ZN7cutlass13device_kernelIN5flash11enable_sm90INS1_16FlashAttnBwdSm90INS1_25CollectiveMainloopBwdSm90ILi2ELi2ELi2EN4cute5tupleIJNS5_1CILi1EEES8_S8_EEENS6_IJNS7_ILi96EEENS7_ILi128EEENS7_ILi64EEEEEENS_10bfloat16_tEfNS_4arch4Sm90ELb1ELb0ELb1ELb1ELb1ELb1ELb0ELb1ELi2ELi1ELi2ELi2ELb0EEENS1_24CollectiveEpilogueBwdGQAISD_fSG_Li256ELb1ELb1EEENS1_25SingleTileBwdLPTSchedulerILb1ELi128ELb1EEEEEEEEEvNT_6ParamsE:
        .type           _ZN7cutlass13device_kernelIN5flash11enable_sm90INS1_16FlashAttnBwdSm90INS1_25CollectiveMainloopBwdSm90ILi2ELi2ELi2EN4cute5tupleIJNS5_1CILi1EEES8_S8_EEENS6_IJNS7_ILi96EEENS7_ILi128EEENS7_ILi64EEEEEENS_10bfloat16_tEfNS_4arch4Sm90ELb1ELb0ELb1ELb1ELb1ELb1ELb0ELb1ELi2ELi1ELi2ELi2ELb0EEENS1_24CollectiveEpilogueBwdGQAISD_fSG_Li256ELb1ELb1EEENS1_25SingleTileBwdLPTSchedulerILb1ELi128ELb1EEEEEEEEEvNT_6ParamsE,@function
        .size           _ZN7cutlass13device_kernelIN5flash11enable_sm90INS1_16FlashAttnBwdSm90INS1_25CollectiveMainloopBwdSm90ILi2ELi2ELi2EN4cute5tupleIJNS5_1CILi1EEES8_S8_EEENS6_IJNS7_ILi96EEENS7_ILi128EEENS7_ILi64EEEEEENS_10bfloat16_tEfNS_4arch4Sm90ELb1ELb0ELb1ELb1ELb1ELb1ELb0ELb1ELi2ELi1ELi2ELi2ELb0EEENS1_24CollectiveEpilogueBwdGQAISD_fSG_Li256ELb1ELb1EEENS1_25SingleTileBwdLPTSchedulerILb1ELi128ELb1EEEEEEEEEvNT_6ParamsE,(.L_x_144 - _ZN7cutlass13device_kernelIN5flash11enable_sm90INS1_16FlashAttnBwdSm90INS1_25CollectiveMainloopBwdSm90ILi2ELi2ELi2EN4cute5tupleIJNS5_1CILi1EEES8_S8_EEENS6_IJNS7_ILi96EEENS7_ILi128EEENS7_ILi64EEEEEENS_10bfloat16_tEfNS_4arch4Sm90ELb1ELb0ELb1ELb1ELb1ELb1ELb0ELb1ELi2ELi1ELi2ELi2ELb0EEENS1_24CollectiveEpilogueBwdGQAISD_fSG_Li256ELb1ELb1EEENS1_25SingleTileBwdLPTSchedulerILb1ELi128ELb1EEEEEEEEEvNT_6ParamsE)
        .other          _ZN7cutlass13device_kernelIN5flash11enable_sm90INS1_16FlashAttnBwdSm90INS1_25CollectiveMainloopBwdSm90ILi2ELi2ELi2EN4cute5tupleIJNS5_1CILi1EEES8_S8_EEENS6_IJNS7_ILi96EEENS7_ILi128EEENS7_ILi64EEEEEENS_10bfloat16_tEfNS_4arch4Sm90ELb1ELb0ELb1ELb1ELb1ELb1ELb0ELb1ELi2ELi1ELi2ELi2ELb0EEENS1_24CollectiveEpilogueBwdGQAISD_fSG_Li256ELb1ELb1EEENS1_25SingleTileBwdLPTSchedulerILb1ELi128ELb1EEEEEEEEEvNT_6ParamsE,@"STO_CUDA_ENTRY STV_DEFAULT"
_ZN7cutlass13device_kernelIN5flash11enable_sm90INS1_16FlashAttnBwdSm90INS1_25CollectiveMainloopBwdSm90ILi2ELi2ELi2EN4cute5tupleIJNS5_1CILi1EEES8_S8_EEENS6_IJNS7_ILi96EEENS7_ILi128EEENS7_ILi64EEEEEENS_10bfloat16_tEfNS_4arch4Sm90ELb1ELb0ELb1ELb1ELb1ELb1ELb0ELb1ELi2ELi1ELi2ELi2ELb0EEENS1_24CollectiveEpilogueBwdGQAISD_fSG_Li256ELb1ELb1EEENS1_25SingleTileBwdLPTSchedulerILb1ELi128ELb1EEEEEEEEEvNT_6ParamsE:
[----:B------:R-:W-:Y:S01]  /*0000*/  LDC R1, c[0x0][0x37c] ;  /* 0x0000df00ff017b82 */ /* 0x000fe20000000800 */
[----:B------:R-:W-:Y:S05]  /*0010*/  EXIT ;  /* 0x000000000000794d */ /* 0x000fea0003800000 */
.L_x_41:
        /* <DEDUP_REMOVED lines=14> */
.L_x_144:


//--------------------- .text._ZN7cutlass13device_kernelIN5flash22FlashAttnBwdPreprocessIN4cute5tupleIJNS3_1CILi96EEENS5_ILi64EEEEEENS_10bfloat16_tEfNS_4arch4Sm90ELb1ELb1EEEEEvNT_6ParamsE --------------------------
	.section	.text._ZN7cutlass13device_kernelIN5flash22FlashAttnBwdPreprocessIN4cute5tupleIJNS3_1CILi96EEENS5_ILi64EEEEEENS_10bfloat16_tEfNS_4arch4Sm90ELb1ELb1EEEEEvNT_6ParamsE,"ax",@progbits
	.align	128
.text._ZN7cutlass13device_kernelIN5flash22FlashAttnBwdPreprocessIN4cute5tupleIJNS3_1CILi96EEENS5_ILi64EEEEEENS_10bfloat16_tEfNS_4arch4Sm90ELb1ELb1EEEEEvNT_6ParamsE:
        .type           _ZN7cutlass13device_kernelIN5flash22FlashAttnBwdPreprocessIN4cute5tupleIJNS3_1CILi96EEENS5_ILi64EEEEEENS_10bfloat16_tEfNS_4arch4Sm90ELb1ELb1EEEEEvNT_6ParamsE,@function
        .size           _ZN7cutlass13device_kernelIN5flash22FlashAttnBwdPreprocessIN4cute5tupleIJNS3_1CILi96EEENS5_ILi64EEEEEENS_10bfloat16_tEfNS_4arch4Sm90ELb1ELb1EEEEEvNT_6ParamsE,(.L_x_145 - _ZN7cutlass13device_kernelIN5flash22FlashAttnBwdPreprocessIN4cute5tupleIJNS3_1CILi96EEENS5_ILi64EEEEEENS_10bfloat16_tEfNS_4arch4Sm90ELb1ELb1EEEEEvNT_6ParamsE)
        .other          _ZN7cutlass13device_kernelIN5flash22FlashAttnBwdPreprocessIN4cute5tupleIJNS3_1CILi96EEENS5_ILi64EEEEEENS_10bfloat16_tEfNS_4arch4Sm90ELb1ELb1EEEEEvNT_6ParamsE,@"STO_CUDA_ENTRY STV_DEFAULT"
_ZN7cutlass13device_kernelIN5flash22FlashAttnBwdPreprocessIN4cute5tupleIJNS3_1CILi96EEENS5_ILi64EEEEEENS_10bfloat16_tEfNS_4arch4Sm90ELb1ELb1EEEEEvNT_6ParamsE:
[----:B------:R-:W-:Y:S08]  /*0000*/  LDC R1, c[0x0][0x37c] ;  /* 0x0000df00ff017b82 */ /* 0x000ff00000000800 */
[----:B------:R-:W0:Y:S01]  /*0010*/  LDC.64 R8, c[0x0][0x460] ;  /* 0x00011800ff087b82 */ /* 0x000e220000000a00 */
[----:B------:R-:W1:Y:S01]  /*0020*/  S2R R0, SR_CTAID.X ;  /* 0x0000000000007919 */ /* 0x000e620000002500 */
[----:B------:R-:W2:Y:S01]  /*0030*/  LDCU.64 UR4, c[0x0][0x358] ;  /* 0x00006b00ff0477ac */ /* 0x000ea20008000a00 */
[----:B------:R-:W3:Y:S05]  /*0040*/  S2R R3, SR_CTAID.Z ;  /* 0x0000000000037919 */ /* 0x000eea0000002700 */
[----:B------:R-:W4:Y:S01]  /*0050*/  S2UR UR6, SR_CTAID.Y ;  /* 0x00000000000679c3 */ /* 0x000f220000002600 */
[----:B0-----:R-:W-:-:S04]  /*0060*/  ISETP.NE.U32.AND P0, PT, R8, RZ, PT ;  /* 0x000000ff0800720c */ /* 0x001fc80003f05070 */
[----:B------:R-:W-:-:S13]  /*0070*/  ISETP.NE.AND.EX P1, PT, R9, RZ, PT, P0 ;  /* 0x000000ff0900720c */ /* 0x000fda0003f25300 */
[----:B-1234-:R-:W-:Y:S05]  /*0080*/  @P1 BRA `(.L_x_42) ;  /* 0x0000000000201947 */ /* 0x01efea0003800000 */
[----:B------:R-:W0:Y:S01]  /*0090*/  LDCU.64 UR8, c[0x0][0x468] ;  /* 0x00008d00ff0877ac */ /* 0x000e220008000a00 */
[----:B------:R-:W1:Y:S01]  /*00a0*/  LDC R45, c[0x0][0x388] ;  /* 0x0000e200ff2d7b82 */ /* 0x000e620000000800 */
[----:B------:R-:W-:Y:S01]  /*00b0*/  IMAD.MOV.U32 R2, RZ, RZ, RZ ;  /* 0x000000ffff027224 */ /* 0x000fe200078e00ff */
[----:B------:R-:W-:Y:S01]  /*00c0*/  CS2R R36, SRZ ;  /* 0x0000000000247805 */ /* 0x000fe2000001ff00 */
[----:B0-----:R-:W-:-:S04]  /*00d0*/  UISETP.NE.U32.AND UP0, UPT, UR8, URZ, UPT ;  /* 0x000000ff0800728c */ /* 0x001fc8000bf05070 */
[----:B------:R-:W-:-:S09]  /*00e0*/  UISETP.NE.AND.EX UP0, UPT, UR9, URZ, UPT, UP0 ;  /* 0x000000ff0900728c */ /* 0x000fd2000bf05300 */
[----:B------:R-:W-:Y:S05]  /*00f0*/  BRA.U !UP0, `(.L_x_43) ;  /* 0x0000000108507547 */ /* 0x000fea000b800000 */
[----:B------:R-:W-:Y:S05]  /*0100*/  BRA `(.L_x_44) ;  /* 0x0000000000347947 */ /* 0x000fea0003800000 */
.L_x_42:
        /* <DEDUP_REMOVED lines=11> */
[----:B------:R-:W-:Y:S01]  /*01c0*/  IMAD R2, R2, 0x60, RZ ;  /* 0x0000006002027824 */ /* 0x000fe200078e02ff */
[----:B------:R-:W-:Y:S06]  /*01d0*/  BRA.U !UP0, `(.L_x_45) ;  /* 0x0000000108107547 */ /* 0x000fec000b800000 */
.L_x_44:
[----:B------:R-:W0:Y:S02]  /*01e0*/  LDC.64 R4, c[0x0][0x468] ;  /* 0x00011a00ff047b82 */ /* 0x000e240000000a00 */
[----:B0-----:R-:W-:-:S05]  /*01f0*/  IMAD.WIDE.U32 R4, R3, 0x4, R4 ;  /* 0x0000000403047825 */ /* 0x001fca00078e0004 */
[----:B-1----:R0:W5:Y:S01]  /*0200*/  LDG.E R45, desc[UR4][R4.64] ;  /* 0x00000004042d7981 */ /* 0x002162000c1e1900 */
[----:B------:R-:W-:Y:S05]  /*0210*/  BRA `(.L_x_43) ;  /* 0x0000000000087947 */ /* 0x000fea0003800000 */
.L_x_45:
[----:B------:R-:W2:Y:S02]  /*0220*/  LDG.E R5, desc[UR4][R4.64+0x4] ;  /* 0x0000040404057981 */ /* 0x000ea4000c1e1900 */
[----:B--2---:R-:W-:-:S07]  /*0230*/  IMAD.IADD R45, R5, 0x1, -R36 ;  /* 0x00000001052d7824 */ /* 0x004fce00078e0a24 */
.L_x_43:
[----:B0-----:R-:W0:Y:S01]  /*0240*/  S2R R5, SR_TID.X ;  /* 0x0000000000057919 */ /* 0x001e220000002100 */
[----:B------:R-:W-:Y:S01]  /*0250*/  IMAD R4, R0, 0x60, RZ ;  /* 0x0000006000047824 */ /* 0x000fe200078e02ff */
[----:B------:R-:W-:-:S04]  /*0260*/  ISETP.NE.AND.EX P0, PT, R9, RZ, PT, P0 ;  /* 0x000000ff0900720c */ /* 0x000fc80003f05300 */
[----:B-1---5:R-:W-:-:S13]  /*0270*/  ISETP.GE.AND P2, PT, R4, R45, PT ;  /* 0x0000002d0400720c */ /* 0x022fda0003f46270 */
[----:B------:R-:W-:Y:S05]  /*0280*/  @P2 EXIT P0 ;  /* 0x000000000000294d */ /* 0x000fea0000000000 */
[----:B------:R-:W1:Y:S01]  /*0290*/  LDCU UR7, c[0x0][0x38c] ;  /* 0x00007180ff0777ac */ /* 0x000e620008000800 */
[----:B------:R-:W2:Y:S01]  /*02a0*/  LDC.64 R16, c[0x0][0x3a0] ;  /* 0x0000e800ff107b82 */ /* 0x000ea20000000a00 */
[----:B0-----:R-:W-:Y:S01]  /*02b0*/  SHF.L.U32 R32, R5, 0x3, RZ ;  /* 0x0000000305207819 */ /* 0x001fe200000006ff */
[----:B------:R-:W-:Y:S01]  /*02c0*/  IMAD R6, R0, -0x60, R45 ;  /* 0xffffffa000067824 */ /* 0x000fe200078e022d */
[----:B------:R-:W-:Y:S01]  /*02d0*/  SHF.R.U32.HI R7, RZ, 0x3, R5 ;  /* 0x00000003ff077819 */ /* 0x000fe20000011605 */
[----:B------:R-:W-:Y:S01]  /*02e0*/  IMAD.MOV.U32 R33, RZ, RZ, RZ ;  /* 0x000000ffff217224 */ /* 0x000fe200078e00ff */
[----:B------:R-:W-:Y:S02]  /*02f0*/  LOP3.LUT R32, R32, 0x38, RZ, 0xc0, !PT ;  /* 0x0000003820207812 */ /* 0x000fe400078ec0ff */
[----:B------:R-:W-:Y:S01]  /*0300*/  IADD3 R18, P3, PT, R7, R36, RZ ;  /* 0x0000002407127210 */ /* 0x000fe20007f7e0ff */
[----:B------:R-:W0:Y:S01]  /*0310*/  LDC.64 R22, c[0x0][0x3c0] ;  /* 0x0000f000ff167b82 */ /* 0x000e220000000a00 */
[----:B------:R-:W-:Y:S01]  /*0320*/  SEL R34, R3, RZ, !P1 ;  /* 0x000000ff03227207 */ /* 0x000fe20004800000 */
[----:B------:R-:W-:-:S02]  /*0330*/  VIADD R35, R7, 0x40 ;  /* 0x0000004007237836 */ /* 0x000fc40000000000 */
[----:B------:R-:W-:-:S04]  /*0340*/  IMAD.X R19, RZ, RZ, R37, P3 ;  /* 0x000000ffff137224 */ /* 0x000fc800018e0625 */
[----:B------:R-:W3:Y:S01]  /*0350*/  LDC.64 R8, c[0x0][0x3a8] ;  /* 0x0000ea00ff087b82 */ /* 0x000ee20000000a00 */
[----:B-1----:R-:W-:Y:S01]  /*0360*/  ISETP.GE.AND P0, PT, R32, UR7, PT ;  /* 0x0000000720007c0c */ /* 0x002fe2000bf06270 */
[----:B------:R-:W-:-:S03]  /*0370*/  IMAD.WIDE.U32 R18, R0, 0x60, R18 ;  /* 0x0000006000127825 */ /* 0x000fc600078e0012 */
[----:B------:R-:W-:Y:S01]  /*0380*/  ISETP.GE.OR P2, PT, R7, R6, P0 ;  /* 0x000000060700720c */ /* 0x000fe20000746670 */
[----:B--2---:R-:W-:Y:S02]  /*0390*/  IMAD.WIDE.U32 R10, R16, UR6, R32 ;  /* 0x00000006100a7c25 */ /* 0x004fe4000f8e0020 */
[----:B------:R-:W1:Y:S02]  /*03a0*/  LDC.64 R20, c[0x0][0x3c8] ;  /* 0x0000f200ff147b82 */ /* 0x000e640000000a00 */
[----:B------:R-:W-:Y:S02]  /*03b0*/  IMAD R11, R17, UR6, R11 ;  /* 0x00000006110b7c24 */ /* 0x000fe4000f8e020b */
[----:B0-----:R-:W-:Y:S01]  /*03c0*/  IMAD.WIDE.U32 R14, R22, UR6, R32 ;  /* 0x00000006160e7c25 */ /* 0x001fe2000f8e0020 */
[----:B------:R-:W-:-:S05]  /*03d0*/  IADD3 R33, PT, PT, R7, 0x20, RZ ;  /* 0x0000002007217810 */ /* 0x000fca0007ffe0ff */
[----:B------:R-:W0:Y:S01]  /*03e0*/  @!P2 LDC.64 R50, c[0x0][0x398] ;  /* 0x0000e600ff32ab82 */ /* 0x000e220000000a00 */
[----:B------:R-:W-:Y:S01]  /*03f0*/  IMAD R15, R23, UR6, R15 ;  /* 0x00000006170f7c24 */ /* 0x000fe2000f8e020f */
[-C--:B------:R-:W-:Y:S02]  /*0400*/  ISETP.GE.OR P3, PT, R33, R6.reuse, P0 ;  /* 0x000000062100720c */ /* 0x080fe40000766670 */
[----:B------:R-:W-:Y:S01]  /*0410*/  ISETP.GE.OR P0, PT, R35, R6, P0 ;  /* 0x000000062300720c */ /* 0x000fe20000706670 */
[----:B---3--:R-:W-:-:S03]  /*0420*/  IMAD.WIDE.U32 R30, R34, R8, R10 ;  /* 0x00000008221e7225 */ /* 0x008fc600078e000a */
[----:B------:R-:W2:Y:S01]  /*0430*/  LDC.64 R12, c[0x0][0x3b8] ;  /* 0x0000ee00ff0c7b82 */ /* 0x000ea20000000a00 */
[----:B------:R-:W-:-:S07]  /*0440*/  IMAD R31, R34, R9, R31 ;  /* 0x00000009221f7224 */ /* 0x000fce00078e021f */
[----:B------:R-:W3:Y:S01]  /*0450*/  @!P3 LDC.64 R8, c[0x0][0x398] ;  /* 0x0000e600ff08bb82 */ /* 0x000ee20000000a00 */
[C---:B------:R-:W-:Y:S01]  /*0460*/  @!P3 IADD3 R23, P1, PT, R18.reuse, 0x20, RZ ;  /* 0x000000201217b810 */ /* 0x040fe20007f3e0ff */
[----:B------:R-:W-:Y:S01]  /*0470*/  @!P3 IMAD.MOV.U32 R53, RZ, RZ, R31 ;  /* 0x000000ffff35b224 */ /* 0x000fe200078e001f */
[C---:B------:R-:W-:Y:S02]  /*0480*/  @!P3 IADD3 R40, P5, PT, R18.reuse, 0x20, RZ ;  /* 0x000000201228b810 */ /* 0x040fe40007fbe0ff */
[C---:B------:R-:W-:Y:S02]  /*0490*/  @!P0 IADD3 R41, P6, PT, R18.reuse, 0x40, RZ ;  /* 0x0000004012298810 */ /* 0x040fe40007fde0ff */
[C---:B------:R-:W-:Y:S01]  /*04a0*/  @!P0 IADD3 R49, P4, PT, R18.reuse, 0x40, RZ ;  /* 0x0000004012318810 */ /* 0x040fe20007f9e0ff */
[----:B------:R-:W4:Y:S01]  /*04b0*/  LDC.64 R38, c[0x0][0x3b0] ;  /* 0x0000ec00ff267b82 */ /* 0x000f220000000a00 */
[----:B0-----:R-:W-:Y:S01]  /*04c0*/  @!P2 IMAD R16, R19, R50, RZ ;  /* 0x000000321310a224 */ /* 0x001fe200078e02ff */
[----:B------:R-:W-:Y:S01]  /*04d0*/  @!P3 MOV R52, R30 ;  /* 0x0000001e0034b202 */ /* 0x000fe20000000f00 */
[----:B------:R-:W-:Y:S01]  /*04e0*/  @!P3 IMAD.X R43, RZ, RZ, R19, P5 ;  /* 0x000000ffff2bb224 */ /* 0x000fe200028e0613 */
[----:B------:R-:W-:Y:S01]  /*04f0*/  @!P0 IADD3.X R27, PT, PT, RZ, R19, RZ, P4, !PT ;  /* 0x00000013ff1b8210 */ /* 0x000fe200027fe4ff */
[----:B------:R-:W-:-:S02]  /*0500*/  @!P2 IMAD R51, R18, R51, R16 ;  /* 0x000000331233a224 */ /* 0x000fc400078e0210 */
[C---:B-1----:R-:W-:Y:S01]  /*0510*/  IMAD.WIDE.U32 R16, R34.reuse, R20, R14 ;  /* 0x0000001422107225 */ /* 0x042fe200078e000e */
[----:B------:R-:W0:Y:S03]  /*0520*/  @!P0 LDC.64 R24, c[0x0][0x398] ;  /* 0x0000e600ff188b82 */ /* 0x000e260000000a00 */
[----:B--2---:R-:W-:Y:S02]  /*0530*/  @!P2 IMAD R29, R19, R12, RZ ;  /* 0x0000000c131da224 */ /* 0x004fe400078e02ff */
[----:B------:R-:W-:Y:S02]  /*0540*/  IMAD R17, R34, R21, R17 ;  /* 0x0000001522117224 */ /* 0x000fe400078e0211 */
[----:B------:R-:W-:Y:S01]  /*0550*/  @!P3 IMAD.X R21, RZ, RZ, R19, P1 ;  /* 0x000000ffff15b224 */ /* 0x000fe200008e0613 */
[----:B------:R-:W1:Y:S01]  /*0560*/  @!P2 LDC.64 R10, c[0x0][0x380] ;  /* 0x0000e000ff0aab82 */ /* 0x000e620000000a00 */
[----:B------:R-:W-:-:S02]  /*0570*/  @!P2 IMAD R29, R18, R13, R29 ;  /* 0x0000000d121da224 */ /* 0x000fc400078e021d */
[----:B------:R-:W-:-:S04]  /*0580*/  @!P2 IMAD.WIDE.U32 R12, R18, R12, R16 ;  /* 0x0000000c120ca225 */ /* 0x000fc800078e0010 */
[----:B---3--:R-:W-:Y:S01]  /*0590*/  @!P3 IMAD R42, R21, R8, RZ ;  /* 0x00000008152ab224 */ /* 0x008fe200078e02ff */
[----:B------:R-:W-:Y:S01]  /*05a0*/  @!P2 IADD3 R29, PT, PT, R13, R29, RZ ;  /* 0x0000001d0d1da210 */ /* 0x000fe20007ffe0ff */
[----:B------:R-:W-:Y:S01]  /*05b0*/  @!P2 IMAD.WIDE.U32 R14, R18, R50, R30 ;  /* 0x00000032120ea225 */ /* 0x000fe200078e001e */
[C---:B----4-:R-:W-:Y:S01]  /*05c0*/  @!P2 LEA R38, P4, R12.reuse, R38, 0x1 ;  /* 0x000000260c26a211 */ /* 0x050fe200078808ff */
[----:B------:R-:W2:Y:S02]  /*05d0*/  @!P3 LDC.64 R20, c[0x0][0x380] ;  /* 0x0000e000ff14bb82 */ /* 0x000ea40000000a00 */
[----:B------:R-:W-:Y:S01]  /*05e0*/  @!P0 IMAD.X R47, RZ, RZ, R19, P6 ;  /* 0x000000ffff2f8224 */ /* 0x000fe200030e0613 */
[----:B------:R-:W-:Y:S01]  /*05f0*/  @!P2 LEA.HI.X R39, R12, R39, R29, 0x1, P4 ;  /* 0x000000270c27a211 */ /* 0x000fe200020f0c1d */
[C---:B------:R-:W-:Y:S01]  /*0600*/  @!P3 IMAD R42, R23.reuse, R9, R42 ;  /* 0x00000009172ab224 */ /* 0x040fe200078e022a */
[----:B------:R-:W-:Y:S01]  /*0610*/  CS2R R12, SRZ ;  /* 0x00000000000c7805 */ /* 0x000fe2000001ff00 */
[----:B------:R-:W-:Y:S01]  /*0620*/  @!P3 IMAD.WIDE.U32 R52, R23, R8, R52 ;  /* 0x000000081734b225 */ /* 0x000fe200078e0034 */
[----:B------:R-:W-:Y:S01]  /*0630*/  CS2R R8, SRZ ;  /* 0x0000000000087805 */ /* 0x000fe2000001ff00 */
[----:B------:R-:W3:Y:S02]  /*0640*/  LDC.64 R18, c[0x0][0x3b8] ;  /* 0x0000ee00ff127b82 */ /* 0x000ee40000000a00 */
[----:B0-----:R-:W-:-:S02]  /*0650*/  @!P0 IMAD R44, R27, R24, RZ ;  /* 0x000000181b2c8224 */ /* 0x001fc400078e02ff */
[----:B------:R-:W-:Y:S01]  /*0660*/  @!P2 IMAD.IADD R51, R15, 0x1, R51 ;  /* 0x000000010f33a824 */ /* 0x000fe200078e0233 */
[C---:B-1----:R-:W-:Y:S01]  /*0670*/  @!P2 LEA R50, P1, R14.reuse, R10, 0x1 ;  /* 0x0000000a0e32a211 */ /* 0x042fe200078208ff */
[C---:B------:R-:W-:Y:S02]  /*0680*/  @!P0 IMAD R44, R49.reuse, R25, R44 ;  /* 0x00000019312c8224 */ /* 0x040fe400078e022c */
[----:B------:R-:W0:Y:S01]  /*0690*/  LDC.64 R22, c[0x0][0x3b8] ;  /* 0x0000ee00ff167b82 */ /* 0x000e220000000a00 */
[----:B------:R-:W-:Y:S01]  /*06a0*/  @!P0 IMAD.WIDE.U32 R30, R49, R24, R30 ;  /* 0x00000018311e8225 */ /* 0x000fe200078e001e */
[----:B------:R-:W-:Y:S02]  /*06b0*/  @!P2 LEA.HI.X R51, R14, R11, R51, 0x1, P1 ;  /* 0x0000000b0e33a211 */ /* 0x000fe400008f0c33 */
[----:B------:R-:W-:Y:S02]  /*06c0*/  CS2R R10, SRZ ;  /* 0x00000000000a7805 */ /* 0x000fe4000001ff00 */
[----:B------:R-:W-:-:S02]  /*06d0*/  CS2R R14, SRZ ;  /* 0x00000000000e7805 */ /* 0x000fc4000001ff00 */
[----:B------:R-:W1:Y:S02]  /*06e0*/  @!P0 LDC.64 R28, c[0x0][0x380] ;  /* 0x0000e000ff1c8b82 */ /* 0x000e640000000a00 */
[----:B------:R-:W4:Y:S01]  /*06f0*/  @!P2 LDG.E.128 R8, desc[UR4][R50.64] ;  /* 0x000000043208a981 */ /* 0x000f22000c1e1d00 */
[----:B------:R-:W-:-:S03]  /*0700*/  @!P3 IMAD.IADD R46, R53, 0x1, R42 ;  /* 0x00000001352eb824 */ /* 0x000fc600078e022a */
[----:B------:R2:W4:Y:S02]  /*0710*/  @!P2 LDG.E.128 R12, desc[UR4][R38.64] ;  /* 0x00000004260ca981 */ /* 0x000524000c1e1d00 */
[----:B------:R-:W1:Y:S08]  /*0720*/  LDC.64 R26, c[0x0][0x3b0] ;  /* 0x0000ec00ff1a7b82 */ /* 0x000e700000000a00 */
[----:B------:R-:W1:Y:S01]  /*0730*/  LDC.64 R24, c[0x0][0x3b0] ;  /* 0x0000ec00ff187b82 */ /* 0x000e620000000a00 */
[----:B---3--:R-:W-:Y:S01]  /*0740*/  @!P3 IMAD R43, R43, R18, RZ ;  /* 0x000000122b2bb224 */ /* 0x008fe200078e02ff */
[----:B--2---:R-:W-:Y:S01]  /*0750*/  @!P0 MOV R39, R17 ;  /* 0x0000001100278202 */ /* 0x004fe20000000f00 */
[--C-:B------:R-:W-:Y:S01]  /*0760*/  @!P0 IMAD.MOV.U32 R38, RZ, RZ, R16.reuse ;  /* 0x000000ffff268224 */ /* 0x100fe200078e0010 */
[----:B------:R-:W-:Y:S01]  /*0770*/  @!P3 LEA R42, P1, R52, R20, 0x1 ;  /* 0x00000014342ab211 */ /* 0x000fe200078208ff */
[----:B------:R-:W-:-:S04]  /*0780*/  @!P3 IMAD.WIDE.U32 R16, R40, R18, R16 ;  /* 0x000000122810b225 */ /* 0x000fc800078e0010 */
[----:B0-----:R-:W-:Y:S02]  /*0790*/  @!P0 IMAD R18, R47, R22, RZ ;  /* 0x000000162f128224 */ /* 0x001fe400078e02ff */
[----:B------:R-:W-:Y:S01]  /*07a0*/  @!P3 IMAD R19, R40, R19, R43 ;  /* 0x000000132813b224 */ /* 0x000fe200078e022b */
[----:B------:R-:W-:Y:S01]  /*07b0*/  @!P3 LEA.HI.X R43, R52, R21, R46, 0x1, P1 ;  /* 0x00000015342bb211 */ /* 0x000fe200008f0c2e */
[----:B------:R-:W-:Y:S01]  /*07c0*/  @!P0 IMAD.IADD R44, R31, 0x1, R44 ;  /* 0x000000011f2c8824 */ /* 0x000fe200078e022c */
[----:B-1----:R-:W-:Y:S01]  /*07d0*/  @!P0 LEA R46, P1, R30, R28, 0x1 ;  /* 0x0000001c1e2e8211 */ /* 0x002fe200078208ff */
[C---:B------:R-:W-:Y:S02]  /*07e0*/  @!P0 IMAD R23, R41.reuse, R23, R18 ;  /* 0x0000001729178224 */ /* 0x040fe400078e0212 */
[----:B------:R-:W-:Y:S01]  /*07f0*/  @!P0 IMAD.WIDE.U32 R38, R41, R22, R38 ;  /* 0x0000001629268225 */ /* 0x000fe200078e0026 */
[----:B------:R-:W-:-:S03]  /*0800*/  @!P3 LEA R40, P2, R16, R26, 0x1 ;  /* 0x0000001a1028b211 */ /* 0x000fc600078408ff */
[----:B------:R-:W-:Y:S01]  /*0810*/  @!P3 IMAD.IADD R19, R17, 0x1, R19 ;  /* 0x000000011113b824 */ /* 0x000fe200078e0213 */
[----:B------:R-:W-:Y:S02]  /*0820*/  @!P0 LEA.HI.X R47, R30, R29, R44, 0x1, P1 ;  /* 0x0000001d1e2f8211 */ /* 0x000fe400008f0c2c */
[----:B------:R-:W-:Y:S02]  /*0830*/  @!P0 IADD3 R26, PT, PT, R39, R23, RZ ;  /* 0x00000017271a8210 */ /* 0x000fe40007ffe0ff */
[----:B------:R-:W-:Y:S02]  /*0840*/  @!P0 LEA R48, P1, R38, R24, 0x1 ;  /* 0x0000001826308211 */ /* 0x000fe400078208ff */
[----:B------:R-:W-:Y:S02]  /*0850*/  CS2R R20, SRZ ;  /* 0x0000000000147805 */ /* 0x000fe4000001ff00 */
[----:B------:R-:W-:Y:S02]  /*0860*/  @!P3 LEA.HI.X R41, R16, R27, R19, 0x1, P2 ;  /* 0x0000001b1029b211 */ /* 0x000fe400010f0c13 */
[----:B------:R-:W-:-:S02]  /*0870*/  CS2R R22, SRZ ;  /* 0x0000000000167805 */ /* 0x000fc4000001ff00 */
[----:B------:R-:W-:Y:S02]  /*0880*/  CS2R R16, SRZ ;  /* 0x0000000000107805 */ /* 0x000fe4000001ff00 */
[----:B------:R-:W-:Y:S02]  /*0890*/  CS2R R18, SRZ ;  /* 0x0000000000127805 */ /* 0x000fe4000001ff00 */
[----:B------:R-:W-:Y:S02]  /*08a0*/  @!P0 LEA.HI.X R49, R38, R25, R26, 0x1, P1 ;  /* 0x0000001926318211 */ /* 0x000fe400008f0c1a */
[----:B------:R-:W-:Y:S02]  /*08b0*/  CS2R R24, SRZ ;  /* 0x0000000000187805 */ /* 0x000fe4000001ff00 */
[----:B------:R-:W-:Y:S02]  /*08c0*/  CS2R R26, SRZ ;  /* 0x00000000001a7805 */ /* 0x000fe4000001ff00 */
[----:B------:R-:W-:-:S02]  /*08d0*/  CS2R R28, SRZ ;  /* 0x00000000001c7805 */ /* 0x000fc4000001ff00 */
[----:B------:R-:W-:Y:S01]  /*08e0*/  CS2R R30, SRZ ;  /* 0x00000000001e7805 */ /* 0x000fe2000001ff00 */
[----:B------:R0:W2:Y:S01]  /*08f0*/  @!P3 LDG.E.128 R20, desc[UR4][R40.64] ;  /* 0x000000042814b981 */ /* 0x0000a2000c1e1d00 */
[----:B------:R-:W1:Y:S03]  /*0900*/  LDC.64 R38, c[0x0][0x400] ;  /* 0x00010000ff267b82 */ /* 0x000e660000000a00 */
[----:B------:R3:W2:Y:S04]  /*0910*/  @!P3 LDG.E.128 R16, desc[UR4][R42.64] ;  /* 0x000000042a10b981 */ /* 0x0006a8000c1e1d00 */
[----:B------:R-:W2:Y:S01]  /*0920*/  @!P0 LDG.E.128 R24, desc[UR4][R46.64] ;  /* 0x000000042e188981 */ /* 0x000ea2000c1e1d00 */
[----:B0-----:R-:W0:Y:S03]  /*0930*/  LDC.64 R40, c[0x0][0x408] ;  /* 0x00010200ff287b82 */ /* 0x001e260000000a00 */
[----:B------:R-:W2:Y:S01]  /*0940*/  @!P0 LDG.E.128 R28, desc[UR4][R48.64] ;  /* 0x00000004301c8981 */ /* 0x000ea2000c1e1d00 */
[----:B------:R-:W-:-:S04]  /*0950*/  ISETP.GE.AND P0, PT, R5, R6, PT ;  /* 0x000000060500720c */ /* 0x000fc80003f06270 */
[----:B------:R-:W-:-:S13]  /*0960*/  ISETP.GT.U32.OR P0, PT, R5, 0x5f, P0 ;  /* 0x0000005f0500780c */ /* 0x000fda0000704470 */
[----:B---3--:R-:W-:-:S05]  /*0970*/  @!P0 IMAD.IADD R43, R4, 0x1, R5 ;  /* 0x00000001042b8824 */ /* 0x008fca00078e0205 */
[----:B------:R-:W-:Y:S02]  /*0980*/  @!P0 IADD3 R36, P1, PT, R43, R36, RZ ;  /* 0x000000242b248210 */ /* 0x000fe40007f3e0ff */
[----:B------:R-:W3:Y:S03]  /*0990*/  @!P0 LDC.64 R42, c[0x0][0x3f8] ;  /* 0x0000fe00ff2a8b82 */ /* 0x000ee60000000a00 */
[----:B------:R-:W-:Y:S02]  /*09a0*/  @!P0 IMAD.X R37, RZ, RZ, R37, P1 ;  /* 0x000000ffff258224 */ /* 0x000fe400008e0625 */
[----:B-1----:R-:W-:-:S04]  /*09b0*/  @!P0 IMAD.WIDE.U32 R36, R38, UR6, R36 ;  /* 0x0000000626248c25 */ /* 0x002fc8000f8e0024 */
[----:B------:R-:W-:Y:S02]  /*09c0*/  @!P0 IMAD R37, R39, UR6, R37 ;  /* 0x0000000627258c24 */ /* 0x000fe4000f8e0225 */
[----:B0-----:R-:W-:-:S04]  /*09d0*/  @!P0 IMAD.WIDE.U32 R36, R34, R40, R36 ;  /* 0x0000002822248225 */ /* 0x001fc800078e0024 */
[----:B------:R-:W-:Y:S01]  /*09e0*/  @!P0 IMAD R41, R34, R41, R37 ;  /* 0x0000002922298224 */ /* 0x000fe200078e0225 */
[----:B---3--:R-:W-:-:S04]  /*09f0*/  @!P0 LEA R42, P1, R36, R42, 0x2 ;  /* 0x0000002a242a8211 */ /* 0x008fc800078210ff */
[----:B------:R-:W-:Y:S02]  /*0a00*/  @!P0 LEA.HI.X R43, R36, R43, R41, 0x2, P1 ;  /* 0x0000002b242b8211 */ /* 0x000fe400008f1429 */
[----:B------:R-:W-:-:S06]  /*0a10*/  MOV R36, 0x7f800000 ;  /* 0x7f80000000247802 */ /* 0x000fcc0000000f00 */
[----:B------:R0:W5:Y:S01]  /*0a20*/  @!P0 LDG.E R36, desc[UR4][R42.64] ;  /* 0x000000042a248981 */ /* 0x000162000c1e1900 */
[----:B------:R-:W-:Y:S01]  /*0a30*/  VIADD R45, R45, 0x5f ;  /* 0x0000005f2d2d7836 */ /* 0x000fe20000000000 */
[----:B------:R-:W-:Y:S01]  /*0a40*/  ISETP.NE.AND P1, PT, R32, RZ, PT ;  /* 0x000000ff2000720c */ /* 0x000fe20003f25270 */
[----:B------:R-:W-:Y:S01]  /*0a50*/  BSSY.RECONVERGENT B0, `(.L_x_46) ;  /* 0x0000080000007945 */ /* 0x000fe20003800200 */
[----:B----4-:R-:W-:Y:S02]  /*0a60*/  LOP3.LUT R37, R8, 0xffff0000, RZ, 0xc0, !PT ;  /* 0xffff000008257812 */ /* 0x010fe400078ec0ff */
[----:B------:R-:W-:Y:S01]  /*0a70*/  LOP3.LUT R38, R12, 0xffff0000, RZ, 0xc0, !PT ;  /* 0xffff00000c267812 */ /* 0x000fe200078ec0ff */
[----:B------:R-:W-:Y:S02]  /*0a80*/  IMAD.U32 R8, R8, 0x10000, RZ ;  /* 0x0001000008087824 */ /* 0x000fe400078e00ff */
[----:B------:R-:W-:Y:S02]  /*0a90*/  IMAD.U32 R39, R12, 0x10000, RZ ;  /* 0x000100000c277824 */ /* 0x000fe400078e00ff */
[----:B------:R-:W-:Y:S01]  /*0aa0*/  FMUL.FTZ R41, R37, R38 ;  /* 0x0000002625297220 */ /* 0x000fe20000410000 */
[----:B------:R-:W-:Y:S01]  /*0ab0*/  SHF.L.U32 R12, R9, 0x10, RZ ;  /* 0x00000010090c7819 */ /* 0x000fe200000006ff */
[----:B------:R-:W-:-:S02]  /*0ac0*/  IMAD.U32 R37, R13, 0x10000, RZ ;  /* 0x000100000d257824 */ /* 0x000fc400078e00ff */
[----:B------:R-:W-:Y:S01]  /*0ad0*/  FFMA.FTZ R39, R8, R39, R41 ;  /* 0x0000002708277223 */ /* 0x000fe20000010029 */
[----:B------:R-:W-:Y:S02]  /*0ae0*/  LOP3.LUT R9, R9, 0xffff0000, RZ, 0xc0, !PT ;  /* 0xffff000009097812 */ /* 0x000fe400078ec0ff */
[----:B------:R-:W-:Y:S01]  /*0af0*/  LOP3.LUT R38, R13, 0xffff0000, RZ, 0xc0, !PT ;  /* 0xffff00000d267812 */ /* 0x000fe200078ec0ff */
[----:B------:R-:W-:Y:S01]  /*0b00*/  FFMA.FTZ R12, R12, R37, R39 ;  /* 0x000000250c0c7223 */ /* 0x000fe20000010027 */
[----:B------:R-:W-:Y:S01]  /*0b10*/  SHF.L.U32 R13, R14, 0x10, RZ ;  /* 0x000000100e0d7819 */ /* 0x000fe200000006ff */
[C---:B------:R-:W-:Y:S02]  /*0b20*/  IMAD.U32 R8, R10.reuse, 0x10000, RZ ;  /* 0x000100000a087824 */ /* 0x040fe400078e00ff */
[----:B------:R-:W-:Y:S01]  /*0b30*/  FFMA.FTZ R9, R9, R38, R12 ;  /* 0x0000002609097223 */ /* 0x000fe2000001000c */
[----:B------:R-:W-:Y:S02]  /*0b40*/  LOP3.LUT R10, R10, 0xffff0000, RZ, 0xc0, !PT ;  /* 0xffff00000a0a7812 */ /* 0x000fe400078ec0ff */
[----:B------:R-:W-:Y:S01]  /*0b50*/  LOP3.LUT R37, R14, 0xffff0000, RZ, 0xc0, !PT ;  /* 0xffff00000e257812 */ /* 0x000fe200078ec0ff */
[----:B------:R-:W-:Y:S01]  /*0b60*/  FFMA.FTZ R13, R8, R13, R9 ;  /* 0x0000000d080d7223 */ /* 0x000fe20000010009 */
[----:B------:R-:W-:-:S02]  /*0b70*/  SHF.L.U32 R12, R15, 0x10, RZ ;  /* 0x000000100f0c7819 */ /* 0x000fc400000006ff */
[----:B------:R-:W-:Y:S01]  /*0b80*/  LOP3.LUT R8, R15, 0xffff0000, RZ, 0xc0, !PT ;  /* 0xffff00000f087812 */ /* 0x000fe200078ec0ff */
[----:B------:R-:W-:Y:S01]  /*0b90*/  FFMA.FTZ R10, R10, R37, R13 ;  /* 0x000000250a0a7223 */ /* 0x000fe2000001000d */
[----:B------:R-:W-:-:S04]  /*0ba0*/  IMAD.U32 R9, R11, 0x10000, RZ ;  /* 0x000100000b097824 */ /* 0x000fc800078e00ff */
[----:B------:R-:W-:Y:S01]  /*0bb0*/  FFMA.FTZ R10, R9, R12, R10 ;  /* 0x0000000c090a7223 */ /* 0x000fe2000001000a */
[C---:B--2---:R-:W-:Y:S01]  /*0bc0*/  IMAD.U32 R40, R20.reuse, 0x10000, RZ ;  /* 0x0001000014287824 */ /* 0x044fe200078e00ff */
[----:B0-----:R-:W-:Y:S02]  /*0bd0*/  LOP3.LUT R42, R20, 0xffff0000, RZ, 0xc0, !PT ;  /* 0xffff0000142a7812 */ /* 0x001fe400078ec0ff */
[C---:B------:R-:W-:Y:S02]  /*0be0*/  SHF.L.U32 R38, R21.reuse, 0x10, RZ ;  /* 0x0000001015267819 */ /* 0x040fe400000006ff */
[----:B------:R-:W-:Y:S02]  /*0bf0*/  LOP3.LUT R39, R16, 0xffff0000, RZ, 0xc0, !PT ;  /* 0xffff000010277812 */ /* 0x000fe400078ec0ff */
[----:B------:R-:W-:Y:S01]  /*0c00*/  LOP3.LUT R20, R21, 0xffff0000, RZ, 0xc0, !PT ;  /* 0xffff000015147812 */ /* 0x000fe200078ec0ff */
[C---:B------:R-:W-:Y:S01]  /*0c10*/  IMAD.U32 R21, R22.reuse, 0x10000, RZ ;  /* 0x0001000016157824 */ /* 0x040fe200078e00ff */
[----:B------:R-:W-:-:S02]  /*0c20*/  LOP3.LUT R15, R22, 0xffff0000, RZ, 0xc0, !PT ;  /* 0xffff0000160f7812 */ /* 0x000fc400078ec0ff */
[----:B------:R-:W-:Y:S02]  /*0c30*/  LOP3.LUT R22, R24, 0xffff0000, RZ, 0xc0, !PT ;  /* 0xffff000018167812 */ /* 0x000fe400078ec0ff */
[----:B------:R-:W-:Y:S01]  /*0c40*/  LOP3.LUT R41, R28, 0xffff0000, RZ, 0xc0, !PT ;  /* 0xffff00001c297812 */ /* 0x000fe200078ec0ff */
[----:B------:R-:W-:Y:S01]  /*0c50*/  IMAD.U32 R37, R16, 0x10000, RZ ;  /* 0x0001000010257824 */ /* 0x000fe200078e00ff */
[----:B------:R-:W-:Y:S01]  /*0c60*/  SHF.L.U32 R16, R23, 0x10, RZ ;  /* 0x0000001017107819 */ /* 0x000fe200000006ff */
[----:B------:R-:W-:Y:S01]  /*0c70*/  FMUL.FTZ R42, R39, R42 ;  /* 0x0000002a272a7220 */ /* 0x000fe20000410000 */
        /* <DEDUP_REMOVED lines=29> */
[----:B------:R-:W-:Y:S01]  /*0e50*/  LOP3.LUT R11, R11, 0xffff0000, RZ, 0xc0, !PT ;  /* 0xffff00000b0b7812 */ /* 0x000fe200078ec0ff */
[----:B------:R-:W-:Y:S01]  /*0e60*/  FFMA.FTZ R18, R9, R16, R18 ;  /* 0x0000001009127223 */ /* 0x000fe20000010012 */
[----:B------:R-:W-:Y:S01]  /*0e70*/  LOP3.LUT R27, R27, 0xffff0000, RZ, 0xc0, !PT ;  /* 0xffff00001b1b7812 */ /* 0x000fe200078ec0ff */
[----:B------:R-:W-:Y:S01]  /*0e80*/  FFMA.FTZ R12, R12, R13, R17 ;  /* 0x0000000d0c0c7223 */ /* 0x000fe20000010011 */
[----:B------:R-:W-:-:S02]  /*0e90*/  LOP3.LUT R16, R31, 0xffff0000, RZ, 0xc0, !PT ;  /* 0xffff00001f107812 */ /* 0x000fc400078ec0ff */
[----:B------:R-:W-:Y:S01]  /*0ea0*/  LOP3.LUT R19, R19, 0xffff0000, RZ, 0xc0, !PT ;  /* 0xffff000013137812 */ /* 0x000fe200078ec0ff */
[----:B------:R-:W-:Y:S02]  /*0eb0*/  FFMA.FTZ R8, R11, R8, R10 ;  /* 0x000000080b087223 */ /* 0x000fe4000001000a */
[----:B------:R-:W-:Y:S02]  /*0ec0*/  FFMA.FTZ R16, R27, R16, R12 ;  /* 0x000000101b107223 */ /* 0x000fe4000001000c */
[----:B------:R-:W-:Y:S01]  /*0ed0*/  FFMA.FTZ R14, R19, R14, R18 ;  /* 0x0000000e130e7223 */ /* 0x000fe20000010012 */
[----:B------:R-:W0:Y:S04]  /*0ee0*/  SHFL.BFLY PT, R9, R8, 0x4, 0x1f ;  /* 0x0c801f0008097f89 */ /* 0x000e2800000e0000 */
[----:B------:R-:W1:Y:S04]  /*0ef0*/  SHFL.BFLY PT, R13, R16, 0x4, 0x1f ;  /* 0x0c801f00100d7f89 */ /* 0x000e6800000e0000 */
[----:B------:R-:W2:Y:S01]  /*0f00*/  SHFL.BFLY PT, R11, R14, 0x4, 0x1f ;  /* 0x0c801f000e0b7f89 */ /* 0x000ea200000e0000 */
[----:B0-----:R-:W-:Y:S01]  /*0f10*/  FADD.FTZ R9, R8, R9 ;  /* 0x0000000908097221 */ /* 0x001fe20000010000 */
[----:B-1----:R-:W-:Y:S01]  /*0f20*/  FADD.FTZ R17, R16, R13 ;  /* 0x0000000d10117221 */ /* 0x002fe20000010000 */
[----:B--2---:R-:W-:-:S03]  /*0f30*/  FADD.FTZ R11, R14, R11 ;  /* 0x0000000b0e0b7221 */ /* 0x004fc60000010000 */
[----:B------:R-:W0:Y:S04]  /*0f40*/  SHFL.BFLY PT, R10, R9, 0x2, 0x1f ;  /* 0x0c401f00090a7f89 */ /* 0x000e2800000e0000 */
[----:B------:R-:W1:Y:S04]  /*0f50*/  SHFL.BFLY PT, R18, R17, 0x2, 0x1f ;  /* 0x0c401f0011127f89 */ /* 0x000e6800000e0000 */
[----:B------:R-:W2:Y:S01]  /*0f60*/  SHFL.BFLY PT, R12, R11, 0x2, 0x1f ;  /* 0x0c401f000b0c7f89 */ /* 0x000ea200000e0000 */
[----:B------:R-:W-:-:S05]  /*0f70*/  IMAD.HI R20, R45, 0x2aaaaaab, RZ ;  /* 0x2aaaaaab2d147827 */ /* 0x000fca00078e02ff */
[----:B------:R-:W-:-:S04]  /*0f80*/  SHF.R.U32.HI R21, RZ, 0x1f, R20 ;  /* 0x0000001fff157819 */ /* 0x000fc80000011614 */
[----:B------:R-:W-:Y:S01]  /*0f90*/  LEA.HI R20, R20, R21, RZ, 0x1c ;  /* 0x0000001514147211 */ /* 0x000fe200078fe0ff */
[----:B0-----:R-:W-:Y:S01]  /*0fa0*/  FADD.FTZ R13, R9, R10 ;  /* 0x0000000a090d7221 */ /* 0x001fe20000010000 */
[----:B-1----:R-:W-:Y:S01]  /*0fb0*/  FADD.FTZ R18, R17, R18 ;  /* 0x0000001211127221 */ /* 0x002fe20000010000 */
[----:B--2---:R-:W-:-:S03]  /*0fc0*/  FADD.FTZ R15, R11, R12 ;  /* 0x0000000c0b0f7221 */ /* 0x004fc60000010000 */
[----:B------:R-:W0:Y:S01]  /*0fd0*/  SHFL.BFLY PT, R14, R13, 0x1, 0x1f ;  /* 0x0c201f000d0e7f89 */ /* 0x000e2200000e0000 */
[----:B------:R-:W1:Y:S03]  /*0fe0*/  LDC.64 R10, c[0x0][0x440] ;  /* 0x00011000ff0a7b82 */ /* 0x000e660000000a00 */
[----:B------:R-:W2:Y:S04]  /*0ff0*/  SHFL.BFLY PT, R19, R18, 0x1, 0x1f ;  /* 0x0c201f0012137f89 */ /* 0x000ea800000e0000 */
[----:B------:R-:W3:Y:S01]  /*1000*/  SHFL.BFLY PT, R16, R15, 0x1, 0x1f ;  /* 0x0c201f000f107f89 */ /* 0x000ee200000e0000 */
[----:B------:R-:W4:Y:S01]  /*1010*/  LDC.64 R8, c[0x0][0x448] ;  /* 0x00011200ff087b82 */ /* 0x000f220000000a00 */
[----:B------:R-:W-:-:S05]  /*1020*/  IMAD R45, R20, 0x60, -R45 ;  /* 0x00000060142d7824 */ /* 0x000fca00078e0a2d */
[----:B------:R-:W-:Y:S02]  /*1030*/  IADD3 R12, PT, PT, R6, 0x5f, R45 ;  /* 0x0000005f060c7810 */ /* 0x000fe40007ffe02d */
[----:B------:R-:W-:Y:S02]  /*1040*/  SHF.L.U32 R17, R2, 0x6, RZ ;  /* 0x0000000602117819 */ /* 0x000fe400000006ff */
[----:B------:R-:W-:Y:S01]  /*1050*/  ISETP.GE.AND P0, PT, R5, R12, PT ;  /* 0x0000000c0500720c */ /* 0x000fe20003f06270 */
[----:B------:R-:W-:-:S05]  /*1060*/  IMAD R12, R0, 0x600, R5 ;  /* 0x00000600000c7824 */ /* 0x000fca00078e0205 */
[----:B------:R-:W-:Y:S01]  /*1070*/  LEA R12, P2, R12, R17, 0x2 ;  /* 0x000000110c0c7211 */ /* 0x000fe200078410ff */
[----:B0-----:R-:W-:Y:S01]  /*1080*/  FADD.FTZ R20, R13, R14 ;  /* 0x0000000e0d147221 */ /* 0x001fe20000010000 */
[----:B------:R-:W-:Y:S01]  /*1090*/  ISETP.GT.U32.OR P0, PT, R5, 0x5f, P0 ;  /* 0x0000005f0500780c */ /* 0x000fe20000704470 */
[----:B--2---:R-:W-:Y:S01]  /*10a0*/  FADD.FTZ R19, R18, R19 ;  /* 0x0000001312137221 */ /* 0x004fe20000010000 */
[----:B------:R-:W-:Y:S02]  /*10b0*/  LEA.HI.X.SX32 R13, R17, RZ, 0x1, P2 ;  /* 0x000000ff110d7211 */ /* 0x000fe400010f0eff */
[----:B------:R-:W-:Y:S01]  /*10c0*/  SHF.R.S32.HI R18, RZ, 0x1f, R2 ;  /* 0x0000001fff127819 */ /* 0x000fe20000011402 */
[----:B---3--:R-:W-:Y:S01]  /*10d0*/  FADD.FTZ R21, R15, R16 ;  /* 0x000000100f157221 */ /* 0x008fe20000010000 */
[----:B------:R-:W-:Y:S07]  /*10e0*/  @P1 BRA `(.L_x_47) ;  /* 0x0000000000581947 */ /* 0x000fee0003800000 */
[----:B------:R-:W0:Y:S01]  /*10f0*/  LDC.64 R16, c[0x0][0x3e8] ;  /* 0x0000fa00ff107b82 */ /* 0x000e220000000a00 */
[----:B------:R-:W2:Y:S01]  /*1100*/  LDCU.64 UR8, c[0x0][0x3f0] ;  /* 0x00007e00ff0877ac */ /* 0x000ea20008000a00 */
[----:B------:R-:W-:Y:S02]  /*1110*/  IADD3 R14, P1, PT, R4, R2, RZ ;  /* 0x00000002040e7210 */ /* 0x000fe40007f3e0ff */
[-C--:B------:R-:W-:Y:S01]  /*1120*/  ISETP.GE.AND P3, PT, R7, R6.reuse, PT ;  /* 0x000000060700720c */ /* 0x080fe20003f66270 */
[----:B------:R-:W3:Y:S01]  /*1130*/  LDCU.64 UR10, c[0x0][0x3d0] ;  /* 0x00007a00ff0a77ac */ /* 0x000ee20008000a00 */
[----:B------:R-:W-:Y:S01]  /*1140*/  ISETP.GE.AND P2, PT, R33, R6, PT ;  /* 0x000000062100720c */ /* 0x000fe20003f46270 */
[----:B------:R-:W-:Y:S02]  /*1150*/  IMAD.X R15, RZ, RZ, R18, P1 ;  /* 0x000000ffff0f7224 */ /* 0x000fe400008e0612 */
[----:B0-----:R-:W-:-:S04]  /*1160*/  IMAD.WIDE.U32 R14, R16, UR6, R14 ;  /* 0x00000006100e7c25 */ /* 0x001fc8000f8e000e */
[----:B------:R-:W-:Y:S01]  /*1170*/  IMAD R15, R17, UR6, R15 ;  /* 0x00000006110f7c24 */ /* 0x000fe2000f8e020f */
[----:B------:R-:W-:Y:S01]  /*1180*/  FSEL R17, R21, RZ, !P2 ;  /* 0x000000ff15117208 */ /* 0x000fe20005000000 */
[----:B--2---:R-:W-:-:S04]  /*1190*/  IMAD.WIDE.U32 R14, R34, UR8, R14 ;  /* 0x00000008220e7c25 */ /* 0x004fc8000f8e000e */
[----:B------:R-:W-:Y:S01]  /*11a0*/  IMAD R16, R34, UR9, R15 ;  /* 0x0000000922107c24 */ /* 0x000fe2000f8e020f */
[----:B------:R-:W-:Y:S02]  /*11b0*/  IADD3 R15, P1, PT, R7, R14, RZ ;  /* 0x0000000e070f7210 */ /* 0x000fe40007f3e0ff */
[----:B------:R-:W-:Y:S02]  /*11c0*/  FSEL R7, R20, RZ, !P3 ;  /* 0x000000ff14077208 */ /* 0x000fe40005800000 */
[----:B------:R-:W-:Y:S02]  /*11d0*/  IADD3.X R16, PT, PT, RZ, R16, RZ, P1, !PT ;  /* 0x00000010ff107210 */ /* 0x000fe40000ffe4ff */
[----:B---3--:R-:W-:Y:S02]  /*11e0*/  LEA R14, P4, R15, UR10, 0x2 ;  /* 0x0000000a0f0e7c11 */ /* 0x008fe4000f8810ff */
[----:B------:R-:W-:Y:S02]  /*11f0*/  ISETP.GE.AND P1, PT, R35, R6, PT ;  /* 0x000000062300720c */ /* 0x000fe40003f26270 */
[----:B------:R-:W-:-:S02]  /*1200*/  LEA.HI.X R15, R15, UR11, R16, 0x2, P4 ;  /* 0x0000000b0f0f7c11 */ /* 0x000fc4000a0f1410 */
[----:B------:R-:W-:-:S03]  /*1210*/  FSEL R19, R19, RZ, !P1 ;  /* 0x000000ff13137208 */ /* 0x000fc60004800000 */
[----:B------:R0:W-:Y:S04]  /*1220*/  STG.E desc[UR4][R14.64], R7 ;  /* 0x000000070e007986 */ /* 0x0001e8000c101904 */
[----:B------:R0:W-:Y:S04]  /*1230*/  STG.E desc[UR4][R14.64+0x80], R17 ;  /* 0x000080110e007986 */ /* 0x0001e8000c101904 */
[----:B------:R0:W-:Y:S02]  /*1240*/  STG.E desc[UR4][R14.64+0x100], R19 ;  /* 0x000100130e007986 */ /* 0x0001e4000c101904 */
.L_x_47:
[----:B------:R-:W-:Y:S05]  /*1250*/  BSYNC.RECONVERGENT B0 ;  /* 0x0000000000007941 */ /* 0x000fea0003800200 */
.L_x_46:
[----:B------:R-:W-:Y:S04]  /*1260*/  BSSY.RECONVERGENT B0, `(.L_x_48) ;  /* 0x0000012000007945 */ /* 0x000fe80003800200 */
[----:B------:R-:W-:Y:S05]  /*1270*/  @P0 BRA `(.L_x_49) ;  /* 0x0000000000400947 */ /* 0x000fea0003800000 */
[----:B0-----:R-:W0:Y:S01]  /*1280*/  LDC.64 R14, c[0x0][0x418] ;  /* 0x00010600ff0e7b82 */ /* 0x001e220000000a00 */
[----:B------:R-:W-:Y:S01]  /*1290*/  IMAD.IADD R7, R4, 0x1, R5 ;  /* 0x0000000104077824 */ /* 0x000fe200078e0205 */
[----:B------:R-:W2:Y:S04]  /*12a0*/  LDCU.64 UR8, c[0x0][0x420] ;  /* 0x00008400ff0877ac */ /* 0x000ea80008000a00 */
[----:B------:R-:W-:Y:S01]  /*12b0*/  IADD3 R6, P0, PT, R7, R2, RZ ;  /* 0x0000000207067210 */ /* 0x000fe20007f1e0ff */
[----:B-----5:R-:W-:Y:S01]  /*12c0*/  FMUL.FTZ R2, R36, 1.4426950216293334961 ;  /* 0x3fb8aa3b24027820 */ /* 0x020fe20000410000 */
[----:B------:R-:W3:Y:S02]  /*12d0*/  LDC.64 R16, c[0x0][0x410] ;  /* 0x00010400ff107b82 */ /* 0x000ee40000000a00 */
[----:B------:R-:W-:-:S02]  /*12e0*/  IADD3.X R7, PT, PT, RZ, R18, RZ, P0, !PT ;  /* 0x00000012ff077210 */ /* 0x000fc400007fe4ff */
[----:B------:R-:W-:Y:S01]  /*12f0*/  FSETP.NEU.FTZ.AND P0, PT, R36, -INF , PT ;  /* 0xff8000002400780b */ /* 0x000fe20003f1d000 */
[----:B0-----:R-:W-:-:S04]  /*1300*/  IMAD.WIDE.U32 R6, R14, UR6, R6 ;  /* 0x000000060e067c25 */ /* 0x001fc8000f8e0006 */
[----:B------:R-:W-:Y:S02]  /*1310*/  IMAD R7, R15, UR6, R7 ;  /* 0x000000060f077c24 */ /* 0x000fe4000f8e0207 */
[----:B--2---:R-:W-:-:S04]  /*1320*/  IMAD.WIDE.U32 R6, R34, UR8, R6 ;  /* 0x0000000822067c25 */ /* 0x004fc8000f8e0006 */
[----:B------:R-:W-:Y:S01]  /*1330*/  IMAD R4, R34, UR9, R7 ;  /* 0x0000000922047c24 */ /* 0x000fe2000f8e0207 */
[----:B---3--:R-:W-:Y:S02]  /*1340*/  LEA R14, P1, R6, R16, 0x2 ;  /* 0x00000010060e7211 */ /* 0x008fe400078210ff */
[----:B------:R-:W-:Y:S02]  /*1350*/  FSEL R7, R2, RZ, P0 ;  /* 0x000000ff02077208 */ /* 0x000fe40000000000 */
[----:B------:R-:W-:-:S05]  /*1360*/  LEA.HI.X R15, R6, R17, R4, 0x2, P1 ;  /* 0x00000011060f7211 */ /* 0x000fca00008f1404 */
[----:B------:R2:W-:Y:S04]  /*1370*/  STG.E desc[UR4][R14.64], R7 ;  /* 0x000000070e007986 */ /* 0x0005e8000c101904 */
.L_x_49:
[----:B------:R-:W-:Y:S05]  /*1380*/  BSYNC.RECONVERGENT B0 ;  /* 0x0000000000007941 */ /* 0x000fea0003800200 */
.L_x_48:
[----:B------:R-:W3:Y:S01]  /*1390*/  LDCU.64 UR10, c[0x0][0x458] ;  /* 0x00008b00ff0a77ac */ /* 0x000ee20008000a00 */
[----:B-1----:R-:W-:Y:S01]  /*13a0*/  IMAD.WIDE.U32 R12, R10, UR6, R12 ;  /* 0x000000060a0c7c25 */ /* 0x002fe2000f8e000c */
[----:B------:R-:W1:Y:S03]  /*13b0*/  LDCU.64 UR8, c[0x0][0x428] ;  /* 0x00008500ff0877ac */ /* 0x000e660008000a00 */
[----:B------:R-:W-:Y:S02]  /*13c0*/  IMAD R13, R11, UR6, R13 ;  /* 0x000000060b0d7c24 */ /* 0x000fe4000f8e020d */
[----:B0-2-4-:R-:W-:-:S04]  /*13d0*/  IMAD.WIDE.U32 R6, R34, R8, R12 ;  /* 0x0000000822067225 */ /* 0x015fc800078e000c */
[----:B------:R-:W-:Y:S01]  /*13e0*/  IMAD R9, R34, R9, R7 ;  /* 0x0000000922097224 */ /* 0x000fe200078e0207 */
[----:B---3--:R-:W-:-:S04]  /*13f0*/  ISETP.NE.U32.AND P0, PT, RZ, UR10, PT ;  /* 0x0000000aff007c0c */ /* 0x008fc8000bf05070 */
[----:B------:R-:W-:Y:S02]  /*1400*/  ISETP.NE.AND.EX P0, PT, RZ, UR11, PT, P0 ;  /* 0x0000000bff007c0c */ /* 0x000fe4000bf05300 */
[C---:B-1----:R-:W-:Y:S02]  /*1410*/  LEA R8, P1, R6.reuse, UR8, 0x2 ;  /* 0x0000000806087c11 */ /* 0x042fe4000f8210ff */
        /* <DEDUP_REMOVED lines=12> */
[----:B-1----:R-:W-:-:S04]  /*14e0*/  IMAD R0, R0, R2, R3 ;  /* 0x0000000200007224 */ /* 0x002fc800078e0203 */
[----:B--2---:R-:W-:-:S04]  /*14f0*/  IMAD R3, R0, R7, UR6 ;  /* 0x0000000600037e24 */ /* 0x004fc8000f8e0207 */
[----:B---3--:R-:W-:-:S05]  /*1500*/  IMAD.WIDE R2, R3, 0x4, R4 ;  /* 0x0000000403027825 */ /* 0x008fca00078e0204 */
[----:B------:R-:W-:Y:S01]  /*1510*/  STG.E desc[UR4][R2.64], RZ ;  /* 0x000000ff02007986 */ /* 0x000fe2000c101904 */
[----:B------:R-:W-:Y:S05]  /*1520*/  EXIT ;  /* 0x000000000000794d */ /* 0x000fea0003800000 */
.L_x_50:
        /* <DEDUP_REMOVED lines=13> */
.L_x_145:


//--------------------- .text._ZN7cutlass13device_kernelIN5flash11enable_sm90INS1_16FlashAttnBwdSm90INS1_25CollectiveMainloopBwdSm90ILi2ELi2ELi2EN4cute5tupleIJNS5_1CILi1EEES8_S8_EEENS6_IJNS7_ILi128EEESA_NS7_ILi64EEEEEENS_10bfloat16_tEfNS_4arch4Sm90ELb0ELb0ELb0ELb0ELb0ELb1ELb0ELb0ELi2ELi1ELi2ELi2ELb0EEENS1_21CollectiveEpilogueBwdISC_SD_SF_Li256ELb0ELb0ELi1EEENS1_19SingleTileSchedulerILb0ELb0ELb0ELi128EEEEEEEEEvNT_6ParamsE --------------------------
	.section	.text._ZN7cutlass13device_kernelIN5flash11enable_sm90INS1_16FlashAttnBwdSm90INS1_25CollectiveMainloopBwdSm90ILi2ELi2ELi2EN4cute5tupleIJNS5_1CILi1EEES8_S8_EEENS6_IJNS7_ILi128EEESA_NS7_ILi64EEEEEENS_10bfloat16_tEfNS_4arch4Sm90ELb0ELb0ELb0ELb0ELb0ELb1ELb0ELb0ELi2ELi1ELi2ELi2ELb0EEENS1_21CollectiveEpilogueBwdISC_SD_SF_Li256ELb0ELb0ELi1EEENS1_19SingleTileSchedulerILb0ELb0ELb0ELi128EEEEEEEEEvNT_6ParamsE,"ax",@progbits
	.align	128
.text._ZN7cutlass13device_kernelIN5flash11enable_sm90INS1_16FlashAttnBwdSm90INS1_25CollectiveMainloopBwdSm90ILi2ELi2ELi2EN4cute5tupleIJNS5_1CILi1EEES8_S8_EEENS6_IJNS7_ILi128EEESA_NS7_ILi64EEEEEENS_10bfloat16_tEfNS_4arch4Sm90ELb0ELb0ELb0ELb0ELb0ELb1ELb0ELb0ELi2ELi1ELi2ELi2ELb0EEENS1_21CollectiveEpilogueBwdISC_SD_SF_Li256ELb0ELb0ELi1EEENS1_19SingleTileSchedulerILb0ELb0ELb0ELi128EEEEEEEEEvNT_6ParamsE:
        .type           _ZN7cutlass13device_kernelIN5flash11enable_sm90INS1_16FlashAttnBwdSm90INS1_25CollectiveMainloopBwdSm90ILi2ELi2ELi2EN4cute5tupleIJNS5_1CILi1EEES8_S8_EEENS6_IJNS7_ILi128EEESA_NS7_ILi64EEEEEENS_10bfloat16_tEfNS_4arch4Sm90ELb0ELb0ELb0ELb0ELb0ELb1ELb0ELb0ELi2ELi1ELi2ELi2ELb0EEENS1_21CollectiveEpilogueBwdISC_SD_SF_Li256ELb0ELb0ELi1EEENS1_19SingleTileSchedulerILb0ELb0ELb0ELi128EEEEEEEEEvNT_6ParamsE,@function
        .size           _ZN7cutlass13device_kernelIN5flash11enable_sm90INS1_16FlashAttnBwdSm90INS1_25CollectiveMainloopBwdSm90ILi2ELi2ELi2EN4cute5tupleIJNS5_1CILi1EEES8_S8_EEENS6_IJNS7_ILi128EEESA_NS7_ILi64EEEEEENS_10bfloat16_tEfNS_4arch4Sm90ELb0ELb0ELb0ELb0ELb0ELb1ELb0ELb0ELi2ELi1ELi2ELi2ELb0EEENS1_21CollectiveEpilogueBwdISC_SD_SF_Li256ELb0ELb0ELi1EEENS1_19SingleTileSchedulerILb0ELb0ELb0ELi128EEEEEEEEEvNT_6ParamsE,(.L_x_146 - _ZN7cutlass13device_kernelIN5flash11enable_sm90INS1_16FlashAttnBwdSm90INS1_25CollectiveMainloopBwdSm90ILi2ELi2ELi2EN4cute5tupleIJNS5_1CILi1EEES8_S8_EEENS6_IJNS7_ILi128EEESA_NS7_ILi64EEEEEENS_10bfloat16_tEfNS_4arch4Sm90ELb0ELb0ELb0ELb0ELb0ELb1ELb0ELb0ELi2ELi1ELi2ELi2ELb0EEENS1_21CollectiveEpilogueBwdISC_SD_SF_Li256ELb0ELb0ELi1EEENS1_19SingleTileSchedulerILb0ELb0ELb0ELi128EEEEEEEEEvNT_6ParamsE)
        .other          _ZN7cutlass13device_kernelIN5flash11enable_sm90INS1_16FlashAttnBwdSm90INS1_25CollectiveMainloopBwdSm90ILi2ELi2ELi2EN4cute5tupleIJNS5_1CILi1EEES8_S8_EEENS6_IJNS7_ILi128EEESA_NS7_ILi64EEEEEENS_10bfloat16_tEfNS_4arch4Sm90ELb0ELb0ELb0ELb0ELb0ELb1ELb0ELb0ELi2ELi1ELi2ELi2ELb0EEENS1_21CollectiveEpilogueBwdISC_SD_SF_Li256ELb0ELb0ELi1EEENS1_19SingleTileSchedulerILb0ELb0ELb0ELi128EEEEEEEEEvNT_6ParamsE,@"STO_CUDA_ENTRY STV_DEFAULT"
_ZN7cutlass13device_kernelIN5flash11enable_sm90INS1_16FlashAttnBwdSm90INS1_25CollectiveMainloopBwdSm90ILi2ELi2ELi2EN4cute5tupleIJNS5_1CILi1EEES8_S8_EEENS6_IJNS7_ILi128EEESA_NS7_ILi64EEEEEENS_10bfloat16_tEfNS_4arch4Sm90ELb0ELb0ELb0ELb0ELb0ELb1ELb0ELb0ELi2ELi1ELi2ELi2ELb0EEENS1_21CollectiveEpilogueBwdISC_SD_SF_Li256ELb0ELb0ELi1EEENS1_19SingleTileSchedulerILb0ELb0ELb0ELi128EEEEEEEEEvNT_6ParamsE:
[----:B------:R-:W-:Y:S01]  /*0000*/  LDC R1, c[0x0][0x37c] ;  /* 0x0000df00ff017b82 */ /* 0x000fe20000000800 */
[----:B------:R-:W-:Y:S05]  /*0010*/  EXIT ;  /* 0x000000000000794d */ /* 0x000fea0003800000 */
.L_x_51:
        /* <DEDUP_REMOVED lines=14> */
.L_x_146:


//--------------------- .text._ZN7cutlass13device_kernelIN5flash11enable_sm90INS1_16FlashAttnBwdSm90INS1_25CollectiveMainloopBwdSm90ILi2ELi2ELi2EN4cute5tupleIJNS5_1CILi1EEES8_S8_EEENS6_IJNS7_ILi128EEESA_NS7_ILi64EEEEEENS_10bfloat16_tEfNS_4arch4Sm90ELb0ELb0ELb0ELb0ELb1ELb1ELb0ELb0ELi2ELi1ELi2ELi2ELb0EEENS1_21CollectiveEpilogueBwdISC_SD_SF_Li256ELb0ELb0ELi1EEENS1_19SingleTileSchedulerILb0ELb0ELb0ELi128EEEEEEEEEvNT_6ParamsE --------------------------
	.section	.text._ZN7cutlass13device_kernelIN5flash11enable_sm90INS1_16FlashAttnBwdSm90INS1_25CollectiveMainloopBwdSm90ILi2ELi2ELi2EN4cute5tupleIJNS5_1CILi1EEES8_S8_EEENS6_IJNS7_ILi128EEESA_NS7_ILi64EEEEEENS_10bfloat16_tEfNS_4arch4Sm90ELb0ELb0ELb0ELb0ELb1ELb1ELb0ELb0ELi2ELi1ELi2ELi2ELb0EEENS1_21CollectiveEpilogueBwdISC_SD_SF_Li256ELb0ELb0ELi1EEENS1_19SingleTileSchedulerILb0ELb0ELb0ELi128EEEEEEEEEvNT_6ParamsE,"ax",@progbits
	.align	128
.text._ZN7cutlass13device_kernelIN5flash11enable_sm90INS1_16FlashAttnBwdSm90INS1_25CollectiveMainloopBwdSm90ILi2ELi2ELi2EN4cute5tupleIJNS5_1CILi1EEES8_S8_EEENS6_IJNS7_ILi128EEESA_NS7_ILi64EEEEEENS_10bfloat16_tEfNS_4arch4Sm90ELb0ELb0ELb0ELb0ELb1ELb1ELb0ELb0ELi2ELi1ELi2ELi2ELb0EEENS1_21CollectiveEpilogueBwdISC_SD_SF_Li256ELb0ELb0ELi1EEENS1_19SingleTileSchedulerILb0ELb0ELb0ELi128EEEEEEEEEvNT_6ParamsE:
        .type           _ZN7cutlass13device_kernelIN5flash11enable_sm90INS1_16FlashAttnBwdSm90INS1_25CollectiveMainloopBwdSm90ILi2ELi2ELi2EN4cute5tupleIJNS5_1CILi1EEES8_S8_EEENS6_IJNS7_ILi128EEESA_NS7_ILi64EEEEEENS_10bfloat16_tEfNS_4arch4Sm90ELb0ELb0ELb0ELb0ELb1ELb1ELb0ELb0ELi2ELi1ELi2ELi2ELb0EEENS1_21CollectiveEpilogueBwdISC_SD_SF_Li256ELb0ELb0ELi1EEENS1_19SingleTileSchedulerILb0ELb0ELb0ELi128EEEEEEEEEvNT_6ParamsE,@function
        .size           _ZN7cutlass13device_kernelIN5flash11enable_sm90INS1_16FlashAttnBwdSm90INS1_25CollectiveMainloopBwdSm90ILi2ELi2ELi2EN4cute5tupleIJNS5_1CILi1EEES8_S8_EEENS6_IJNS7_ILi128EEESA_NS7_ILi64EEEEEENS_10bfloat16_tEfNS_4arch4Sm90ELb0ELb0ELb0ELb0ELb1ELb1ELb0ELb0ELi2ELi1ELi2ELi2ELb0EEENS1_21CollectiveEpilogueBwdISC_SD_SF_Li256ELb0ELb0ELi1EEENS1_19SingleTileSchedulerILb0ELb0ELb0ELi128EEEEEEEEEvNT_6ParamsE,(.L_x_147 - _ZN7cutlass13device_kernelIN5flash11enable_sm90INS1_16FlashAttnBwdSm90INS1_25CollectiveMainloopBwdSm90ILi2ELi2ELi2EN4cute5tupleIJNS5_1CILi1EEES8_S8_EEENS6_IJNS7_ILi128EEESA_NS7_ILi64EEEEEENS_10bfloat16_tEfNS_4arch4Sm90ELb0ELb0ELb0ELb0ELb1ELb1ELb0ELb0ELi2ELi1ELi2ELi2ELb0EEENS1_21CollectiveEpilogueBwdISC_SD_SF_Li256ELb0ELb0ELi1EEENS1_19SingleTileSchedulerILb0ELb0ELb0ELi128EEEEEEEEEvNT_6ParamsE)
        .other          _ZN7cutlass13device_kernelIN5flash11enable_sm90INS1_16FlashAttnBwdSm90INS1_25CollectiveMainloopBwdSm90ILi2ELi2ELi2EN4cute5tupleIJNS5_1CILi1EEES8_S8_EEENS6_IJNS7_ILi128EEESA_NS7_ILi64EEEEEENS_10bfloat16_tEfNS_4arch4Sm90ELb0ELb0ELb0ELb0ELb1ELb1ELb0ELb0ELi2ELi1ELi2ELi2ELb0EEENS1_21CollectiveEpilogueBwdISC_SD_SF_Li256ELb0ELb0ELi1EEENS1_19SingleTileSchedulerILb0ELb0ELb0ELi128EEEEEEEEEvNT_6ParamsE,@"STO_CUDA_ENTRY STV_DEFAULT"
_ZN7cutlass13device_kernelIN5flash11enable_sm90INS1_16FlashAttnBwdSm90INS1_25CollectiveMainloopBwdSm90ILi2ELi2ELi2EN4cute5tupleIJNS5_1CILi1EEES8_S8_EEENS6_IJNS7_ILi128EEESA_NS7_ILi64EEEEEENS_10bfloat16_tEfNS_4arch4Sm90ELb0ELb0ELb0ELb0ELb1ELb1ELb0ELb0ELi2ELi1ELi2ELi2ELb0EEENS1_21CollectiveEpilogueBwdISC_SD_SF_Li256ELb0ELb0ELi1EEENS1_19SingleTileSchedulerILb0ELb0ELb0ELi128EEEEEEEEEvNT_6ParamsE:
[----:B------:R-:W-:Y:S01]  /*0000*/  LDC R1, c[0x0][0x37c] ;  /* 0x0000df00ff017b82 */ /* 0x000fe20000000800 */
[----:B------:R-:W-:Y:S05]  /*0010*/  EXIT ;  /* 0x000000000000794d */ /* 0x000fea0003800000 */
.L_x_52:
        /* <DEDUP_REMOVED lines=14> */
.L_x_147:


//--------------------- .text._ZN7cutlass13device_kernelIN5flash11enable_sm90INS1_16FlashAttnBwdSm90INS1_25CollectiveMainloopBwdSm90ILi2ELi2ELi2EN4cute5tupleIJNS5_1CILi1EEES8_S8_EEENS6_IJNS7_ILi128EEESA_NS7_ILi64EEEEEENS_10bfloat16_tEfNS_4arch4Sm90ELb0ELb0ELb0ELb0ELb0ELb1ELb0ELb0ELi2ELi1ELi2ELi2ELb0EEENS1_24CollectiveEpilogueBwdGQAISC_fSF_Li256ELb0ELb0EEENS1_19SingleTileSchedulerILb0ELb0ELb0ELi128EEEEEEEEEvNT_6ParamsE --------------------------
	.section	.text._ZN7cutlass13device_kernelIN5flash11enable_sm90INS1_16FlashAttnBwdSm90INS1_25CollectiveMainloopBwdSm90ILi2ELi2ELi2EN4cute5tupleIJNS5_1CILi1EEES8_S8_EEENS6_IJNS7_ILi128EEESA_NS7_ILi64EEEEEENS_10bfloat16_tEfNS_4arch4Sm90ELb0ELb0ELb0ELb0ELb0ELb1ELb0ELb0ELi2ELi1ELi2ELi2ELb0EEENS1_24CollectiveEpilogueBwdGQAISC_fSF_Li256ELb0ELb0EEENS1_19SingleTileSchedulerILb0ELb0ELb0ELi128EEEEEEEEEvNT_6ParamsE,"ax",@progbits
	.align	128
.text._ZN7cutlass13device_kernelIN5flash11enable_sm90INS1_16FlashAttnBwdSm90INS1_25CollectiveMainloopBwdSm90ILi2ELi2ELi2EN4cute5tupleIJNS5_1CILi1EEES8_S8_EEENS6_IJNS7_ILi128EEESA_NS7_ILi64EEEEEENS_10bfloat16_tEfNS_4arch4Sm90ELb0ELb0ELb0ELb0ELb0ELb1ELb0ELb0ELi2ELi1ELi2ELi2ELb0EEENS1_24CollectiveEpilogueBwdGQAISC_fSF_Li256ELb0ELb0EEENS1_19SingleTileSchedulerILb0ELb0ELb0ELi128EEEEEEEEEvNT_6ParamsE:
        .type           _ZN7cutlass13device_kernelIN5flash11enable_sm90INS1_16FlashAttnBwdSm90INS1_25CollectiveMainloopBwdSm90ILi2ELi2ELi2EN4cute5tupleIJNS5_1CILi1EEES8_S8_EEENS6_IJNS7_ILi128EEESA_NS7_ILi64EEEEEENS_10bfloat16_tEfNS_4arch4Sm90ELb0ELb0ELb0ELb0ELb0ELb1ELb0ELb0ELi2ELi1ELi2ELi2ELb0EEENS1_24CollectiveEpilogueBwdGQAISC_fSF_Li256ELb0ELb0EEENS1_19SingleTileSchedulerILb0ELb0ELb0ELi128EEEEEEEEEvNT_6ParamsE,@function
        .size           _ZN7cutlass13device_kernelIN5flash11enable_sm90INS1_16FlashAttnBwdSm90INS1_25CollectiveMainloopBwdSm90ILi2ELi2ELi2EN4cute5tupleIJNS5_1CILi1EEES8_S8_EEENS6_IJNS7_ILi128EEESA_NS7_ILi64EEEEEENS_10bfloat16_tEfNS_4arch4Sm90ELb0ELb0ELb0ELb0ELb0ELb1ELb0ELb0ELi2ELi1ELi2ELi2ELb0EEENS1_24CollectiveEpilogueBwdGQAISC_fSF_Li256ELb0ELb0EEENS1_19SingleTileSchedulerILb0ELb0ELb0ELi128EEEEEEEEEvNT_6ParamsE,(.L_x_148 - _ZN7cutlass13device_kernelIN5flash11enable_sm90INS1_16FlashAttnBwdSm90INS1_25CollectiveMainloopBwdSm90ILi2ELi2ELi2EN4cute5tupleIJNS5_1CILi1EEES8_S8_EEENS6_IJNS7_ILi128EEESA_NS7_ILi64EEEEEENS_10bfloat16_tEfNS_4arch4Sm90ELb0ELb0ELb0ELb0ELb0ELb1ELb0ELb0ELi2ELi1ELi2ELi2ELb0EEENS1_24CollectiveEpilogueBwdGQAISC_fSF_Li256ELb0ELb0EEENS1_19SingleTileSchedulerILb0ELb0ELb0ELi128EEEEEEEEEvNT_6ParamsE)
        .other          _ZN7cutlass13device_kernelIN5flash11enable_sm90INS1_16FlashAttnBwdSm90INS1_25CollectiveMainloopBwdSm90ILi2ELi2ELi2EN4cute5tupleIJNS5_1CILi1EEES8_S8_EEENS6_IJNS7_ILi128EEESA_NS7_ILi64EEEEEENS_10bfloat16_tEfNS_4arch4Sm90ELb0ELb0ELb0ELb0ELb0ELb1ELb0ELb0ELi2ELi1ELi2ELi2ELb0EEENS1_24CollectiveEpilogueBwdGQAISC_fSF_Li256ELb0ELb0EEENS1_19SingleTileSchedulerILb0ELb0ELb0ELi128EEEEEEEEEvNT_6ParamsE,@"STO_CUDA_ENTRY STV_DEFAULT"
_ZN7cutlass13device_kernelIN5flash11enable_sm90INS1_16FlashAttnBwdSm90INS1_25CollectiveMainloopBwdSm90ILi2ELi2ELi2EN4cute5tupleIJNS5_1CILi1EEES8_S8_EEENS6_IJNS7_ILi128EEESA_NS7_ILi64EEEEEENS_10bfloat16_tEfNS_4arch4Sm90ELb0ELb0ELb0ELb0ELb0ELb1ELb0ELb0ELi2ELi1ELi2ELi2ELb0EEENS1_24CollectiveEpilogueBwdGQAISC_fSF_Li256ELb0ELb0EEENS1_19SingleTileSchedulerILb0ELb0ELb0ELi128EEEEEEEEEvNT_6ParamsE:
[----:B------:R-:W-:Y:S01]  /*0000*/  LDC R1, c[0x0][0x37c] ;  /* 0x0000df00ff017b82 */ /* 0x000fe20000000800 */
[----:B------:R-:W-:Y:S05]  /*0010*/  EXIT ;  /* 0x000000000000794d */ /* 0x000fea0003800000 */
.L_x_53:
        /* <DEDUP_REMOVED lines=14> */
.L_x_148:


//--------------------- .text._ZN7cutlass13device_kernelIN5flash11enable_sm90INS1_16FlashAttnBwdSm90INS1_25CollectiveMainloopBwdSm90ILi2ELi2ELi2EN4cute5tupleIJNS5_1CILi1EEES8_S8_EEENS6_IJNS7_ILi128EEESA_NS7_ILi64EEEEEENS_10bfloat16_tEfNS_4arch4Sm90ELb0ELb0ELb0ELb0ELb1ELb1ELb0ELb0ELi2ELi1ELi2ELi2ELb0EEENS1_24CollectiveEpilogueBwdGQAISC_fSF_Li256ELb0ELb1EEENS1_19SingleTileSchedulerILb0ELb0ELb0ELi128EEEEEEEEEvNT_6ParamsE --------------------------
	.section	.text._ZN7cutlass13device_kernelIN5flash11enable_sm90INS1_16FlashAttnBwdSm90INS1_25CollectiveMainloopBwdSm90ILi2ELi2ELi2EN4cute5tupleIJNS5_1CILi1EEES8_S8_EEENS6_IJNS7_ILi128EEESA_NS7_ILi64EEEEEENS_10bfloat16_tEfNS_4arch4Sm90ELb0ELb0ELb0ELb0ELb1ELb1ELb0ELb0ELi2ELi1ELi2ELi2ELb0EEENS1_24CollectiveEpilogueBwdGQAISC_fSF_Li256ELb0ELb1EEENS1_19SingleTileSchedulerILb0ELb0ELb0ELi128EEEEEEEEEvNT_6ParamsE,"ax",@progbits
	.align	128
.text._ZN7cutlass13device_kernelIN5flash11enable_sm90INS1_16FlashAttnBwdSm90INS1_25CollectiveMainloopBwdSm90ILi2ELi2ELi2EN4cute5tupleIJNS5_1CILi1EEES8_S8_EEENS6_IJNS7_ILi128EEESA_NS7_ILi64EEEEEENS_10bfloat16_tEfNS_4arch4Sm90ELb0ELb0ELb0ELb0ELb1ELb1ELb0ELb0ELi2ELi1ELi2ELi2ELb0EEENS1_24CollectiveEpilogueBwdGQAISC_fSF_Li256ELb0ELb1EEENS1_19SingleTileSchedulerILb0ELb0ELb0ELi128EEEEEEEEEvNT_6ParamsE:
        .type           _ZN7cutlass13device_kernelIN5flash11enable_sm90INS1_16FlashAttnBwdSm90INS1_25CollectiveMainloopBwdSm90ILi2ELi2ELi2EN4cute5tupleIJNS5_1CILi1EEES8_S8_EEENS6_IJNS7_ILi128EEESA_NS7_ILi64EEEEEENS_10bfloat16_tEfNS_4arch4Sm90ELb0ELb0ELb0ELb0ELb1ELb1ELb0ELb0ELi2ELi1ELi2ELi2ELb0EEENS1_24CollectiveEpilogueBwdGQAISC_fSF_Li256ELb0ELb1EEENS1_19SingleTileSchedulerILb0ELb0ELb0ELi128EEEEEEEEEvNT_6ParamsE,@function
        .size           _ZN7cutlass13device_kernelIN5flash11enable_sm90INS1_16FlashAttnBwdSm90INS1_25CollectiveMainloopBwdSm90ILi2ELi2ELi2EN4cute5tupleIJNS5_1CILi1EEES8_S8_EEENS6_IJNS7_ILi128EEESA_NS7_ILi64EEEEEENS_10bfloat16_tEfNS_4arch4Sm90ELb0ELb0ELb0ELb0ELb1ELb1ELb0ELb0ELi2ELi1ELi2ELi2ELb0EEENS1_24CollectiveEpilogueBwdGQAISC_fSF_Li256ELb0ELb1EEENS1_19SingleTileSchedulerILb0ELb0ELb0ELi128EEEEEEEEEvNT_6ParamsE,(.L_x_149 - _ZN7cutlass13device_kernelIN5flash11enable_sm90INS1_16FlashAttnBwdSm90INS1_25CollectiveMainloopBwdSm90ILi2ELi2ELi2EN4cute5tupleIJNS5_1CILi1EEES8_S8_EEENS6_IJNS7_ILi128EEESA_NS7_ILi64EEEEEENS_10bfloat16_tEfNS_4arch4Sm90ELb0ELb0ELb0ELb0ELb1ELb1ELb0ELb0ELi2ELi1ELi2ELi2ELb0EEENS1_24CollectiveEpilogueBwdGQAISC_fSF_Li256ELb0ELb1EEENS1_19SingleTileSchedulerILb0ELb0ELb0ELi128EEEEEEEEEvNT_6ParamsE)
        .other          _ZN7cutlass13device_kernelIN5flash11enable_sm90INS1_16FlashAttnBwdSm90INS1_25CollectiveMainloopBwdSm90ILi2ELi2ELi2EN4cute5tupleIJNS5_1CILi1EEES8_S8_EEENS6_IJNS7_ILi128EEESA_NS7_ILi64EEEEEENS_10bfloat16_tEfNS_4arch4Sm90ELb0ELb0ELb0ELb0ELb1ELb1ELb0ELb0ELi2ELi1ELi2ELi2ELb0EEENS1_24CollectiveEpilogueBwdGQAISC_fSF_Li256ELb0ELb1EEENS1_19SingleTileSchedulerILb0ELb0ELb0ELi128EEEEEEEEEvNT_6ParamsE,@"STO_CUDA_ENTRY STV_DEFAULT"
_ZN7cutlass13device_kernelIN5flash11enable_sm90INS1_16FlashAttnBwdSm90INS1_25CollectiveMainloopBwdSm90ILi2ELi2ELi2EN4cute5tupleIJNS5_1CILi1EEES8_S8_EEENS6_IJNS7_ILi128EEESA_NS7_ILi64EEEEEENS_10bfloat16_tEfNS_4arch4Sm90ELb0ELb0ELb0ELb0ELb1ELb1ELb0ELb0ELi2ELi1ELi2ELi2ELb0EEENS1_24CollectiveEpilogueBwdGQAISC_fSF_Li256ELb0ELb1EEENS1_19SingleTileSchedulerILb0ELb0ELb0ELi128EEEEEEEEEvNT_6ParamsE:
[----:B------:R-:W-:Y:S01]  /*0000*/  LDC R1, c[0x0][0x37c] ;  /* 0x0000df00ff017b82 */ /* 0x000fe20000000800 */
[----:B------:R-:W-:Y:S05]  /*0010*/  EXIT ;  /* 0x000000000000794d */ /* 0x000fea0003800000 */
.L_x_54:
        /* <DEDUP_REMOVED lines=14> */
.L_x_149:


//--------------------- .text._ZN7cutlass13device_kernelIN5flash11enable_sm90INS1_16FlashAttnBwdSm90INS1_25CollectiveMainloopBwdSm90ILi2ELi2ELi2EN4cute5tupleIJNS5_1CILi1EEES8_S8_EEENS6_IJNS7_ILi128EEESA_NS7_ILi64EEEEEENS_10bfloat16_tEfNS_4arch4Sm90ELb0ELb0ELb0ELb1ELb0ELb1ELb0ELb0ELi2ELi1ELi2ELi2ELb0EEENS1_21CollectiveEpilogueBwdISC_SD_SF_Li256ELb1ELb0ELi1EEENS1_19SingleTileSchedulerILb1ELb0ELb0ELi128EEEEEEEEEvNT_6ParamsE --------------------------
	.section	.text._ZN7cutlass13device_kernelIN5flash11enable_sm90INS1_16FlashAttnBwdSm90INS1_25CollectiveMainloopBwdSm90ILi2ELi2ELi2EN4cute5tupleIJNS5_1CILi1EEES8_S8_EEENS6_IJNS7_ILi128EEESA_NS7_ILi64EEEEEENS_10bfloat16_tEfNS_4arch4Sm90ELb0ELb0ELb0ELb1ELb0ELb1ELb0ELb0ELi2ELi1ELi2ELi2ELb0EEENS1_21CollectiveEpilogueBwdISC_SD_SF_Li256ELb1ELb0ELi1EEENS1_19SingleTileSchedulerILb1ELb0ELb0ELi128EEEEEEEEEvNT_6ParamsE,"ax",@progbits
	.align	128
.text._ZN7cutlass13device_kernelIN5flash11enable_sm90INS1_16FlashAttnBwdSm90INS1_25CollectiveMainloopBwdSm90ILi2ELi2ELi2EN4cute5tupleIJNS5_1CILi1EEES8_S8_EEENS6_IJNS7_ILi128EEESA_NS7_ILi64EEEEEENS_10bfloat16_tEfNS_4arch4Sm90ELb0ELb0ELb0ELb1ELb0ELb1ELb0ELb0ELi2ELi1ELi2ELi2ELb0EEENS1_21CollectiveEpilogueBwdISC_SD_SF_Li256ELb1ELb0ELi1EEENS1_19SingleTileSchedulerILb1ELb0ELb0ELi128EEEEEEEEEvNT_6ParamsE:
        .type           _ZN7cutlass13device_kernelIN5flash11enable_sm90INS1_16FlashAttnBwdSm90INS1_25CollectiveMainloopBwdSm90ILi2ELi2ELi2EN4cute5tupleIJNS5_1CILi1EEES8_S8_EEENS6_IJNS7_ILi128EEESA_NS7_ILi64EEEEEENS_10bfloat16_tEfNS_4arch4Sm90ELb0ELb0ELb0ELb1ELb0ELb1ELb0ELb0ELi2ELi1ELi2ELi2ELb0EEENS1_21CollectiveEpilogueBwdISC_SD_SF_Li256ELb1ELb0ELi1EEENS1_19SingleTileSchedulerILb1ELb0ELb0ELi128EEEEEEEEEvNT_6ParamsE,@function
        .size           _ZN7cutlass13device_kernelIN5flash11enable_sm90INS1_16FlashAttnBwdSm90INS1_25CollectiveMainloopBwdSm90ILi2ELi2ELi2EN4cute5tupleIJNS5_1CILi1EEES8_S8_EEENS6_IJNS7_ILi128EEESA_NS7_ILi64EEEEEENS_10bfloat16_tEfNS_4arch4Sm90ELb0ELb0ELb0ELb1ELb0ELb1ELb0ELb0ELi2ELi1ELi2ELi2ELb0EEENS1_21CollectiveEpilogueBwdISC_SD_SF_Li256ELb1ELb0ELi1EEENS1_19SingleTileSchedulerILb1ELb0ELb0ELi128EEEEEEEEEvNT_6ParamsE,(.L_x_150 - _ZN7cutlass13device_kernelIN5flash11enable_sm90INS1_16FlashAttnBwdSm90INS1_25CollectiveMainloopBwdSm90ILi2ELi2ELi2EN4cute5tupleIJNS5_1CILi1EEES8_S8_EEENS6_IJNS7_ILi128EEESA_NS7_ILi64EEEEEENS_10bfloat16_tEfNS_4arch4Sm90ELb0ELb0ELb0ELb1ELb0ELb1ELb0ELb0ELi2ELi1ELi2ELi2ELb0EEENS1_21CollectiveEpilogueBwdISC_SD_SF_Li256ELb1ELb0ELi1EEENS1_19SingleTileSchedulerILb1ELb0ELb0ELi128EEEEEEEEEvNT_6ParamsE)
        .other          _ZN7cutlass13device_kernelIN5flash11enable_sm90INS1_16FlashAttnBwdSm90INS1_25CollectiveMainloopBwdSm90ILi2ELi2ELi2EN4cute5tupleIJNS5_1CILi1EEES8_S8_EEENS6_IJNS7_ILi128EEESA_NS7_ILi64EEEEEENS_10bfloat16_tEfNS_4arch4Sm90ELb0ELb0ELb0ELb1ELb0ELb1ELb0ELb0ELi2ELi1ELi2ELi2ELb0EEENS1_21CollectiveEpilogueBwdISC_SD_SF_Li256ELb1ELb0ELi1EEENS1_19SingleTileSchedulerILb1ELb0ELb0ELi128EEEEEEEEEvNT_6ParamsE,@"STO_CUDA_ENTRY STV_DEFAULT"
_ZN7cutlass13device_kernelIN5flash11enable_sm90INS1_16FlashAttnBwdSm90INS1_25CollectiveMainloopBwdSm90ILi2ELi2ELi2EN4cute5tupleIJNS5_1CILi1EEES8_S8_EEENS6_IJNS7_ILi128EEESA_NS7_ILi64EEEEEENS_10bfloat16_tEfNS_4arch4Sm90ELb0ELb0ELb0ELb1ELb0ELb1ELb0ELb0ELi2ELi1ELi2ELi2ELb0EEENS1_21CollectiveEpilogueBwdISC_SD_SF_Li256ELb1ELb0ELi1EEENS1_19SingleTileSchedulerILb1ELb0ELb0ELi128EEEEEEEEEvNT_6ParamsE:
[----:B------:R-:W-:Y:S01]  /*0000*/  LDC R1, c[0x0][0x37c] ;  /* 0x0000df00ff017b82 */ /* 0x000fe20000000800 */
[----:B------:R-:W-:Y:S05]  /*0010*/  EXIT ;  /* 0x000000000000794d */ /* 0x000fea0003800000 */
.L_x_55:
        /* <DEDUP_REMOVED lines=14> */
.L_x_150:


//--------------------- .text._ZN7cutlass13device_kernelIN5flash11enable_sm90INS1_16FlashAttnBwdSm90INS1_25CollectiveMainloopBwdSm90ILi2ELi2ELi2EN4cute5tupleIJNS5_1CILi1EEES8_S8_EEENS6_IJNS7_ILi128EEESA_NS7_ILi64EEEEEENS_10bfloat16_tEfNS_4arch4Sm90ELb0ELb0ELb0ELb1ELb1ELb1ELb0ELb0ELi2ELi1ELi2ELi2ELb0EEENS1_21CollectiveEpilogueBwdISC_SD_SF_Li256ELb1ELb0ELi1EEENS1_19SingleTileSchedulerILb1ELb0ELb0ELi128EEEEEEEEEvNT_6ParamsE --------------------------
	.section	.text._ZN7cutlass13device_kernelIN5flash11enable_sm90INS1_16FlashAttnBwdSm90INS1_25CollectiveMainloopBwdSm90ILi2ELi2ELi2EN4cute5tupleIJNS5_1CILi1EEES8_S8_EEENS6_IJNS7_ILi128EEESA_NS7_ILi64EEEEEENS_10bfloat16_tEfNS_4arch4Sm90ELb0ELb0ELb0ELb1ELb1ELb1ELb0ELb0ELi2ELi1ELi2ELi2ELb0EEENS1_21CollectiveEpilogueBwdISC_SD_SF_Li256ELb1ELb0ELi1EEENS1_19SingleTileSchedulerILb1ELb0ELb0ELi128EEEEEEEEEvNT_6ParamsE,"ax",@progbits
	.align	128
.text._ZN7cutlass13device_kernelIN5flash11enable_sm90INS1_16FlashAttnBwdSm90INS1_25CollectiveMainloopBwdSm90ILi2ELi2ELi2EN4cute5tupleIJNS5_1CILi1EEES8_S8_EEENS6_IJNS7_ILi128EEESA_NS7_ILi64EEEEEENS_10bfloat16_tEfNS_4arch4Sm90ELb0ELb0ELb0ELb1ELb1ELb1ELb0ELb0ELi2ELi1ELi2ELi2ELb0EEENS1_21CollectiveEpilogueBwdISC_SD_SF_Li256ELb1ELb0ELi1EEENS1_19SingleTileSchedulerILb1ELb0ELb0ELi128EEEEEEEEEvNT_6ParamsE:
        .type           _ZN7cutlass13device_kernelIN5flash11enable_sm90INS1_16FlashAttnBwdSm90INS1_25CollectiveMainloopBwdSm90ILi2ELi2ELi2EN4cute5tupleIJNS5_1CILi1EEES8_S8_EEENS6_IJNS7_ILi128EEESA_NS7_ILi64EEEEEENS_10bfloat16_tEfNS_4arch4Sm90ELb0ELb0ELb0ELb1ELb1ELb1ELb0ELb0ELi2ELi1ELi2ELi2ELb0EEENS1_21CollectiveEpilogueBwdISC_SD_SF_Li256ELb1ELb0ELi1EEENS1_19SingleTileSchedulerILb1ELb0ELb0ELi128EEEEEEEEEvNT_6ParamsE,@function
        .size           _ZN7cutlass13device_kernelIN5flash11enable_sm90INS1_16FlashAttnBwdSm90INS1_25CollectiveMainloopBwdSm90ILi2ELi2ELi2EN4cute5tupleIJNS5_1CILi1EEES8_S8_EEENS6_IJNS7_ILi128EEESA_NS7_ILi64EEEEEENS_10bfloat16_tEfNS_4arch4Sm90ELb0ELb0ELb0ELb1ELb1ELb1ELb0ELb0ELi2ELi1ELi2ELi2ELb0EEENS1_21CollectiveEpilogueBwdISC_SD_SF_Li256ELb1ELb0ELi1EEENS1_19SingleTileSchedulerILb1ELb0ELb0ELi128EEEEEEEEEvNT_6ParamsE,(.L_x_151 - _ZN7cutlass13device_kernelIN5flash11enable_sm90INS1_16FlashAttnBwdSm90INS1_25CollectiveMainloopBwdSm90ILi2ELi2ELi2EN4cute5tupleIJNS5_1CILi1EEES8_S8_EEENS6_IJNS7_ILi128EEESA_NS7_ILi64EEEEEENS_10bfloat16_tEfNS_4arch4Sm90ELb0ELb0ELb0ELb1ELb1ELb1ELb0ELb0ELi2ELi1ELi2ELi2ELb0EEENS1_21CollectiveEpilogueBwdISC_SD_SF_Li256ELb1ELb0ELi1EEENS1_19SingleTileSchedulerILb1ELb0ELb0ELi128EEEEEEEEEvNT_6ParamsE)
        .other          _ZN7cutlass13device_kernelIN5flash11enable_sm90INS1_16FlashAttnBwdSm90INS1_25CollectiveMainloopBwdSm90ILi2ELi2ELi2EN4cute5tupleIJNS5_1CILi1EEES8_S8_EEENS6_IJNS7_ILi128EEESA_NS7_ILi64EEEEEENS_10bfloat16_tEfNS_4arch4Sm90ELb0ELb0ELb0ELb1ELb1ELb1ELb0ELb0ELi2ELi1ELi2ELi2ELb0EEENS1_21CollectiveEpilogueBwdISC_SD_SF_Li256ELb1ELb0ELi1EEENS1_19SingleTileSchedulerILb1ELb0ELb0ELi128EEEEEEEEEvNT_6ParamsE,@"STO_CUDA_ENTRY STV_DEFAULT"
_ZN7cutlass13device_kernelIN5flash11enable_sm90INS1_16FlashAttnBwdSm90INS1_25CollectiveMainloopBwdSm90ILi2ELi2ELi2EN4cute5tupleIJNS5_1CILi1EEES8_S8_EEENS6_IJNS7_ILi128EEESA_NS7_ILi64EEEEEENS_10bfloat16_tEfNS_4arch4Sm90ELb0ELb0ELb0ELb1ELb1ELb1ELb0ELb0ELi2ELi1ELi2ELi2ELb0EEENS1_21CollectiveEpilogueBwdISC_SD_SF_Li256ELb1ELb0ELi1EEENS1_19SingleTileSchedulerILb1ELb0ELb0ELi128EEEEEEEEEvNT_6ParamsE:
[----:B------:R-:W-:Y:S01]  /*0000*/  LDC R1, c[0x0][0x37c] ;  /* 0x0000df00ff017b82 */ /* 0x000fe20000000800 */
[----:B------:R-:W-:Y:S05]  /*0010*/  EXIT ;  /* 0x000000000000794d */ /* 0x000fea0003800000 */
.L_x_56:
        /* <DEDUP_REMOVED lines=14> */
.L_x_151:


//--------------------- .text._ZN7cutlass13device_kernelIN5flash11enable_sm90INS1_16FlashAttnBwdSm90INS1_25CollectiveMainloopBwdSm90ILi2ELi2ELi2EN4cute5tupleIJNS5_1CILi1EEES8_S8_EEENS6_IJNS7_ILi128EEESA_NS7_ILi64EEEEEENS_10bfloat16_tEfNS_4arch4Sm90ELb0ELb0ELb0ELb1ELb0ELb1ELb0ELb0ELi2ELi1ELi2ELi2ELb0EEENS1_24CollectiveEpilogueBwdGQAISC_fSF_Li256ELb1ELb0EEENS1_19SingleTileSchedulerILb1ELb0ELb0ELi128EEEEEEEEEvNT_6ParamsE --------------------------
	.section	.text._ZN7cutlass13device_kernelIN5flash11enable_sm90INS1_16FlashAttnBwdSm90INS1_25CollectiveMainloopBwdSm90ILi2ELi2ELi2EN4cute5tupleIJNS5_1CILi1EEES8_S8_EEENS6_IJNS7_ILi128EEESA_NS7_ILi64EEEEEENS_10bfloat16_tEfNS_4arch4Sm90ELb0ELb0ELb0ELb1ELb0ELb1ELb0ELb0ELi2ELi1ELi2ELi2ELb0EEENS1_24CollectiveEpilogueBwdGQAISC_fSF_Li256ELb1ELb0EEENS1_19SingleTileSchedulerILb1ELb0ELb0ELi128EEEEEEEEEvNT_6ParamsE,"ax",@progbits
	.align	128
.text._ZN7cutlass13device_kernelIN5flash11enable_sm90INS1_16FlashAttnBwdSm90INS1_25CollectiveMainloopBwdSm90ILi2ELi2ELi2EN4cute5tupleIJNS5_1CILi1EEES8_S8_EEENS6_IJNS7_ILi128EEESA_NS7_ILi64EEEEEENS_10bfloat16_tEfNS_4arch4Sm90ELb0ELb0ELb0ELb1ELb0ELb1ELb0ELb0ELi2ELi1ELi2ELi2ELb0EEENS1_24CollectiveEpilogueBwdGQAISC_fSF_Li256ELb1ELb0EEENS1_19SingleTileSchedulerILb1ELb0ELb0ELi128EEEEEEEEEvNT_6ParamsE:
        .type           _ZN7cutlass13device_kernelIN5flash11enable_sm90INS1_16FlashAttnBwdSm90INS1_25CollectiveMainloopBwdSm90ILi2ELi2ELi2EN4cute5tupleIJNS5_1CILi1EEES8_S8_EEENS6_IJNS7_ILi128EEESA_NS7_ILi64EEEEEENS_10bfloat16_tEfNS_4arch4Sm90ELb0ELb0ELb0ELb1ELb0ELb1ELb0ELb0ELi2ELi1ELi2ELi2ELb0EEENS1_24CollectiveEpilogueBwdGQAISC_fSF_Li256ELb1ELb0EEENS1_19SingleTileSchedulerILb1ELb0ELb0ELi128EEEEEEEEEvNT_6ParamsE,@function
        .size           _ZN7cutlass13device_kernelIN5flash11enable_sm90INS1_16FlashAttnBwdSm90INS1_25CollectiveMainloopBwdSm90ILi2ELi2ELi2EN4cute5tupleIJNS5_1CILi1EEES8_S8_EEENS6_IJNS7_ILi128EEESA_NS7_ILi64EEEEEENS_10bfloat16_tEfNS_4arch4Sm90ELb0ELb0ELb0ELb1ELb0ELb1ELb0ELb0ELi2ELi1ELi2ELi2ELb0EEENS1_24CollectiveEpilogueBwdGQAISC_fSF_Li256ELb1ELb0EEENS1_19SingleTileSchedulerILb1ELb0ELb0ELi128EEEEEEEEEvNT_6ParamsE,(.L_x_152 - _ZN7cutlass13device_kernelIN5flash11enable_sm90INS1_16FlashAttnBwdSm90INS1_25CollectiveMainloopBwdSm90ILi2ELi2ELi2EN4cute5tupleIJNS5_1CILi1EEES8_S8_EEENS6_IJNS7_ILi128EEESA_NS7_ILi64EEEEEENS_10bfloat16_tEfNS_4arch4Sm90ELb0ELb0ELb0ELb1ELb0ELb1ELb0ELb0ELi2ELi1ELi2ELi2ELb0EEENS1_24CollectiveEpilogueBwdGQAISC_fSF_Li256ELb1ELb0EEENS1_19SingleTileSchedulerILb1ELb0ELb0ELi128EEEEEEEEEvNT_6ParamsE)
        .other          _ZN7cutlass13device_kernelIN5flash11enable_sm90INS1_16FlashAttnBwdSm90INS1_25CollectiveMainloopBwdSm90ILi2ELi2ELi2EN4cute5tupleIJNS5_1CILi1EEES8_S8_EEENS6_IJNS7_ILi128EEESA_NS7_ILi64EEEEEENS_10bfloat16_tEfNS_4arch4Sm90ELb0ELb0ELb0ELb1ELb0ELb1ELb0ELb0ELi2ELi1ELi2ELi2ELb0EEENS1_24CollectiveEpilogueBwdGQAISC_fSF_Li256ELb1ELb0EEENS1_19SingleTileSchedulerILb1ELb0ELb0ELi128EEEEEEEEEvNT_6ParamsE,@"STO_CUDA_ENTRY STV_DEFAULT"
_ZN7cutlass13device_kernelIN5flash11enable_sm90INS1_16FlashAttnBwdSm90INS1_25CollectiveMainloopBwdSm90ILi2ELi2ELi2EN4cute5tupleIJNS5_1CILi1EEES8_S8_EEENS6_IJNS7_ILi128EEESA_NS7_ILi64EEEEEENS_10bfloat16_tEfNS_4arch4Sm90ELb0ELb0ELb0ELb1ELb0ELb1ELb0ELb0ELi2ELi1ELi2ELi2ELb0EEENS1_24CollectiveEpilogueBwdGQAISC_fSF_Li256ELb1ELb0EEENS1_19SingleTileSchedulerILb1ELb0ELb0ELi128EEEEEEEEEvNT_6ParamsE:
[----:B------:R-:W-:Y:S01]  /*0000*/  LDC R1, c[0x0][0x37c] ;  /* 0x0000df00ff017b82 */ /* 0x000fe20000000800 */
[----:B------:R-:W-:Y:S05]  /*0010*/  EXIT ;  /* 0x000000000000794d */ /* 0x000fea0003800000 */
.L_x_57:
        /* <DEDUP_REMOVED lines=14> */
.L_x_152:


//--------------------- .text._ZN7cutlass13device_kernelIN5flash11enable_sm90INS1_16FlashAttnBwdSm90INS1_25CollectiveMainloopBwdSm90ILi2ELi2ELi2EN4cute5tupleIJNS5_1CILi1EEES8_S8_EEENS6_IJNS7_ILi128EEESA_NS7_ILi64EEEEEENS_10bfloat16_tEfNS_4arch4Sm90ELb0ELb0ELb0ELb1ELb1ELb1ELb0ELb0ELi2ELi1ELi2ELi2ELb0EEENS1_24CollectiveEpilogueBwdGQAISC_fSF_Li256ELb1ELb1EEENS1_19SingleTileSchedulerILb1ELb0ELb0ELi128EEEEEEEEEvNT_6ParamsE --------------------------
	.section	.text._ZN7cutlass13device_kernelIN5flash11enable_sm90INS1_16FlashAttnBwdSm90INS1_25CollectiveMainloopBwdSm90ILi2ELi2ELi2EN4cute5tupleIJNS5_1CILi1EEES8_S8_EEENS6_IJNS7_ILi128EEESA_NS7_ILi64EEEEEENS_10bfloat16_tEfNS_4arch4Sm90ELb0ELb0ELb0ELb1ELb1ELb1ELb0ELb0ELi2ELi1ELi2ELi2ELb0EEENS1_24CollectiveEpilogueBwdGQAISC_fSF_Li256ELb1ELb1EEENS1_19SingleTileSchedulerILb1ELb0ELb0ELi128EEEEEEEEEvNT_6ParamsE,"ax",@progbits
	.align	128
.text._ZN7cutlass13device_kernelIN5flash11enable_sm90INS1_16FlashAttnBwdSm90INS1_25CollectiveMainloopBwdSm90ILi2ELi2ELi2EN4cute5tupleIJNS5_1CILi1EEES8_S8_EEENS6_IJNS7_ILi128EEESA_NS7_ILi64EEEEEENS_10bfloat16_tEfNS_4arch4Sm90ELb0ELb0ELb0ELb1ELb1ELb1ELb0ELb0ELi2ELi1ELi2ELi2ELb0EEENS1_24CollectiveEpilogueBwdGQAISC_fSF_Li256ELb1ELb1EEENS1_19SingleTileSchedulerILb1ELb0ELb0ELi128EEEEEEEEEvNT_6ParamsE:
        .type           _ZN7cutlass13device_kernelIN5flash11enable_sm90INS1_16FlashAttnBwdSm90INS1_25CollectiveMainloopBwdSm90ILi2ELi2ELi2EN4cute5tupleIJNS5_1CILi1EEES8_S8_EEENS6_IJNS7_ILi128EEESA_NS7_ILi64EEEEEENS_10bfloat16_tEfNS_4arch4Sm90ELb0ELb0ELb0ELb1ELb1ELb1ELb0ELb0ELi2ELi1ELi2ELi2ELb0EEENS1_24CollectiveEpilogueBwdGQAISC_fSF_Li256ELb1ELb1EEENS1_19SingleTileSchedulerILb1ELb0ELb0ELi128EEEEEEEEEvNT_6ParamsE,@function
        .size           _ZN7cutlass13device_kernelIN5flash11enable_sm90INS1_16FlashAttnBwdSm90INS1_25CollectiveMainloopBwdSm90ILi2ELi2ELi2EN4cute5tupleIJNS5_1CILi1EEES8_S8_EEENS6_IJNS7_ILi128EEESA_NS7_ILi64EEEEEENS_10bfloat16_tEfNS_4arch4Sm90ELb0ELb0ELb0ELb1ELb1ELb1ELb0ELb0ELi2ELi1ELi2ELi2ELb0EEENS1_24CollectiveEpilogueBwdGQAISC_fSF_Li256ELb1ELb1EEENS1_19SingleTileSchedulerILb1ELb0ELb0ELi128EEEEEEEEEvNT_6ParamsE,(.L_x_153 - _ZN7cutlass13device_kernelIN5flash11enable_sm90INS1_16FlashAttnBwdSm90INS1_25CollectiveMainloopBwdSm90ILi2ELi2ELi2EN4cute5tupleIJNS5_1CILi1EEES8_S8_EEENS6_IJNS7_ILi128EEESA_NS7_ILi64EEEEEENS_10bfloat16_tEfNS_4arch4Sm90ELb0ELb0ELb0ELb1ELb1ELb1ELb0ELb0ELi2ELi1ELi2ELi2ELb0EEENS1_24CollectiveEpilogueBwdGQAISC_fSF_Li256ELb1ELb1EEENS1_19SingleTileSchedulerILb1ELb0ELb0ELi128EEEEEEEEEvNT_6ParamsE)
        .other          _ZN7cutlass13device_kernelIN5flash11enable_sm90INS1_16FlashAttnBwdSm90INS1_25CollectiveMainloopBwdSm90ILi2ELi2ELi2EN4cute5tupleIJNS5_1CILi1EEES8_S8_EEENS6_IJNS7_ILi128EEESA_NS7_ILi64EEEEEENS_10bfloat16_tEfNS_4arch4Sm90ELb0ELb0ELb0ELb1ELb1ELb1ELb0ELb0ELi2ELi1ELi2ELi2ELb0EEENS1_24CollectiveEpilogueBwdGQAISC_fSF_Li256ELb1ELb1EEENS1_19SingleTileSchedulerILb1ELb0ELb0ELi128EEEEEEEEEvNT_6ParamsE,@"STO_CUDA_ENTRY STV_DEFAULT"
_ZN7cutlass13device_kernelIN5flash11enable_sm90INS1_16FlashAttnBwdSm90INS1_25CollectiveMainloopBwdSm90ILi2ELi2ELi2EN4cute5tupleIJNS5_1CILi1EEES8_S8_EEENS6_IJNS7_ILi128EEESA_NS7_ILi64EEEEEENS_10bfloat16_tEfNS_4arch4Sm90ELb0ELb0ELb0ELb1ELb1ELb1ELb0ELb0ELi2ELi1ELi2ELi2ELb0EEENS1_24CollectiveEpilogueBwdGQAISC_fSF_Li256ELb1ELb1EEENS1_19SingleTileSchedulerILb1ELb0ELb0ELi128EEEEEEEEEvNT_6ParamsE:
[----:B------:R-:W-:Y:S01]  /*0000*/  LDC R1, c[0x0][0x37c] ;  /* 0x0000df00ff017b82 */ /* 0x000fe20000000800 */
[----:B------:R-:W-:Y:S05]  /*0010*/  EXIT ;  /* 0x000000000000794d */ /* 0x000fea0003800000 */
.L_x_58:
        /* <DEDUP_REMOVED lines=14> */
.L_x_153:


//--------------------- .text._ZN7cutlass13device_kernelIN5flash11enable_sm90INS1_16FlashAttnBwdSm90INS1_25CollectiveMainloopBwdSm90ILi2ELi2ELi2EN4cute5tupleIJNS5_1CILi1EEES8_S8_EEENS6_IJNS7_ILi128EEESA_NS7_ILi64EEEEEENS_10bfloat16_tEfNS_4arch4Sm90ELb0ELb1ELb0ELb0ELb0ELb1ELb0ELb0ELi2ELi1ELi2ELi2ELb0EEENS1_21CollectiveEpilogueBwdISC_SD_SF_Li256ELb0ELb0ELi1EEENS1_19SingleTileSchedulerILb0ELb0ELb0ELi128EEEEEEEEEvNT_6ParamsE --------------------------
	.section	.text._ZN7cutlass13device_kernelIN5flash11enable_sm90INS1_16FlashAttnBwdSm90INS1_25CollectiveMainloopBwdSm90ILi2ELi2ELi2EN4cute5tupleIJNS5_1CILi1EEES8_S8_EEENS6_IJNS7_ILi128EEESA_NS7_ILi64EEEEEENS_10bfloat16_tEfNS_4arch4Sm90ELb0ELb1ELb0ELb0ELb0ELb1ELb0ELb0ELi2ELi1ELi2ELi2ELb0EEENS1_21CollectiveEpilogueBwdISC_SD_SF_Li256ELb0ELb0ELi1EEENS1_19SingleTileSchedulerILb0ELb0ELb0ELi128EEEEEEEEEvNT_6ParamsE,"ax",@progbits
	.align	128
.text._ZN7cutlass13device_kernelIN5flash11enable_sm90INS1_16FlashAttnBwdSm90INS1_25CollectiveMainloopBwdSm90ILi2ELi2ELi2EN4cute5tupleIJNS5_1CILi1EEES8_S8_EEENS6_IJNS7_ILi128EEESA_NS7_ILi64EEEEEENS_10bfloat16_tEfNS_4arch4Sm90ELb0ELb1ELb0ELb0ELb0ELb1ELb0ELb0ELi2ELi1ELi2ELi2ELb0EEENS1_21CollectiveEpilogueBwdISC_SD_SF_Li256ELb0ELb0ELi1EEENS1_19SingleTileSchedulerILb0ELb0ELb0ELi128EEEEEEEEEvNT_6ParamsE:
        .type           _ZN7cutlass13device_kernelIN5flash11enable_sm90INS1_16FlashAttnBwdSm90INS1_25CollectiveMainloopBwdSm90ILi2ELi2ELi2EN4cute5tupleIJNS5_1CILi1EEES8_S8_EEENS6_IJNS7_ILi128EEESA_NS7_ILi64EEEEEENS_10bfloat16_tEfNS_4arch4Sm90ELb0ELb1ELb0ELb0ELb0ELb1ELb0ELb0ELi2ELi1ELi2ELi2ELb0EEENS1_21CollectiveEpilogueBwdISC_SD_SF_Li256ELb0ELb0ELi1EEENS1_19SingleTileSchedulerILb0ELb0ELb0ELi128EEEEEEEEEvNT_6ParamsE,@function
        .size           _ZN7cutlass13device_kernelIN5flash11enable_sm90INS1_16FlashAttnBwdSm90INS1_25CollectiveMainloopBwdSm90ILi2ELi2ELi2EN4cute5tupleIJNS5_1CILi1EEES8_S8_EEENS6_IJNS7_ILi128EEESA_NS7_ILi64EEEEEENS_10bfloat16_tEfNS_4arch4Sm90ELb0ELb1ELb0ELb0ELb0ELb1ELb0ELb0ELi2ELi1ELi2ELi2ELb0EEENS1_21CollectiveEpilogueBwdISC_SD_SF_Li256ELb0ELb0ELi1EEENS1_19SingleTileSchedulerILb0ELb0ELb0ELi128EEEEEEEEEvNT_6ParamsE,(.L_x_154 - _ZN7cutlass13device_kernelIN5flash11enable_sm90INS1_16FlashAttnBwdSm90INS1_25CollectiveMainloopBwdSm90ILi2ELi2ELi2EN4cute5tupleIJNS5_1CILi1EEES8_S8_EEENS6_IJNS7_ILi128EEESA_NS7_ILi64EEEEEENS_10bfloat16_tEfNS_4arch4Sm90ELb0ELb1ELb0ELb0ELb0ELb1ELb0ELb0ELi2ELi1ELi2ELi2ELb0EEENS1_21CollectiveEpilogueBwdISC_SD_SF_Li256ELb0ELb0ELi1EEENS1_19SingleTileSchedulerILb0ELb0ELb0ELi128EEEEEEEEEvNT_6ParamsE)
        .other          _ZN7cutlass13device_kernelIN5flash11enable_sm90INS1_16FlashAttnBwdSm90INS1_25CollectiveMainloopBwdSm90ILi2ELi2ELi2EN4cute5tupleIJNS5_1CILi1EEES8_S8_EEENS6_IJNS7_ILi128EEESA_NS7_ILi64EEEEEENS_10bfloat16_tEfNS_4arch4Sm90ELb0ELb1ELb0ELb0ELb0ELb1ELb0ELb0ELi2ELi1ELi2ELi2ELb0EEENS1_21CollectiveEpilogueBwdISC_SD_SF_Li256ELb0ELb0ELi1EEENS1_19SingleTileSchedulerILb0ELb0ELb0ELi128EEEEEEEEEvNT_6ParamsE,@"STO_CUDA_ENTRY STV_DEFAULT"
_ZN7cutlass13device_kernelIN5flash11enable_sm90INS1_16FlashAttnBwdSm90INS1_25CollectiveMainloopBwdSm90ILi2ELi2ELi2EN4cute5tupleIJNS5_1CILi1EEES8_S8_EEENS6_IJNS7_ILi128EEESA_NS7_ILi64EEEEEENS_10bfloat16_tEfNS_4arch4Sm90ELb0ELb1ELb0ELb0ELb0ELb1ELb0ELb0ELi2ELi1ELi2ELi2ELb0EEENS1_21CollectiveEpilogueBwdISC_SD_SF_Li256ELb0ELb0ELi1EEENS1_19SingleTileSchedulerILb0ELb0ELb0ELi128EEEEEEEEEvNT_6ParamsE:
[----:B------:R-:W-:Y:S01]  /*0000*/  LDC R1, c[0x0][0x37c] ;  /* 0x0000df00ff017b82 */ /* 0x000fe20000000800 */
[----:B------:R-:W-:Y:S05]  /*0010*/  EXIT ;  /* 0x000000000000794d */ /* 0x000fea0003800000 */
.L_x_59:
        /* <DEDUP_REMOVED lines=14> */
.L_x_154:


//--------------------- .text._ZN7cutlass13device_kernelIN5flash11enable_sm90INS1_16FlashAttnBwdSm90INS1_25CollectiveMainloopBwdSm90ILi2ELi2ELi2EN4cute5tupleIJNS5_1CILi1EEES8_S8_EEENS6_IJNS7_ILi128EEESA_NS7_ILi64EEEEEENS_10bfloat16_tEfNS_4arch4Sm90ELb0ELb1ELb0ELb0ELb1ELb1ELb0ELb0ELi2ELi1ELi2ELi2ELb0EEENS1_21CollectiveEpilogueBwdISC_SD_SF_Li256ELb0ELb0ELi1EEENS1_19SingleTileSchedulerILb0ELb0ELb0ELi128EEEEEEEEEvNT_6ParamsE --------------------------
	.section	.text._ZN7cutlass13device_kernelIN5flash11enable_sm90INS1_16FlashAttnBwdSm90INS1_25CollectiveMainloopBwdSm90ILi2ELi2ELi2EN4cute5tupleIJNS5_1CILi1EEES8_S8_EEENS6_IJNS7_ILi128EEESA_NS7_ILi64EEEEEENS_10bfloat16_tEfNS_4arch4Sm90ELb0ELb1ELb0ELb0ELb1ELb1ELb0ELb0ELi2ELi1ELi2ELi2ELb0EEENS1_21CollectiveEpilogueBwdISC_SD_SF_Li256ELb0ELb0ELi1EEENS1_19SingleTileSchedulerILb0ELb0ELb0ELi128EEEEEEEEEvNT_6ParamsE,"ax",@progbits
	.align	128
.text._ZN7cutlass13device_kernelIN5flash11enable_sm90INS1_16FlashAttnBwdSm90INS1_25CollectiveMainloopBwdSm90ILi2ELi2ELi2EN4cute5tupleIJNS5_1CILi1EEES8_S8_EEENS6_IJNS7_ILi128EEESA_NS7_ILi64EEEEEENS_10bfloat16_tEfNS_4arch4Sm90ELb0ELb1ELb0ELb0ELb1ELb1ELb0ELb0ELi2ELi1ELi2ELi2ELb0EEENS1_21CollectiveEpilogueBwdISC_SD_SF_Li256ELb0ELb0ELi1EEENS1_19SingleTileSchedulerILb0ELb0ELb0ELi128EEEEEEEEEvNT_6ParamsE:
        .type           _ZN7cutlass13device_kernelIN5flash11enable_sm90INS1_16FlashAttnBwdSm90INS1_25CollectiveMainloopBwdSm90ILi2ELi2ELi2EN4cute5tupleIJNS5_1CILi1EEES8_S8_EEENS6_IJNS7_ILi128EEESA_NS7_ILi64EEEEEENS_10bfloat16_tEfNS_4arch4Sm90ELb0ELb1ELb0ELb0ELb1ELb1ELb0ELb0ELi2ELi1ELi2ELi2ELb0EEENS1_21CollectiveEpilogueBwdISC_SD_SF_Li256ELb0ELb0ELi1EEENS1_19SingleTileSchedulerILb0ELb0ELb0ELi128EEEEEEEEEvNT_6ParamsE,@function
        .size           _ZN7cutlass13device_kernelIN5flash11enable_sm90INS1_16FlashAttnBwdSm90INS1_25CollectiveMainloopBwdSm90ILi2ELi2ELi2EN4cute5tupleIJNS5_1CILi1EEES8_S8_EEENS6_IJNS7_ILi128EEESA_NS7_ILi64EEEEEENS_10bfloat16_tEfNS_4arch4Sm90ELb0ELb1ELb0ELb0ELb1ELb1ELb0ELb0ELi2ELi1ELi2ELi2ELb0EEENS1_21CollectiveEpilogueBwdISC_SD_SF_Li256ELb0ELb0ELi1EEENS1_19SingleTileSchedulerILb0ELb0ELb0ELi128EEEEEEEEEvNT_6ParamsE,(.L_x_155 - _ZN7cutlass13device_kernelIN5flash11enable_sm90INS1_16FlashAttnBwdSm90INS1_25CollectiveMainloopBwdSm90ILi2ELi2ELi2EN4cute5tupleIJNS5_1CILi1EEES8_S8_EEENS6_IJNS7_ILi128EEESA_NS7_ILi64EEEEEENS_10bfloat16_tEfNS_4arch4Sm90ELb0ELb1ELb0ELb0ELb1ELb1ELb0ELb0ELi2ELi1ELi2ELi2ELb0EEENS1_21CollectiveEpilogueBwdISC_SD_SF_Li256ELb0ELb0ELi1EEENS1_19SingleTileSchedulerILb0ELb0ELb0ELi128EEEEEEEEEvNT_6ParamsE)
        .other          _ZN7cutlass13device_kernelIN5flash11enable_sm90INS1_16FlashAttnBwdSm90INS1_25CollectiveMainloopBwdSm90ILi2ELi2ELi2EN4cute5tupleIJNS5_1CILi1EEES8_S8_EEENS6_IJNS7_ILi128EEESA_NS7_ILi64EEEEEENS_10bfloat16_tEfNS_4arch4Sm90ELb0ELb1ELb0ELb0ELb1ELb1ELb0ELb0ELi2ELi1ELi2ELi2ELb0EEENS1_21CollectiveEpilogueBwdISC_SD_SF_Li256ELb0ELb0ELi1EEENS1_19SingleTileSchedulerILb0ELb0ELb0ELi128EEEEEEEEEvNT_6ParamsE,@"STO_CUDA_ENTRY STV_DEFAULT"
_ZN7cutlass13device_kernelIN5flash11enable_sm90INS1_16FlashAttnBwdSm90INS1_25CollectiveMainloopBwdSm90ILi2ELi2ELi2EN4cute5tupleIJNS5_1CILi1EEES8_S8_EEENS6_IJNS7_ILi128EEESA_NS7_ILi64EEEEEENS_10bfloat16_tEfNS_4arch4Sm90ELb0ELb1ELb0ELb0ELb1ELb1ELb0ELb0ELi2ELi1ELi2ELi2ELb0EEENS1_21CollectiveEpilogueBwdISC_SD_SF_Li256ELb0ELb0ELi1EEENS1_19SingleTileSchedulerILb0ELb0ELb0ELi128EEEEEEEEEvNT_6ParamsE:
[----:B------:R-:W-:Y:S01]  /*0000*/  LDC R1, c[0x0][0x37c] ;  /* 0x0000df00ff017b82 */ /* 0x000fe20000000800 */
[----:B------:R-:W-:Y:S05]  /*0010*/  EXIT ;  /* 0x000000000000794d */ /* 0x000fea0003800000 */
.L_x_60:
        /* <DEDUP_REMOVED lines=14> */
.L_x_155:


//--------------------- .text._ZN7cutlass13device_kernelIN5flash11enable_sm90INS1_16FlashAttnBwdSm90INS1_25CollectiveMainloopBwdSm90ILi2ELi2ELi2EN4cute5tupleIJNS5_1CILi1EEES8_S8_EEENS6_IJNS7_ILi128EEESA_NS7_ILi64EEEEEENS_10bfloat16_tEfNS_4arch4Sm90ELb0ELb1ELb0ELb0ELb0ELb1ELb0ELb0ELi2ELi1ELi2ELi2ELb0EEENS1_24CollectiveEpilogueBwdGQAISC_fSF_Li256ELb0ELb0EEENS1_19SingleTileSchedulerILb0ELb0ELb0ELi128EEEEEEEEEvNT_6ParamsE --------------------------
	.section	.text._ZN7cutlass13device_kernelIN5flash11enable_sm90INS1_16FlashAttnBwdSm90INS1_25CollectiveMainloopBwdSm90ILi2ELi2ELi2EN4cute5tupleIJNS5_1CILi1EEES8_S8_EEENS6_IJNS7_ILi128EEESA_NS7_ILi64EEEEEENS_10bfloat16_tEfNS_4arch4Sm90ELb0ELb1ELb0ELb0ELb0ELb1ELb0ELb0ELi2ELi1ELi2ELi2ELb0EEENS1_24CollectiveEpilogueBwdGQAISC_fSF_Li256ELb0ELb0EEENS1_19SingleTileSchedulerILb0ELb0ELb0ELi128EEEEEEEEEvNT_6ParamsE,"ax",@progbits
	.align	128
.text._ZN7cutlass13device_kernelIN5flash11enable_sm90INS1_16FlashAttnBwdSm90INS1_25CollectiveMainloopBwdSm90ILi2ELi2ELi2EN4cute5tupleIJNS5_1CILi1EEES8_S8_EEENS6_IJNS7_ILi128EEESA_NS7_ILi64EEEEEENS_10bfloat16_tEfNS_4arch4Sm90ELb0ELb1ELb0ELb0ELb0ELb1ELb0ELb0ELi2ELi1ELi2ELi2ELb0EEENS1_24CollectiveEpilogueBwdGQAISC_fSF_Li256ELb0ELb0EEENS1_19SingleTileSchedulerILb0ELb0ELb0ELi128EEEEEEEEEvNT_6ParamsE:
        .type           _ZN7cutlass13device_kernelIN5flash11enable_sm90INS1_16FlashAttnBwdSm90INS1_25CollectiveMainloopBwdSm90ILi2ELi2ELi2EN4cute5tupleIJNS5_1CILi1EEES8_S8_EEENS6_IJNS7_ILi128EEESA_NS7_ILi64EEEEEENS_10bfloat16_tEfNS_4arch4Sm90ELb0ELb1ELb0ELb0ELb0ELb1ELb0ELb0ELi2ELi1ELi2ELi2ELb0EEENS1_24CollectiveEpilogueBwdGQAISC_fSF_Li256ELb0ELb0EEENS1_19SingleTileSchedulerILb0ELb0ELb0ELi128EEEEEEEEEvNT_6ParamsE,@function
        .size           _ZN7cutlass13device_kernelIN5flash11enable_sm90INS1_16FlashAttnBwdSm90INS1_25CollectiveMainloopBwdSm90ILi2ELi2ELi2EN4cute5tupleIJNS5_1CILi1EEES8_S8_EEENS6_IJNS7_ILi128EEESA_NS7_ILi64EEEEEENS_10bfloat16_tEfNS_4arch4Sm90ELb0ELb1ELb0ELb0ELb0ELb1ELb0ELb0ELi2ELi1ELi2ELi2ELb0EEENS1_24CollectiveEpilogueBwdGQAISC_fSF_Li256ELb0ELb0EEENS1_19SingleTileSchedulerILb0ELb0ELb0ELi128EEEEEEEEEvNT_6ParamsE,(.L_x_156 - _ZN7cutlass13device_kernelIN5flash11enable_sm90INS1_16FlashAttnBwdSm90INS1_25CollectiveMainloopBwdSm90ILi2ELi2ELi2EN4cute5tupleIJNS5_1CILi1EEES8_S8_EEENS6_IJNS7_ILi128EEESA_NS7_ILi64EEEEEENS_10bfloat16_tEfNS_4arch4Sm90ELb0ELb1ELb0ELb0ELb0ELb1ELb0ELb0ELi2ELi1ELi2ELi2ELb0EEENS1_24CollectiveEpilogueBwdGQAISC_fSF_Li256ELb0ELb0EEENS1_19SingleTileSchedulerILb0ELb0ELb0ELi128EEEEEEEEEvNT_6ParamsE)
        .other          _ZN7cutlass13device_kernelIN5flash11enable_sm90INS1_16FlashAttnBwdSm90INS1_25CollectiveMainloopBwdSm90ILi2ELi2ELi2EN4cute5tupleIJNS5_1CILi1EEES8_S8_EEENS6_IJNS7_ILi128EEESA_NS7_ILi64EEEEEENS_10bfloat16_tEfNS_4arch4Sm90ELb0ELb1ELb0ELb0ELb0ELb1ELb0ELb0ELi2ELi1ELi2ELi2ELb0EEENS1_24CollectiveEpilogueBwdGQAISC_fSF_Li256ELb0ELb0EEENS1_19SingleTileSchedulerILb0ELb0ELb0ELi128EEEEEEEEEvNT_6ParamsE,@"STO_CUDA_ENTRY STV_DEFAULT"
_ZN7cutlass13device_kernelIN5flash11enable_sm90INS1_16FlashAttnBwdSm90INS1_25CollectiveMainloopBwdSm90ILi2ELi2ELi2EN4cute5tupleIJNS5_1CILi1EEES8_S8_EEENS6_IJNS7_ILi128EEESA_NS7_ILi64EEEEEENS_10bfloat16_tEfNS_4arch4Sm90ELb0ELb1ELb0ELb0ELb0ELb1ELb0ELb0ELi2ELi1ELi2ELi2ELb0EEENS1_24CollectiveEpilogueBwdGQAISC_fSF_Li256ELb0ELb0EEENS1_19SingleTileSchedulerILb0ELb0ELb0ELi128EEEEEEEEEvNT_6ParamsE:
[----:B------:R-:W-:Y:S01]  /*0000*/  LDC R1, c[0x0][0x37c] ;  /* 0x0000df00ff017b82 */ /* 0x000fe20000000800 */
[----:B------:R-:W-:Y:S05]  /*0010*/  EXIT ;  /* 0x000000000000794d */ /* 0x000fea0003800000 */
.L_x_61:
        /* <DEDUP_REMOVED lines=14> */
.L_x_156:


//--------------------- .text._ZN7cutlass13device_kernelIN5flash11enable_sm90INS1_16FlashAttnBwdSm90INS1_25CollectiveMainloopBwdSm90ILi2ELi2ELi2EN4cute5tupleIJNS5_1CILi1EEES8_S8_EEENS6_IJNS7_ILi128EEESA_NS7_ILi64EEEEEENS_10bfloat16_tEfNS_4arch4Sm90ELb0ELb1ELb0ELb0ELb1ELb1ELb0ELb0ELi2ELi1ELi2ELi2ELb0EEENS1_24CollectiveEpilogueBwdGQAISC_fSF_Li256ELb0ELb1EEENS1_19SingleTileSchedulerILb0ELb0ELb0ELi128EEEEEEEEEvNT_6ParamsE --------------------------
	.section	.text._ZN7cutlass13device_kernelIN5flash11enable_sm90INS1_16FlashAttnBwdSm90INS1_25CollectiveMainloopBwdSm90ILi2ELi2ELi2EN4cute5tupleIJNS5_1CILi1EEES8_S8_EEENS6_IJNS7_ILi128EEESA_NS7_ILi64EEEEEENS_10bfloat16_tEfNS_4arch4Sm90ELb0ELb1ELb0ELb0ELb1ELb1ELb0ELb0ELi2ELi1ELi2ELi2ELb0EEENS1_24CollectiveEpilogueBwdGQAISC_fSF_Li256ELb0ELb1EEENS1_19SingleTileSchedulerILb0ELb0ELb0ELi128EEEEEEEEEvNT_6ParamsE,"ax",@progbits
	.align	128
.text._ZN7cutlass13device_kernelIN5flash11enable_sm90INS1_16FlashAttnBwdSm90INS1_25CollectiveMainloopBwdSm90ILi2ELi2ELi2EN4cute5tupleIJNS5_1CILi1EEES8_S8_EEENS6_IJNS7_ILi128EEESA_NS7_ILi64EEEEEENS_10bfloat16_tEfNS_4arch4Sm90ELb0ELb1ELb0ELb0ELb1ELb1ELb0ELb0ELi2ELi1ELi2ELi2ELb0EEENS1_24CollectiveEpilogueBwdGQAISC_fSF_Li256ELb0ELb1EEENS1_19SingleTileSchedulerILb0ELb0ELb0ELi128EEEEEEEEEvNT_6ParamsE:
        .type           _ZN7cutlass13device_kernelIN5flash11enable_sm90INS1_16FlashAttnBwdSm90INS1_25CollectiveMainloopBwdSm90ILi2ELi2ELi2EN4cute5tupleIJNS5_1CILi1EEES8_S8_EEENS6_IJNS7_ILi128EEESA_NS7_ILi64EEEEEENS_10bfloat16_tEfNS_4arch4Sm90ELb0ELb1ELb0ELb0ELb1ELb1ELb0ELb0ELi2ELi1ELi2ELi2ELb0EEENS1_24CollectiveEpilogueBwdGQAISC_fSF_Li256ELb0ELb1EEENS1_19SingleTileSchedulerILb0ELb0ELb0ELi128EEEEEEEEEvNT_6ParamsE,@function
        .size           _ZN7cutlass13device_kernelIN5flash11enable_sm90INS1_16FlashAttnBwdSm90INS1_25CollectiveMainloopBwdSm90ILi2ELi2ELi2EN4cute5tupleIJNS5_1CILi1EEES8_S8_EEENS6_IJNS7_ILi128EEESA_NS7_ILi64EEEEEENS_10bfloat16_tEfNS_4arch4Sm90ELb0ELb1ELb0ELb0ELb1ELb1ELb0ELb0ELi2ELi1ELi2ELi2ELb0EEENS1_24CollectiveEpilogueBwdGQAISC_fSF_Li256ELb0ELb1EEENS1_19SingleTileSchedulerILb0ELb0ELb0ELi128EEEEEEEEEvNT_6ParamsE,(.L_x_157 - _ZN7cutlass13device_kernelIN5flash11enable_sm90INS1_16FlashAttnBwdSm90INS1_25CollectiveMainloopBwdSm90ILi2ELi2ELi2EN4cute5tupleIJNS5_1CILi1EEES8_S8_EEENS6_IJNS7_ILi128EEESA_NS7_ILi64EEEEEENS_10bfloat16_tEfNS_4arch4Sm90ELb0ELb1ELb0ELb0ELb1ELb1ELb0ELb0ELi2ELi1ELi2ELi2ELb0EEENS1_24CollectiveEpilogueBwdGQAISC_fSF_Li256ELb0ELb1EEENS1_19SingleTileSchedulerILb0ELb0ELb0ELi128EEEEEEEEEvNT_6ParamsE)
        .other          _ZN7cutlass13device_kernelIN5flash11enable_sm90INS1_16FlashAttnBwdSm90INS1_25CollectiveMainloopBwdSm90ILi2ELi2ELi2EN4cute5tupleIJNS5_1CILi1EEES8_S8_EEENS6_IJNS7_ILi128EEESA_NS7_ILi64EEEEEENS_10bfloat16_tEfNS_4arch4Sm90ELb0ELb1ELb0ELb0ELb1ELb1ELb0ELb0ELi2ELi1ELi2ELi2ELb0EEENS1_24CollectiveEpilogueBwdGQAISC_fSF_Li256ELb0ELb1EEENS1_19SingleTileSchedulerILb0ELb0ELb0ELi128EEEEEEEEEvNT_6ParamsE,@"STO_CUDA_ENTRY STV_DEFAULT"
_ZN7cutlass13device_kernelIN5flash11enable_sm90INS1_16FlashAttnBwdSm90INS1_25CollectiveMainloopBwdSm90ILi2ELi2ELi2EN4cute5tupleIJNS5_1CILi1EEES8_S8_EEENS6_IJNS7_ILi128EEESA_NS7_ILi64EEEEEENS_10bfloat16_tEfNS_4arch4Sm90ELb0ELb1ELb0ELb0ELb1ELb1ELb0ELb0ELi2ELi1ELi2ELi2ELb0EEENS1_24CollectiveEpilogueBwdGQAISC_fSF_Li256ELb0ELb1EEENS1_19SingleTileSchedulerILb0ELb0ELb0ELi128EEEEEEEEEvNT_6ParamsE:
[----:B------:R-:W-:Y:S01]  /*0000*/  LDC R1, c[0x0][0x37c] ;  /* 0x0000df00ff017b82 */ /* 0x000fe20000000800 */
[----:B------:R-:W-:Y:S05]  /*0010*/  EXIT ;  /* 0x000000000000794d */ /* 0x000fea0003800000 */
.L_x_62:
        /* <DEDUP_REMOVED lines=14> */
.L_x_157:


//--------------------- .text._ZN7cutlass13device_kernelIN5flash11enable_sm90INS1_16FlashAttnBwdSm90INS1_25CollectiveMainloopBwdSm90ILi2ELi2ELi2EN4cute5tupleIJNS5_1CILi1EEES8_S8_EEENS6_IJNS7_ILi128EEESA_NS7_ILi64EEEEEENS_10bfloat16_tEfNS_4arch4Sm90ELb0ELb1ELb0ELb1ELb0ELb1ELb0ELb0ELi2ELi1ELi2ELi2ELb0EEENS1_21CollectiveEpilogueBwdISC_SD_SF_Li256ELb1ELb0ELi1EEENS1_19SingleTileSchedulerILb1ELb0ELb0ELi128EEEEEEEEEvNT_6ParamsE --------------------------
	.section	.text._ZN7cutlass13device_kernelIN5flash11enable_sm90INS1_16FlashAttnBwdSm90INS1_25CollectiveMainloopBwdSm90ILi2ELi2ELi2EN4cute5tupleIJNS5_1CILi1EEES8_S8_EEENS6_IJNS7_ILi128EEESA_NS7_ILi64EEEEEENS_10bfloat16_tEfNS_4arch4Sm90ELb0ELb1ELb0ELb1ELb0ELb1ELb0ELb0ELi2ELi1ELi2ELi2ELb0EEENS1_21CollectiveEpilogueBwdISC_SD_SF_Li256ELb1ELb0ELi1EEENS1_19SingleTileSchedulerILb1ELb0ELb0ELi128EEEEEEEEEvNT_6ParamsE,"ax",@progbits
	.align	128
.text._ZN7cutlass13device_kernelIN5flash11enable_sm90INS1_16FlashAttnBwdSm90INS1_25CollectiveMainloopBwdSm90ILi2ELi2ELi2EN4cute5tupleIJNS5_1CILi1EEES8_S8_EEENS6_IJNS7_ILi128EEESA_NS7_ILi64EEEEEENS_10bfloat16_tEfNS_4arch4Sm90ELb0ELb1ELb0ELb1ELb0ELb1ELb0ELb0ELi2ELi1ELi2ELi2ELb0EEENS1_21CollectiveEpilogueBwdISC_SD_SF_Li256ELb1ELb0ELi1EEENS1_19SingleTileSchedulerILb1ELb0ELb0ELi128EEEEEEEEEvNT_6ParamsE:
        .type           _ZN7cutlass13device_kernelIN5flash11enable_sm90INS1_16FlashAttnBwdSm90INS1_25CollectiveMainloopBwdSm90ILi2ELi2ELi2EN4cute5tupleIJNS5_1CILi1EEES8_S8_EEENS6_IJNS7_ILi128EEESA_NS7_ILi64EEEEEENS_10bfloat16_tEfNS_4arch4Sm90ELb0ELb1ELb0ELb1ELb0ELb1ELb0ELb0ELi2ELi1ELi2ELi2ELb0EEENS1_21CollectiveEpilogueBwdISC_SD_SF_Li256ELb1ELb0ELi1EEENS1_19SingleTileSchedulerILb1ELb0ELb0ELi128EEEEEEEEEvNT_6ParamsE,@function
        .size           _ZN7cutlass13device_kernelIN5flash11enable_sm90INS1_16FlashAttnBwdSm90INS1_25CollectiveMainloopBwdSm90ILi2ELi2ELi2EN4cute5tupleIJNS5_1CILi1EEES8_S8_EEENS6_IJNS7_ILi128EEESA_NS7_ILi64EEEEEENS_10bfloat16_tEfNS_4arch4Sm90ELb0ELb1ELb0ELb1ELb0ELb1ELb0ELb0ELi2ELi1ELi2ELi2ELb0EEENS1_21CollectiveEpilogueBwdISC_SD_SF_Li256ELb1ELb0ELi1EEENS1_19SingleTileSchedulerILb1ELb0ELb0ELi128EEEEEEEEEvNT_6ParamsE,(.L_x_158 - _ZN7cutlass13device_kernelIN5flash11enable_sm90INS1_16FlashAttnBwdSm90INS1_25CollectiveMainloopBwdSm90ILi2ELi2ELi2EN4cute5tupleIJNS5_1CILi1EEES8_S8_EEENS6_IJNS7_ILi128EEESA_NS7_ILi64EEEEEENS_10bfloat16_tEfNS_4arch4Sm90ELb0ELb1ELb0ELb1ELb0ELb1ELb0ELb0ELi2ELi1ELi2ELi2ELb0EEENS1_21CollectiveEpilogueBwdISC_SD_SF_Li256ELb1ELb0ELi1EEENS1_19SingleTileSchedulerILb1ELb0ELb0ELi128EEEEEEEEEvNT_6ParamsE)
        .other          _ZN7cutlass13device_kernelIN5flash11enable_sm90INS1_16FlashAttnBwdSm90INS1_25CollectiveMainloopBwdSm90ILi2ELi2ELi2EN4cute5tupleIJNS5_1CILi1EEES8_S8_EEENS6_IJNS7_ILi128EEESA_NS7_ILi64EEEEEENS_10bfloat16_tEfNS_4arch4Sm90ELb0ELb1ELb0ELb1ELb0ELb1ELb0ELb0ELi2ELi1ELi2ELi2ELb0EEENS1_21CollectiveEpilogueBwdISC_SD_SF_Li256ELb1ELb0ELi1EEENS1_19SingleTileSchedulerILb1ELb0ELb0ELi128EEEEEEEEEvNT_6ParamsE,@"STO_CUDA_ENTRY STV_DEFAULT"
_ZN7cutlass13device_kernelIN5flash11enable_sm90INS1_16FlashAttnBwdSm90INS1_25CollectiveMainloopBwdSm90ILi2ELi2ELi2EN4cute5tupleIJNS5_1CILi1EEES8_S8_EEENS6_IJNS7_ILi128EEESA_NS7_ILi64EEEEEENS_10bfloat16_tEfNS_4arch4Sm90ELb0ELb1ELb0ELb1ELb0ELb1ELb0ELb0ELi2ELi1ELi2ELi2ELb0EEENS1_21CollectiveEpilogueBwdISC_SD_SF_Li256ELb1ELb0ELi1EEENS1_19SingleTileSchedulerILb1ELb0ELb0ELi128EEEEEEEEEvNT_6ParamsE:
[----:B------:R-:W-:Y:S01]  /*0000*/  LDC R1, c[0x0][0x37c] ;  /* 0x0000df00ff017b82 */ /* 0x000fe20000000800 */
[----:B------:R-:W-:Y:S05]  /*0010*/  EXIT ;  /* 0x000000000000794d */ /* 0x000fea0003800000 */
.L_x_63:
        /* <DEDUP_REMOVED lines=14> */
.L_x_158:


//--------------------- .text._ZN7cutlass13device_kernelIN5flash11enable_sm90INS1_16FlashAttnBwdSm90INS1_25CollectiveMainloopBwdSm90ILi2ELi2ELi2EN4cute5tupleIJNS5_1CILi1EEES8_S8_EEENS6_IJNS7_ILi128EEESA_NS7_ILi64EEEEEENS_10bfloat16_tEfNS_4arch4Sm90ELb0ELb1ELb0ELb1ELb1ELb1ELb0ELb0ELi2ELi1ELi2ELi2ELb0EEENS1_21CollectiveEpilogueBwdISC_SD_SF_Li256ELb1ELb0ELi1EEENS1_19SingleTileSchedulerILb1ELb0ELb0ELi128EEEEEEEEEvNT_6ParamsE --------------------------
	.section	.text._ZN7cutlass13device_kernelIN5flash11enable_sm90INS1_16FlashAttnBwdSm90INS1_25CollectiveMainloopBwdSm90ILi2ELi2ELi2EN4cute5tupleIJNS5_1CILi1EEES8_S8_EEENS6_IJNS7_ILi128EEESA_NS7_ILi64EEEEEENS_10bfloat16_tEfNS_4arch4Sm90ELb0ELb1ELb0ELb1ELb1ELb1ELb0ELb0ELi2ELi1ELi2ELi2ELb0EEENS1_21CollectiveEpilogueBwdISC_SD_SF_Li256ELb1ELb0ELi1EEENS1_19SingleTileSchedulerILb1ELb0ELb0ELi128EEEEEEEEEvNT_6ParamsE,"ax",@progbits
	.align	128
.text._ZN7cutlass13device_kernelIN5flash11enable_sm90INS1_16FlashAttnBwdSm90INS1_25CollectiveMainloopBwdSm90ILi2ELi2ELi2EN4cute5tupleIJNS5_1CILi1EEES8_S8_EEENS6_IJNS7_ILi128EEESA_NS7_ILi64EEEEEENS_10bfloat16_tEfNS_4arch4Sm90ELb0ELb1ELb0ELb1ELb1ELb1ELb0ELb0ELi2ELi1ELi2ELi2ELb0EEENS1_21CollectiveEpilogueBwdISC_SD_SF_Li256ELb1ELb0ELi1EEENS1_19SingleTileSchedulerILb1ELb0ELb0ELi128EEEEEEEEEvNT_6ParamsE:
        .type           _ZN7cutlass13device_kernelIN5flash11enable_sm90INS1_16FlashAttnBwdSm90INS1_25CollectiveMainloopBwdSm90ILi2ELi2ELi2EN4cute5tupleIJNS5_1CILi1EEES8_S8_EEENS6_IJNS7_ILi128EEESA_NS7_ILi64EEEEEENS_10bfloat16_tEfNS_4arch4Sm90ELb0ELb1ELb0ELb1ELb1ELb1ELb0ELb0ELi2ELi1ELi2ELi2ELb0EEENS1_21CollectiveEpilogueBwdISC_SD_SF_Li256ELb1ELb0ELi1EEENS1_19SingleTileSchedulerILb1ELb0ELb0ELi128EEEEEEEEEvNT_6ParamsE,@function
        .size           _ZN7cutlass13device_kernelIN5flash11enable_sm90INS1_16FlashAttnBwdSm90INS1_25CollectiveMainloopBwdSm90ILi2ELi2ELi2EN4cute5tupleIJNS5_1CILi1EEES8_S8_EEENS6_IJNS7_ILi128EEESA_NS7_ILi64EEEEEENS_10bfloat16_tEfNS_4arch4Sm90ELb0ELb1ELb0ELb1ELb1ELb1ELb0ELb0ELi2ELi1ELi2ELi2ELb0EEENS1_21CollectiveEpilogueBwdISC_SD_SF_Li256ELb1ELb0ELi1EEENS1_19SingleTileSchedulerILb1ELb0ELb0ELi128EEEEEEEEEvNT_6ParamsE,(.L_x_159 - _ZN7cutlass13device_kernelIN5flash11enable_sm90INS1_16FlashAttnBwdSm90INS1_25CollectiveMainloopBwdSm90ILi2ELi2ELi2EN4cute5tupleIJNS5_1CILi1EEES8_S8_EEENS6_IJNS7_ILi128EEESA_NS7_ILi64EEEEEENS_10bfloat16_tEfNS_4arch4Sm90ELb0ELb1ELb0ELb1ELb1ELb1ELb0ELb0ELi2ELi1ELi2ELi2ELb0EEENS1_21CollectiveEpilogueBwdISC_SD_SF_Li256ELb1ELb0ELi1EEENS1_19SingleTileSchedulerILb1ELb0ELb0ELi128EEEEEEEEEvNT_6ParamsE)
        .other          _ZN7cutlass13device_kernelIN5flash11enable_sm90INS1_16FlashAttnBwdSm90INS1_25CollectiveMainloopBwdSm90ILi2ELi2ELi2EN4cute5tupleIJNS5_1CILi1EEES8_S8_EEENS6_IJNS7_ILi128EEESA_NS7_ILi64EEEEEENS_10bfloat16_tEfNS_4arch4Sm90ELb0ELb1ELb0ELb1ELb1ELb1ELb0ELb0ELi2ELi1ELi2ELi2ELb0EEENS1_21CollectiveEpilogueBwdISC_SD_SF_Li256ELb1ELb0ELi1EEENS1_19SingleTileSchedulerILb1ELb0ELb0ELi128EEEEEEEEEvNT_6ParamsE,@"STO_CUDA_ENTRY STV_DEFAULT"
_ZN7cutlass13device_kernelIN5flash11enable_sm90INS1_16FlashAttnBwdSm90INS1_25CollectiveMainloopBwdSm90ILi2ELi2ELi2EN4cute5tupleIJNS5_1CILi1EEES8_S8_EEENS6_IJNS7_ILi128EEESA_NS7_ILi64EEEEEENS_10bfloat16_tEfNS_4arch4Sm90ELb0ELb1ELb0ELb1ELb1ELb1ELb0ELb0ELi2ELi1ELi2ELi2ELb0EEENS1_21CollectiveEpilogueBwdISC_SD_SF_Li256ELb1ELb0ELi1EEENS1_19SingleTileSchedulerILb1ELb0ELb0ELi128EEEEEEEEEvNT_6ParamsE:
[----:B------:R-:W-:Y:S01]  /*0000*/  LDC R1, c[0x0][0x37c] ;  /* 0x0000df00ff017b82 */ /* 0x000fe20000000800 */
[----:B------:R-:W-:Y:S05]  /*0010*/  EXIT ;  /* 0x000000000000794d */ /* 0x000fea0003800000 */
.L_x_64:
        /* <DEDUP_REMOVED lines=14> */
.L_x_159:


//--------------------- .text._ZN7cutlass13device_kernelIN5flash11enable_sm90INS1_16FlashAttnBwdSm90INS1_25CollectiveMainloopBwdSm90ILi2ELi2ELi2EN4cute5tupleIJNS5_1CILi1EEES8_S8_EEENS6_IJNS7_ILi128EEESA_NS7_ILi64EEEEEENS_10bfloat16_tEfNS_4arch4Sm90ELb0ELb1ELb0ELb1ELb0ELb1ELb0ELb0ELi2ELi1ELi2ELi2ELb0EEENS1_24CollectiveEpilogueBwdGQAISC_fSF_Li256ELb1ELb0EEENS1_19SingleTileSchedulerILb1ELb0ELb0ELi128EEEEEEEEEvNT_6ParamsE --------------------------
	.section	.text._ZN7cutlass13device_kernelIN5flash11enable_sm90INS1_16FlashAttnBwdSm90INS1_25CollectiveMainloopBwdSm90ILi2ELi2ELi2EN4cute5tupleIJNS5_1CILi1EEES8_S8_EEENS6_IJNS7_ILi128EEESA_NS7_ILi64EEEEEENS_10bfloat16_tEfNS_4arch4Sm90ELb0ELb1ELb0ELb1ELb0ELb1ELb0ELb0ELi2ELi1ELi2ELi2ELb0EEENS1_24CollectiveEpilogueBwdGQAISC_fSF_Li256ELb1ELb0EEENS1_19SingleTileSchedulerILb1ELb0ELb0ELi128EEEEEEEEEvNT_6ParamsE,"ax",@progbits
	.align	128
.text._ZN7cutlass13device_kernelIN5flash11enable_sm90INS1_16FlashAttnBwdSm90INS1_25CollectiveMainloopBwdSm90ILi2ELi2ELi2EN4cute5tupleIJNS5_1CILi1EEES8_S8_EEENS6_IJNS7_ILi128EEESA_NS7_ILi64EEEEEENS_10bfloat16_tEfNS_4arch4Sm90ELb0ELb1ELb0ELb1ELb0ELb1ELb0ELb0ELi2ELi1ELi2ELi2ELb0EEENS1_24CollectiveEpilogueBwdGQAISC_fSF_Li256ELb1ELb0EEENS1_19SingleTileSchedulerILb1ELb0ELb0ELi128EEEEEEEEEvNT_6ParamsE:
        .type           _ZN7cutlass13device_kernelIN5flash11enable_sm90INS1_16FlashAttnBwdSm90INS1_25CollectiveMainloopBwdSm90ILi2ELi2ELi2EN4cute5tupleIJNS5_1CILi1EEES8_S8_EEENS6_IJNS7_ILi128EEESA_NS7_ILi64EEEEEENS_10bfloat16_tEfNS_4arch4Sm90ELb0ELb1ELb0ELb1ELb0ELb1ELb0ELb0ELi2ELi1ELi2ELi2ELb0EEENS1_24CollectiveEpilogueBwdGQAISC_fSF_Li256ELb1ELb0EEENS1_19SingleTileSchedulerILb1ELb0ELb0ELi128EEEEEEEEEvNT_6ParamsE,@function
        .size           _ZN7cutlass13device_kernelIN5flash11enable_sm90INS1_16FlashAttnBwdSm90INS1_25CollectiveMainloopBwdSm90ILi2ELi2ELi2EN4cute5tupleIJNS5_1CILi1EEES8_S8_EEENS6_IJNS7_ILi128EEESA_NS7_ILi64EEEEEENS_10bfloat16_tEfNS_4arch4Sm90ELb0ELb1ELb0ELb1ELb0ELb1ELb0ELb0ELi2ELi1ELi2ELi2ELb0EEENS1_24CollectiveEpilogueBwdGQAISC_fSF_Li256ELb1ELb0EEENS1_19SingleTileSchedulerILb1ELb0ELb0ELi128EEEEEEEEEvNT_6ParamsE,(.L_x_160 - _ZN7cutlass13device_kernelIN5flash11enable_sm90INS1_16FlashAttnBwdSm90INS1_25CollectiveMainloopBwdSm90ILi2ELi2ELi2EN4cute5tupleIJNS5_1CILi1EEES8_S8_EEENS6_IJNS7_ILi128EEESA_NS7_ILi64EEEEEENS_10bfloat16_tEfNS_4arch4Sm90ELb0ELb1ELb0ELb1ELb0ELb1ELb0ELb0ELi2ELi1ELi2ELi2ELb0EEENS1_24CollectiveEpilogueBwdGQAISC_fSF_Li256ELb1ELb0EEENS1_19SingleTileSchedulerILb1ELb0ELb0ELi128EEEEEEEEEvNT_6ParamsE)
        .other          _ZN7cutlass13device_kernelIN5flash11enable_sm90INS1_16FlashAttnBwdSm90INS1_25CollectiveMainloopBwdSm90ILi2ELi2ELi2EN4cute5tupleIJNS5_1CILi1EEES8_S8_EEENS6_IJNS7_ILi128EEESA_NS7_ILi64EEEEEENS_10bfloat16_tEfNS_4arch4Sm90ELb0ELb1ELb0ELb1ELb0ELb1ELb0ELb0ELi2ELi1ELi2ELi2ELb0EEENS1_24CollectiveEpilogueBwdGQAISC_fSF_Li256ELb1ELb0EEENS1_19SingleTileSchedulerILb1ELb0ELb0ELi128EEEEEEEEEvNT_6ParamsE,@"STO_CUDA_ENTRY STV_DEFAULT"
_ZN7cutlass13device_kernelIN5flash11enable_sm90INS1_16FlashAttnBwdSm90INS1_25CollectiveMainloopBwdSm90ILi2ELi2ELi2EN4cute5tupleIJNS5_1CILi1EEES8_S8_EEENS6_IJNS7_ILi128EEESA_NS7_ILi64EEEEEENS_10bfloat16_tEfNS_4arch4Sm90ELb0ELb1ELb0ELb1ELb0ELb1ELb0ELb0ELi2ELi1ELi2ELi2ELb0EEENS1_24CollectiveEpilogueBwdGQAISC_fSF_Li256ELb1ELb0EEENS1_19SingleTileSchedulerILb1ELb0ELb0ELi128EEEEEEEEEvNT_6ParamsE:
[----:B------:R-:W-:Y:S01]  /*0000*/  LDC R1, c[0x0][0x37c] ;  /* 0x0000df00ff017b82 */ /* 0x000fe20000000800 */
[----:B------:R-:W-:Y:S05]  /*0010*/  EXIT ;  /* 0x000000000000794d */ /* 0x000fea0003800000 */
.L_x_65:
        /* <DEDUP_REMOVED lines=14> */
.L_x_160:


//--------------------- .text._ZN7cutlass13device_kernelIN5flash11enable_sm90INS1_16FlashAttnBwdSm90INS1_25CollectiveMainloopBwdSm90ILi2ELi2ELi2EN4cute5tupleIJNS5_1CILi1EEES8_S8_EEENS6_IJNS7_ILi128EEESA_NS7_ILi64EEEEEENS_10bfloat16_tEfNS_4arch4Sm90ELb0ELb1ELb0ELb1ELb1ELb1ELb0ELb0ELi2ELi1ELi2ELi2ELb0EEENS1_24CollectiveEpilogueBwdGQAISC_fSF_Li256ELb1ELb1EEENS1_19SingleTileSchedulerILb1ELb0ELb0ELi128EEEEEEEEEvNT_6ParamsE --------------------------
	.section	.text._ZN7cutlass13device_kernelIN5flash11enable_sm90INS1_16FlashAttnBwdSm90INS1_25CollectiveMainloopBwdSm90ILi2ELi2ELi2EN4cute5tupleIJNS5_1CILi1EEES8_S8_EEENS6_IJNS7_ILi128EEESA_NS7_ILi64EEEEEENS_10bfloat16_tEfNS_4arch4Sm90ELb0ELb1ELb0ELb1ELb1ELb1ELb0ELb0ELi2ELi1ELi2ELi2ELb0EEENS1_24CollectiveEpilogueBwdGQAISC_fSF_Li256ELb1ELb1EEENS1_19SingleTileSchedulerILb1ELb0ELb0ELi128EEEEEEEEEvNT_6ParamsE,"ax",@progbits
	.align	128
.text._ZN7cutlass13device_kernelIN5flash11enable_sm90INS1_16FlashAttnBwdSm90INS1_25CollectiveMainloopBwdSm90ILi2ELi2ELi2EN4cute5tupleIJNS5_1CILi1EEES8_S8_EEENS6_IJNS7_ILi128EEESA_NS7_ILi64EEEEEENS_10bfloat16_tEfNS_4arch4Sm90ELb0ELb1ELb0ELb1ELb1ELb1ELb0ELb0ELi2ELi1ELi2ELi2ELb0EEENS1_24CollectiveEpilogueBwdGQAISC_fSF_Li256ELb1ELb1EEENS1_19SingleTileSchedulerILb1ELb0ELb0ELi128EEEEEEEEEvNT_6ParamsE:
        .type           _ZN7cutlass13device_kernelIN5flash11enable_sm90INS1_16FlashAttnBwdSm90INS1_25CollectiveMainloopBwdSm90ILi2ELi2ELi2EN4cute5tupleIJNS5_1CILi1EEES8_S8_EEENS6_IJNS7_ILi128EEESA_NS7_ILi64EEEEEENS_10bfloat16_tEfNS_4arch4Sm90ELb0ELb1ELb0ELb1ELb1ELb1ELb0ELb0ELi2ELi1ELi2ELi2ELb0EEENS1_24CollectiveEpilogueBwdGQAISC_fSF_Li256ELb1ELb1EEENS1_19SingleTileSchedulerILb1ELb0ELb0ELi128EEEEEEEEEvNT_6ParamsE,@function
        .size           _ZN7cutlass13device_kernelIN5flash11enable_sm90INS1_16FlashAttnBwdSm90INS1_25CollectiveMainloopBwdSm90ILi2ELi2ELi2EN4cute5tupleIJNS5_1CILi1EEES8_S8_EEENS6_IJNS7_ILi128EEESA_NS7_ILi64EEEEEENS_10bfloat16_tEfNS_4arch4Sm90ELb0ELb1ELb0ELb1ELb1ELb1ELb0ELb0ELi2ELi1ELi2ELi2ELb0EEENS1_24CollectiveEpilogueBwdGQAISC_fSF_Li256ELb1ELb1EEENS1_19SingleTileSchedulerILb1ELb0ELb0ELi128EEEEEEEEEvNT_6ParamsE,(.L_x_161 - _ZN7cutlass13device_kernelIN5flash11enable_sm90INS1_16FlashAttnBwdSm90INS1_25CollectiveMainloopBwdSm90ILi2ELi2ELi2EN4cute5tupleIJNS5_1CILi1EEES8_S8_EEENS6_IJNS7_ILi128EEESA_NS7_ILi64EEEEEENS_10bfloat16_tEfNS_4arch4Sm90ELb0ELb1ELb0ELb1ELb1ELb1ELb0ELb0ELi2ELi1ELi2ELi2ELb0EEENS1_24CollectiveEpilogueBwdGQAISC_fSF_Li256ELb1ELb1EEENS1_19SingleTileSchedulerILb1ELb0ELb0ELi128EEEEEEEEEvNT_6ParamsE)
        .other          _ZN7cutlass13device_kernelIN5flash11enable_sm90INS1_16FlashAttnBwdSm90INS1_25CollectiveMainloopBwdSm90ILi2ELi2ELi2EN4cute5tupleIJNS5_1CILi1EEES8_S8_EEENS6_IJNS7_ILi128EEESA_NS7_ILi64EEEEEENS_10bfloat16_tEfNS_4arch4Sm90ELb0ELb1ELb0ELb1ELb1ELb1ELb0ELb0ELi2ELi1ELi2ELi2ELb0EEENS1_24CollectiveEpilogueBwdGQAISC_fSF_Li256ELb1ELb1EEENS1_19SingleTileSchedulerILb1ELb0ELb0ELi128EEEEEEEEEvNT_6ParamsE,@"STO_CUDA_ENTRY STV_DEFAULT"
_ZN7cutlass13device_kernelIN5flash11enable_sm90INS1_16FlashAttnBwdSm90INS1_25CollectiveMainloopBwdSm90ILi2ELi2ELi2EN4cute5tupleIJNS5_1CILi1EEES8_S8_EEENS6_IJNS7_ILi128EEESA_NS7_ILi64EEEEEENS_10bfloat16_tEfNS_4arch4Sm90ELb0ELb1ELb0ELb1ELb1ELb1ELb0ELb0ELi2ELi1ELi2ELi2ELb0EEENS1_24CollectiveEpilogueBwdGQAISC_fSF_Li256ELb1ELb1EEENS1_19SingleTileSchedulerILb1ELb0ELb0ELi128EEEEEEEEEvNT_6ParamsE:
[----:B------:R-:W-:Y:S01]  /*0000*/  LDC R1, c[0x0][0x37c] ;  /* 0x0000df00ff017b82 */ /* 0x000fe20000000800 */
[----:B------:R-:W-:Y:S05]  /*0010*/  EXIT ;  /* 0x000000000000794d */ /* 0x000fea0003800000 */
.L_x_66:
        /* <DEDUP_REMOVED lines=14> */
.L_x_161:


//--------------------- .text._ZN7cutlass13device_kernelIN5flash11enable_sm90INS1_16FlashAttnBwdSm90INS1_25CollectiveMainloopBwdSm90ILi2ELi2ELi2EN4cute5tupleIJNS5_1CILi1EEES8_S8_EEENS6_IJNS7_ILi128EEESA_NS7_ILi64EEEEEENS_10bfloat16_tEfNS_4arch4Sm90ELb1ELb0ELb0ELb0ELb0ELb1ELb0ELb0ELi2ELi1ELi2ELi2ELb0EEENS1_21CollectiveEpilogueBwdISC_SD_SF_Li256ELb0ELb0ELi1EEENS1_25SingleTileBwdLPTSchedulerILb0ELi128ELb0EEEEEEEEEvNT_6ParamsE --------------------------
	.section	.text._ZN7cutlass13device_kernelIN5flash11enable_sm90INS1_16FlashAttnBwdSm90INS1_25CollectiveMainloopBwdSm90ILi2ELi2ELi2EN4cute5tupleIJNS5_1CILi1EEES8_S8_EEENS6_IJNS7_ILi128EEESA_NS7_ILi64EEEEEENS_10bfloat16_tEfNS_4arch4Sm90ELb1ELb0ELb0ELb0ELb0ELb1ELb0ELb0ELi2ELi1ELi2ELi2ELb0EEENS1_21CollectiveEpilogueBwdISC_SD_SF_Li256ELb0ELb0ELi1EEENS1_25SingleTileBwdLPTSchedulerILb0ELi128ELb0EEEEEEEEEvNT_6ParamsE,"ax",@progbits
	.align	128
.text._ZN7cutlass13device_kernelIN5flash11enable_sm90INS1_16FlashAttnBwdSm90INS1_25CollectiveMainloopBwdSm90ILi2ELi2ELi2EN4cute5tupleIJNS5_1CILi1EEES8_S8_EEENS6_IJNS7_ILi128EEESA_NS7_ILi64EEEEEENS_10bfloat16_tEfNS_4arch4Sm90ELb1ELb0ELb0ELb0ELb0ELb1ELb0ELb0ELi2ELi1ELi2ELi2ELb0EEENS1_21CollectiveEpilogueBwdISC_SD_SF_Li256ELb0ELb0ELi1EEENS1_25SingleTileBwdLPTSchedulerILb0ELi128ELb0EEEEEEEEEvNT_6ParamsE:
        .type           _ZN7cutlass13device_kernelIN5flash11enable_sm90INS1_16FlashAttnBwdSm90INS1_25CollectiveMainloopBwdSm90ILi2ELi2ELi2EN4cute5tupleIJNS5_1CILi1EEES8_S8_EEENS6_IJNS7_ILi128EEESA_NS7_ILi64EEEEEENS_10bfloat16_tEfNS_4arch4Sm90ELb1ELb0ELb0ELb0ELb0ELb1ELb0ELb0ELi2ELi1ELi2ELi2ELb0EEENS1_21CollectiveEpilogueBwdISC_SD_SF_Li256ELb0ELb0ELi1EEENS1_25SingleTileBwdLPTSchedulerILb0ELi128ELb0EEEEEEEEEvNT_6ParamsE,@function
        .size           _ZN7cutlass13device_kernelIN5flash11enable_sm90INS1_16FlashAttnBwdSm90INS1_25CollectiveMainloopBwdSm90ILi2ELi2ELi2EN4cute5tupleIJNS5_1CILi1EEES8_S8_EEENS6_IJNS7_ILi128EEESA_NS7_ILi64EEEEEENS_10bfloat16_tEfNS_4arch4Sm90ELb1ELb0ELb0ELb0ELb0ELb1ELb0ELb0ELi2ELi1ELi2ELi2ELb0EEENS1_21CollectiveEpilogueBwdISC_SD_SF_Li256ELb0ELb0ELi1EEENS1_25SingleTileBwdLPTSchedulerILb0ELi128ELb0EEEEEEEEEvNT_6ParamsE,(.L_x_162 - _ZN7cutlass13device_kernelIN5flash11enable_sm90INS1_16FlashAttnBwdSm90INS1_25CollectiveMainloopBwdSm90ILi2ELi2ELi2EN4cute5tupleIJNS5_1CILi1EEES8_S8_EEENS6_IJNS7_ILi128EEESA_NS7_ILi64EEEEEENS_10bfloat16_tEfNS_4arch4Sm90ELb1ELb0ELb0ELb0ELb0ELb1ELb0ELb0ELi2ELi1ELi2ELi2ELb0EEENS1_21CollectiveEpilogueBwdISC_SD_SF_Li256ELb0ELb0ELi1EEENS1_25SingleTileBwdLPTSchedulerILb0ELi128ELb0EEEEEEEEEvNT_6ParamsE)
        .other          _ZN7cutlass13device_kernelIN5flash11enable_sm90INS1_16FlashAttnBwdSm90INS1_25CollectiveMainloopBwdSm90ILi2ELi2ELi2EN4cute5tupleIJNS5_1CILi1EEES8_S8_EEENS6_IJNS7_ILi128EEESA_NS7_ILi64EEEEEENS_10bfloat16_tEfNS_4arch4Sm90ELb1ELb0ELb0ELb0ELb0ELb1ELb0ELb0ELi2ELi1ELi2ELi2ELb0EEENS1_21CollectiveEpilogueBwdISC_SD_SF_Li256ELb0ELb0ELi1EEENS1_25SingleTileBwdLPTSchedulerILb0ELi128ELb0EEEEEEEEEvNT_6ParamsE,@"STO_CUDA_ENTRY STV_DEFAULT"
_ZN7cutlass13device_kernelIN5flash11enable_sm90INS1_16FlashAttnBwdSm90INS1_25CollectiveMainloopBwdSm90ILi2ELi2ELi2EN4cute5tupleIJNS5_1CILi1EEES8_S8_EEENS6_IJNS7_ILi128EEESA_NS7_ILi64EEEEEENS_10bfloat16_tEfNS_4arch4Sm90ELb1ELb0ELb0ELb0ELb0ELb1ELb0ELb0ELi2ELi1ELi2ELi2ELb0EEENS1_21CollectiveEpilogueBwdISC_SD_SF_Li256ELb0ELb0ELi1EEENS1_25SingleTileBwdLPTSchedulerILb0ELi128ELb0EEEEEEEEEvNT_6ParamsE:
[----:B------:R-:W-:Y:S01]  /*0000*/  LDC R1, c[0x0][0x37c] ;  /* 0x0000df00ff017b82 */ /* 0x000fe20000000800 */
[----:B------:R-:W-:Y:S05]  /*0010*/  EXIT ;  /* 0x000000000000794d */ /* 0x000fea0003800000 */
.L_x_67:
        /* <DEDUP_REMOVED lines=14> */
.L_x_162:


//--------------------- .text._ZN7cutlass13device_kernelIN5flash11enable_sm90INS1_16FlashAttnBwdSm90INS1_25CollectiveMainloopBwdSm90ILi2ELi2ELi2EN4cute5tupleIJNS5_1CILi1EEES8_S8_EEENS6_IJNS7_ILi128EEESA_NS7_ILi64EEEEEENS_10bfloat16_tEfNS_4arch4Sm90ELb1ELb0ELb0ELb0ELb1ELb1ELb0ELb0ELi2ELi1ELi2ELi2ELb0EEENS1_21CollectiveEpilogueBwdISC_SD_SF_Li256ELb0ELb0ELi1EEENS1_25SingleTileBwdLPTSchedulerILb0ELi128ELb1EEEEEEEEEvNT_6ParamsE --------------------------
	.section	.text._ZN7cutlass13device_kernelIN5flash11enable_sm90INS1_16FlashAttnBwdSm90INS1_25CollectiveMainloopBwdSm90ILi2ELi2ELi2EN4cute5tupleIJNS5_1CILi1EEES8_S8_EEENS6_IJNS7_ILi128EEESA_NS7_ILi64EEEEEENS_10bfloat16_tEfNS_4arch4Sm90ELb1ELb0ELb0ELb0ELb1ELb1ELb0ELb0ELi2ELi1ELi2ELi2ELb0EEENS1_21CollectiveEpilogueBwdISC_SD_SF_Li256ELb0ELb0ELi1EEENS1_25SingleTileBwdLPTSchedulerILb0ELi128ELb1EEEEEEEEEvNT_6ParamsE,"ax",@progbits
	.align	128
.text._ZN7cutlass13device_kernelIN5flash11enable_sm90INS1_16FlashAttnBwdSm90INS1_25CollectiveMainloopBwdSm90ILi2ELi2ELi2EN4cute5tupleIJNS5_1CILi1EEES8_S8_EEENS6_IJNS7_ILi128EEESA_NS7_ILi64EEEEEENS_10bfloat16_tEfNS_4arch4Sm90ELb1ELb0ELb0ELb0ELb1ELb1ELb0ELb0ELi2ELi1ELi2ELi2ELb0EEENS1_21CollectiveEpilogueBwdISC_SD_SF_Li256ELb0ELb0ELi1EEENS1_25SingleTileBwdLPTSchedulerILb0ELi128ELb1EEEEEEEEEvNT_6ParamsE:
        .type           _ZN7cutlass13device_kernelIN5flash11enable_sm90INS1_16FlashAttnBwdSm90INS1_25CollectiveMainloopBwdSm90ILi2ELi2ELi2EN4cute5tupleIJNS5_1CILi1EEES8_S8_EEENS6_IJNS7_ILi128EEESA_NS7_ILi64EEEEEENS_10bfloat16_tEfNS_4arch4Sm90ELb1ELb0ELb0ELb0ELb1ELb1ELb0ELb0ELi2ELi1ELi2ELi2ELb0EEENS1_21CollectiveEpilogueBwdISC_SD_SF_Li256ELb0ELb0ELi1EEENS1_25SingleTileBwdLPTSchedulerILb0ELi128ELb1EEEEEEEEEvNT_6ParamsE,@function
        .size           _ZN7cutlass13device_kernelIN5flash11enable_sm90INS1_16FlashAttnBwdSm90INS1_25CollectiveMainloopBwdSm90ILi2ELi2ELi2EN4cute5tupleIJNS5_1CILi1EEES8_S8_EEENS6_IJNS7_ILi128EEESA_NS7_ILi64EEEEEENS_10bfloat16_tEfNS_4arch4Sm90ELb1ELb0ELb0ELb0ELb1ELb1ELb0ELb0ELi2ELi1ELi2ELi2ELb0EEENS1_21CollectiveEpilogueBwdISC_SD_SF_Li256ELb0ELb0ELi1EEENS1_25SingleTileBwdLPTSchedulerILb0ELi128ELb1EEEEEEEEEvNT_6ParamsE,(.L_x_163 - _ZN7cutlass13device_kernelIN5flash11enable_sm90INS1_16FlashAttnBwdSm90INS1_25CollectiveMainloopBwdSm90ILi2ELi2ELi2EN4cute5tupleIJNS5_1CILi1EEES8_S8_EEENS6_IJNS7_ILi128EEESA_NS7_ILi64EEEEEENS_10bfloat16_tEfNS_4arch4Sm90ELb1ELb0ELb0ELb0ELb1ELb1ELb0ELb0ELi2ELi1ELi2ELi2ELb0EEENS1_21CollectiveEpilogueBwdISC_SD_SF_Li256ELb0ELb0ELi1EEENS1_25SingleTileBwdLPTSchedulerILb0ELi128ELb1EEEEEEEEEvNT_6ParamsE)
        .other          _ZN7cutlass13device_kernelIN5flash11enable_sm90INS1_16FlashAttnBwdSm90INS1_25CollectiveMainloopBwdSm90ILi2ELi2ELi2EN4cute5tupleIJNS5_1CILi1EEES8_S8_EEENS6_IJNS7_ILi128EEESA_NS7_ILi64EEEEEENS_10bfloat16_tEfNS_4arch4Sm90ELb1ELb0ELb0ELb0ELb1ELb1ELb0ELb0ELi2ELi1ELi2ELi2ELb0EEENS1_21CollectiveEpilogueBwdISC_SD_SF_Li256ELb0ELb0ELi1EEENS1_25SingleTileBwdLPTSchedulerILb0ELi128ELb1EEEEEEEEEvNT_6ParamsE,@"STO_CUDA_ENTRY STV_DEFAULT"
_ZN7cutlass13device_kernelIN5flash11enable_sm90INS1_16FlashAttnBwdSm90INS1_25CollectiveMainloopBwdSm90ILi2ELi2ELi2EN4cute5tupleIJNS5_1CILi1EEES8_S8_EEENS6_IJNS7_ILi128EEESA_NS7_ILi64EEEEEENS_10bfloat16_tEfNS_4arch4Sm90ELb1ELb0ELb0ELb0ELb1ELb1ELb0ELb0ELi2ELi1ELi2ELi2ELb0EEENS1_21CollectiveEpilogueBwdISC_SD_SF_Li256ELb0ELb0ELi1EEENS1_25SingleTileBwdLPTSchedulerILb0ELi128ELb1EEEEEEEEEvNT_6ParamsE:
[----:B------:R-:W-:Y:S01]  /*0000*/  LDC R1, c[0x0][0x37c] ;  /* 0x0000df00ff017b82 */ /* 0x000fe20000000800 */
[----:B------:R-:W-:Y:S05]  /*0010*/  EXIT ;  /* 0x000000000000794d */ /* 0x000fea0003800000 */
.L_x_68:
        /* <DEDUP_REMOVED lines=14> */
.L_x_163:


//--------------------- .text._ZN7cutlass13device_kernelIN5flash11enable_sm90INS1_16FlashAttnBwdSm90INS1_25CollectiveMainloopBwdSm90ILi2ELi2ELi2EN4cute5tupleIJNS5_1CILi1EEES8_S8_EEENS6_IJNS7_ILi128EEESA_NS7_ILi64EEEEEENS_10bfloat16_tEfNS_4arch4Sm90ELb1ELb0ELb0ELb0ELb0ELb1ELb0ELb0ELi2ELi1ELi2ELi2ELb0EEENS1_24CollectiveEpilogueBwdGQAISC_fSF_Li256ELb0ELb0EEENS1_25SingleTileBwdLPTSchedulerILb0ELi128ELb0EEEEEEEEEvNT_6ParamsE --------------------------
	.section	.text._ZN7cutlass13device_kernelIN5flash11enable_sm90INS1_16FlashAttnBwdSm90INS1_25CollectiveMainloopBwdSm90ILi2ELi2ELi2EN4cute5tupleIJNS5_1CILi1EEES8_S8_EEENS6_IJNS7_ILi128EEESA_NS7_ILi64EEEEEENS_10bfloat16_tEfNS_4arch4Sm90ELb1ELb0ELb0ELb0ELb0ELb1ELb0ELb0ELi2ELi1ELi2ELi2ELb0EEENS1_24CollectiveEpilogueBwdGQAISC_fSF_Li256ELb0ELb0EEENS1_25SingleTileBwdLPTSchedulerILb0ELi128ELb0EEEEEEEEEvNT_6ParamsE,"ax",@progbits
	.align	128
.text._ZN7cutlass13device_kernelIN5flash11enable_sm90INS1_16FlashAttnBwdSm90INS1_25CollectiveMainloopBwdSm90ILi2ELi2ELi2EN4cute5tupleIJNS5_1CILi1EEES8_S8_EEENS6_IJNS7_ILi128EEESA_NS7_ILi64EEEEEENS_10bfloat16_tEfNS_4arch4Sm90ELb1ELb0ELb0ELb0ELb0ELb1ELb0ELb0ELi2ELi1ELi2ELi2ELb0EEENS1_24CollectiveEpilogueBwdGQAISC_fSF_Li256ELb0ELb0EEENS1_25SingleTileBwdLPTSchedulerILb0ELi128ELb0EEEEEEEEEvNT_6ParamsE:
        .type           _ZN7cutlass13device_kernelIN5flash11enable_sm90INS1_16FlashAttnBwdSm90INS1_25CollectiveMainloopBwdSm90ILi2ELi2ELi2EN4cute5tupleIJNS5_1CILi1EEES8_S8_EEENS6_IJNS7_ILi128EEESA_NS7_ILi64EEEEEENS_10bfloat16_tEfNS_4arch4Sm90ELb1ELb0ELb0ELb0ELb0ELb1ELb0ELb0ELi2ELi1ELi2ELi2ELb0EEENS1_24CollectiveEpilogueBwdGQAISC_fSF_Li256ELb0ELb0EEENS1_25SingleTileBwdLPTSchedulerILb0ELi128ELb0EEEEEEEEEvNT_6ParamsE,@function
        .size           _ZN7cutlass13device_kernelIN5flash11enable_sm90INS1_16FlashAttnBwdSm90INS1_25CollectiveMainloopBwdSm90ILi2ELi2ELi2EN4cute5tupleIJNS5_1CILi1EEES8_S8_EEENS6_IJNS7_ILi128EEESA_NS7_ILi64EEEEEENS_10bfloat16_tEfNS_4arch4Sm90ELb1ELb0ELb0ELb0ELb0ELb1ELb0ELb0ELi2ELi1ELi2ELi2ELb0EEENS1_24CollectiveEpilogueBwdGQAISC_fSF_Li256ELb0ELb0EEENS1_25SingleTileBwdLPTSchedulerILb0ELi128ELb0EEEEEEEEEvNT_6ParamsE,(.L_x_164 - _ZN7cutlass13device_kernelIN5flash11enable_sm90INS1_16FlashAttnBwdSm90INS1_25CollectiveMainloopBwdSm90ILi2ELi2ELi2EN4cute5tupleIJNS5_1CILi1EEES8_S8_EEENS6_IJNS7_ILi128EEESA_NS7_ILi64EEEEEENS_10bfloat16_tEfNS_4arch4Sm90ELb1ELb0ELb0ELb0ELb0ELb1ELb0ELb0ELi2ELi1ELi2ELi2ELb0EEENS1_24CollectiveEpilogueBwdGQAISC_fSF_Li256ELb0ELb0EEENS1_25SingleTileBwdLPTSchedulerILb0ELi128ELb0EEEEEEEEEvNT_6ParamsE)
        .other          _ZN7cutlass13device_kernelIN5flash11enable_sm90INS1_16FlashAttnBwdSm90INS1_25CollectiveMainloopBwdSm90ILi2ELi2ELi2EN4cute5tupleIJNS5_1CILi1EEES8_S8_EEENS6_IJNS7_ILi128EEESA_NS7_ILi64EEEEEENS_10bfloat16_tEfNS_4arch4Sm90ELb1ELb0ELb0ELb0ELb0ELb1ELb0ELb0ELi2ELi1ELi2ELi2ELb0EEENS1_24CollectiveEpilogueBwdGQAISC_fSF_Li256ELb0ELb0EEENS1_25SingleTileBwdLPTSchedulerILb0ELi128ELb0EEEEEEEEEvNT_6ParamsE,@"STO_CUDA_ENTRY STV_DEFAULT"
_ZN7cutlass13device_kernelIN5flash11enable_sm90INS1_16FlashAttnBwdSm90INS1_25CollectiveMainloopBwdSm90ILi2ELi2ELi2EN4cute5tupleIJNS5_1CILi1EEES8_S8_EEENS6_IJNS7_ILi128EEESA_NS7_ILi64EEEEEENS_10bfloat16_tEfNS_4arch4Sm90ELb1ELb0ELb0ELb0ELb0ELb1ELb0ELb0ELi2ELi1ELi2ELi2ELb0EEENS1_24CollectiveEpilogueBwdGQAISC_fSF_Li256ELb0ELb0EEENS1_25SingleTileBwdLPTSchedulerILb0ELi128ELb0EEEEEEEEEvNT_6ParamsE:
[----:B------:R-:W-:Y:S01]  /*0000*/  LDC R1, c[0x0][0x37c] ;  /* 0x0000df00ff017b82 */ /* 0x000fe20000000800 */
[----:B------:R-:W-:Y:S05]  /*0010*/  EXIT ;  /* 0x000000000000794d */ /* 0x000fea0003800000 */
.L_x_69:
        /* <DEDUP_REMOVED lines=14> */
.L_x_164:


//--------------------- .text._ZN7cutlass13device_kernelIN5flash11enable_sm90INS1_16FlashAttnBwdSm90INS1_25CollectiveMainloopBwdSm90ILi2ELi2ELi2EN4cute5tupleIJNS5_1CILi1EEES8_S8_EEENS6_IJNS7_ILi128EEESA_NS7_ILi64EEEEEENS_10bfloat16_tEfNS_4arch4Sm90ELb1ELb0ELb0ELb0ELb1ELb1ELb0ELb0ELi2ELi1ELi2ELi2ELb0EEENS1_24CollectiveEpilogueBwdGQAISC_fSF_Li256ELb0ELb1EEENS1_25SingleTileBwdLPTSchedulerILb0ELi128ELb1EEEEEEEEEvNT_6ParamsE --------------------------
	.section	.text._ZN7cutlass13device_kernelIN5flash11enable_sm90INS1_16FlashAttnBwdSm90INS1_25CollectiveMainloopBwdSm90ILi2ELi2ELi2EN4cute5tupleIJNS5_1CILi1EEES8_S8_EEENS6_IJNS7_ILi128EEESA_NS7_ILi64EEEEEENS_10bfloat16_tEfNS_4arch4Sm90ELb1ELb0ELb0ELb0ELb1ELb1ELb0ELb0ELi2ELi1ELi2ELi2ELb0EEENS1_24CollectiveEpilogueBwdGQAISC_fSF_Li256ELb0ELb1EEENS1_25SingleTileBwdLPTSchedulerILb0ELi128ELb1EEEEEEEEEvNT_6ParamsE,"ax",@progbits
	.align	128
.text._ZN7cutlass13device_kernelIN5flash11enable_sm90INS1_16FlashAttnBwdSm90INS1_25CollectiveMainloopBwdSm90ILi2ELi2ELi2EN4cute5tupleIJNS5_1CILi1EEES8_S8_EEENS6_IJNS7_ILi128EEESA_NS7_ILi64EEEEEENS_10bfloat16_tEfNS_4arch4Sm90ELb1ELb0ELb0ELb0ELb1ELb1ELb0ELb0ELi2ELi1ELi2ELi2ELb0EEENS1_24CollectiveEpilogueBwdGQAISC_fSF_Li256ELb0ELb1EEENS1_25SingleTileBwdLPTSchedulerILb0ELi128ELb1EEEEEEEEEvNT_6ParamsE:
        .type           _ZN7cutlass13device_kernelIN5flash11enable_sm90INS1_16FlashAttnBwdSm90INS1_25CollectiveMainloopBwdSm90ILi2ELi2ELi2EN4cute5tupleIJNS5_1CILi1EEES8_S8_EEENS6_IJNS7_ILi128EEESA_NS7_ILi64EEEEEENS_10bfloat16_tEfNS_4arch4Sm90ELb1ELb0ELb0ELb0ELb1ELb1ELb0ELb0ELi2ELi1ELi2ELi2ELb0EEENS1_24CollectiveEpilogueBwdGQAISC_fSF_Li256ELb0ELb1EEENS1_25SingleTileBwdLPTSchedulerILb0ELi128ELb1EEEEEEEEEvNT_6ParamsE,@function
        .size           _ZN7cutlass13device_kernelIN5flash11enable_sm90INS1_16FlashAttnBwdSm90INS1_25CollectiveMainloopBwdSm90ILi2ELi2ELi2EN4cute5tupleIJNS5_1CILi1EEES8_S8_EEENS6_IJNS7_ILi128EEESA_NS7_ILi64EEEEEENS_10bfloat16_tEfNS_4arch4Sm90ELb1ELb0ELb0ELb0ELb1ELb1ELb0ELb0ELi2ELi1ELi2ELi2ELb0EEENS1_24CollectiveEpilogueBwdGQAISC_fSF_Li256ELb0ELb1EEENS1_25SingleTileBwdLPTSchedulerILb0ELi128ELb1EEEEEEEEEvNT_6ParamsE,(.L_x_165 - _ZN7cutlass13device_kernelIN5flash11enable_sm90INS1_16FlashAttnBwdSm90INS1_25CollectiveMainloopBwdSm90ILi2ELi2ELi2EN4cute5tupleIJNS5_1CILi1EEES8_S8_EEENS6_IJNS7_ILi128EEESA_NS7_ILi64EEEEEENS_10bfloat16_tEfNS_4arch4Sm90ELb1ELb0ELb0ELb0ELb1ELb1ELb0ELb0ELi2ELi1ELi2ELi2ELb0EEENS1_24CollectiveEpilogueBwdGQAISC_fSF_Li256ELb0ELb1EEENS1_25SingleTileBwdLPTSchedulerILb0ELi128ELb1EEEEEEEEEvNT_6ParamsE)
        .other          _ZN7cutlass13device_kernelIN5flash11enable_sm90INS1_16FlashAttnBwdSm90INS1_25CollectiveMainloopBwdSm90ILi2ELi2ELi2EN4cute5tupleIJNS5_1CILi1EEES8_S8_EEENS6_IJNS7_ILi128EEESA_NS7_ILi64EEEEEENS_10bfloat16_tEfNS_4arch4Sm90ELb1ELb0ELb0ELb0ELb1ELb1ELb0ELb0ELi2ELi1ELi2ELi2ELb0EEENS1_24CollectiveEpilogueBwdGQAISC_fSF_Li256ELb0ELb1EEENS1_25SingleTileBwdLPTSchedulerILb0ELi128ELb1EEEEEEEEEvNT_6ParamsE,@"STO_CUDA_ENTRY STV_DEFAULT"
_ZN7cutlass13device_kernelIN5flash11enable_sm90INS1_16FlashAttnBwdSm90INS1_25CollectiveMainloopBwdSm90ILi2ELi2ELi2EN4cute5tupleIJNS5_1CILi1EEES8_S8_EEENS6_IJNS7_ILi128EEESA_NS7_ILi64EEEEEENS_10bfloat16_tEfNS_4arch4Sm90ELb1ELb0ELb0ELb0ELb1ELb1ELb0ELb0ELi2ELi1ELi2ELi2ELb0EEENS1_24CollectiveEpilogueBwdGQAISC_fSF_Li256ELb0ELb1EEENS1_25SingleTileBwdLPTSchedulerILb0ELi128ELb1EEEEEEEEEvNT_6ParamsE:
[----:B------:R-:W-:Y:S01]  /*0000*/  LDC R1, c[0x0][0x37c] ;  /* 0x0000df00ff017b82 */ /* 0x000fe20000000800 */
[----:B------:R-:W-:Y:S05]  /*0010*/  EXIT ;  /* 0x000000000000794d */ /* 0x000fea0003800000 */
.L_x_70:
        /* <DEDUP_REMOVED lines=14> */
.L_x_165:


//--------------------- .text._ZN7cutlass13device_kernelIN5flash22FlashAttnBwdPreprocessIN4cute5tupleIJNS3_1CILi128EEENS5_ILi64EEEEEENS_10bfloat16_tEfNS_4arch4Sm90ELb1ELb0EEEEEvNT_6ParamsE --------------------------
	.section	.text._ZN7cutlass13device_kernelIN5flash22FlashAttnBwdPreprocessIN4cute5tupleIJNS3_1CILi128EEENS5_ILi64EEEEEENS_10bfloat16_tEfNS_4arch4Sm90ELb1ELb0EEEEEvNT_6ParamsE,"ax",@progbits
	.align	128
.text._ZN7cutlass13device_kernelIN5flash22FlashAttnBwdPreprocessIN4cute5tupleIJNS3_1CILi128EEENS5_ILi64EEEEEENS_10bfloat16_tEfNS_4arch4Sm90ELb1ELb0EEEEEvNT_6ParamsE:
        .type           _ZN7cutlass13device_kernelIN5flash22FlashAttnBwdPreprocessIN4cute5tupleIJNS3_1CILi128EEENS5_ILi64EEEEEENS_10bfloat16_tEfNS_4arch4Sm90ELb1ELb0EEEEEvNT_6ParamsE,@function
        .size           _ZN7cutlass13device_kernelIN5flash22FlashAttnBwdPreprocessIN4cute5tupleIJNS3_1CILi128EEENS5_ILi64EEEEEENS_10bfloat16_tEfNS_4arch4Sm90ELb1ELb0EEEEEvNT_6ParamsE,(.L_x_166 - _ZN7cutlass13device_kernelIN5flash22FlashAttnBwdPreprocessIN4cute5tupleIJNS3_1CILi128EEENS5_ILi64EEEEEENS_10bfloat16_tEfNS_4arch4Sm90ELb1ELb0EEEEEvNT_6ParamsE)
        .other          _ZN7cutlass13device_kernelIN5flash22FlashAttnBwdPreprocessIN4cute5tupleIJNS3_1CILi128EEENS5_ILi64EEEEEENS_10bfloat16_tEfNS_4arch4Sm90ELb1ELb0EEEEEvNT_6ParamsE,@"STO_CUDA_ENTRY STV_DEFAULT"
_ZN7cutlass13device_kernelIN5flash22FlashAttnBwdPreprocessIN4cute5tupleIJNS3_1CILi128EEENS5_ILi64EEEEEENS_10bfloat16_tEfNS_4arch4Sm90ELb1ELb0EEEEEvNT_6ParamsE:
[----:B------:R-:W-:Y:S01]  /*0000*/  LDC R1, c[0x0][0x37c] ;  /* 0x0000df00ff017b82 */ /* 0x000fe20000000800 */
[----:B------:R-:W0:Y:S07]  /*0010*/  S2R R0, SR_TID.X ;  /* 0x0000000000007919 */ /* 0x000e2e0000002100 */
[----:B------:R-:W1:Y:S01]  /*0020*/  S2UR UR11, SR_CTAID.X ;  /* 0x00000000000b79c3 */ /* 0x000e620000002500 */
[----:B------:R-:W2:Y:S01]  /*0030*/  LDCU UR7, c[0x0][0x388] ;  /* 0x00007100ff0777ac */ /* 0x000ea20008000800 */
[----:B------:R-:W-:Y:S01]  /*0040*/  HFMA2 R41, -RZ, RZ, 0, 0 ;  /* 0x00000000ff297431 */ /* 0x000fe200000001ff */
[----:B------:R-:W3:Y:S01]  /*0050*/  S2R R4, SR_CTAID.Z ;  /* 0x0000000000047919 */ /* 0x000ee20000002700 */
[----:B------:R-:W4:Y:S04]  /*0060*/  LDCU UR4, c[0x0][0x38c] ;  /* 0x00007180ff0477ac */ /* 0x000f280008000800 */
[----:B------:R-:W3:Y:S01]  /*0070*/  S2UR UR14, SR_CTAID.Y ;  /* 0x00000000000e79c3 */ /* 0x000ee20000002600 */
[----:B------:R-:W3:Y:S07]  /*0080*/  LDCU.64 UR12, c[0x0][0x358] ;  /* 0x00006b00ff0c77ac */ /* 0x000eee0008000a00 */
[----:B------:R-:W3:Y:S01]  /*0090*/  LDC.64 R14, c[0x0][0x3a0] ;  /* 0x0000e800ff0e7b82 */ /* 0x000ee20000000a00 */
[----:B-1----:R-:W-:-:S07]  /*00a0*/  USHF.L.U32 UR6, UR11, 0x7, URZ ;  /* 0x000000070b067899 */ /* 0x002fce00080006ff */
[----:B------:R-:W1:Y:S01]  /*00b0*/  LDC.64 R22, c[0x0][0x3a8] ;  /* 0x0000ea00ff167b82 */ /* 0x000e620000000a00 */
[----:B--2---:R-:W-:Y:S01]  /*00c0*/  UIADD3 UR10, UPT, UPT, -UR6, UR7, URZ ;  /* 0x00000007060a7290 */ /* 0x004fe2000fffe1ff */
[----:B0-----:R-:W-:Y:S01]  /*00d0*/  IMAD.SHL.U32 R40, R0, 0x8, RZ ;  /* 0x0000000800287824 */ /* 0x001fe200078e00ff */
[----:B------:R-:W-:-:S05]  /*00e0*/  SHF.R.U32.HI R2, RZ, 0x3, R0 ;  /* 0x00000003ff027819 */ /* 0x000fca0000011600 */
[----:B------:R-:W0:Y:S01]  /*00f0*/  LDC.64 R20, c[0x0][0x3c0] ;  /* 0x0000f000ff147b82 */ /* 0x000e220000000a00 */
[----:B------:R-:W-:Y:S01]  /*0100*/  LOP3.LUT R40, R40, 0x38, RZ, 0xc0, !PT ;  /* 0x0000003828287812 */ /* 0x000fe200078ec0ff */
[C---:B------:R-:W-:Y:S01]  /*0110*/  VIADD R3, R2.reuse, 0x20 ;  /* 0x0000002002037836 */ /* 0x040fe20000000000 */
[----:B------:R-:W-:Y:S02]  /*0120*/  IADD3 R6, PT, PT, R2, 0x60, RZ ;  /* 0x0000006002067810 */ /* 0x000fe40007ffe0ff */
[----:B----4-:R-:W-:Y:S01]  /*0130*/  ISETP.GE.AND P0, PT, R40, UR4, PT ;  /* 0x0000000428007c0c */ /* 0x010fe2000bf06270 */
[----:B------:R-:W-:Y:S02]  /*0140*/  UIMAD.WIDE.U32 UR4, UR11, 0x80, URZ ;  /* 0x000000800b0478a5 */ /* 0x000fe4000f8e00ff */
[----:B------:R-:W2:Y:S01]  /*0150*/  LDC.64 R12, c[0x0][0x3c8] ;  /* 0x0000f200ff0c7b82 */ /* 0x000ea20000000a00 */
[----:B---3--:R-:W-:Y:S01]  /*0160*/  IMAD.WIDE.U32 R8, R14, UR14, R40 ;  /* 0x0000000e0e087c25 */ /* 0x008fe2000f8e0028 */
[----:B------:R-:W-:-:S02]  /*0170*/  ISETP.GE.OR P1, PT, R3, UR10, P0 ;  /* 0x0000000a03007c0c */ /* 0x000fc40008726670 */
[C---:B------:R-:W-:Y:S01]  /*0180*/  ISETP.GE.OR P2, PT, R2.reuse, UR10, P0 ;  /* 0x0000000a02007c0c */ /* 0x040fe20008746670 */
[----:B------:R-:W-:Y:S01]  /*0190*/  IMAD R9, R15, UR14, R9 ;  /* 0x0000000e0f097c24 */ /* 0x000fe2000f8e0209 */
[----:B------:R-:W-:Y:S02]  /*01a0*/  LOP3.LUT R7, R2, UR4, RZ, 0xfc, !PT ;  /* 0x0000000402077c12 */ /* 0x000fe4000f8efcff */
[----:B------:R-:W3:Y:S01]  /*01b0*/  LDC.64 R14, c[0x0][0x3b8] ;  /* 0x0000ee00ff0e7b82 */ /* 0x000ee20000000a00 */
[----:B-1----:R-:W-:-:S04]  /*01c0*/  IMAD.WIDE.U32 R28, R4, R22, R8 ;  /* 0x00000016041c7225 */ /* 0x002fc800078e0008 */
[----:B------:R-:W-:Y:S02]  /*01d0*/  IMAD R29, R4, R23, R29 ;  /* 0x00000017041d7224 */ /* 0x000fe400078e021d */
[C---:B------:R-:W-:Y:S01]  /*01e0*/  @!P1 IADD3 R19, P3, PT, R7.reuse, 0x20, RZ ;  /* 0x0000002007139810 */ /* 0x040fe20007f7e0ff */
[----:B------:R-:W1:Y:S01]  /*01f0*/  @!P1 LDC.64 R16, c[0x0][0x398] ;  /* 0x0000e600ff109b82 */ /* 0x000e620000000a00 */
[----:B0-----:R-:W-:Y:S01]  /*0200*/  IMAD.WIDE.U32 R10, R20, UR14, R40 ;  /* 0x0000000e140a7c25 */ /* 0x001fe2000f8e0028 */
[----:B------:R-:W-:-:S03]  /*0210*/  @!P1 IADD3 R25, P4, PT, R7, 0x20, RZ ;  /* 0x0000002007199810 */ /* 0x000fc60007f9e0ff */
[----:B------:R-:W-:Y:S02]  /*0220*/  @!P1 IMAD.X R5, RZ, RZ, UR5, P3 ;  /* 0x00000005ff059e24 */ /* 0x000fe400098e06ff */
[----:B------:R-:W-:Y:S01]  /*0230*/  IMAD R11, R21, UR14, R11 ;  /* 0x0000000e150b7c24 */ /* 0x000fe2000f8e020b */
[----:B------:R-:W0:Y:S01]  /*0240*/  @!P1 LDC.64 R52, c[0x0][0x380] ;  /* 0x0000e000ff349b82 */ /* 0x000e220000000a00 */
[----:B------:R-:W-:Y:S02]  /*0250*/  @!P1 IMAD.X R23, RZ, RZ, UR5, P4 ;  /* 0x00000005ff179e24 */ /* 0x000fe4000a0e06ff */
[----:B--2---:R-:W-:-:S04]  /*0260*/  IMAD.WIDE.U32 R26, R4, R12, R10 ;  /* 0x0000000c041a7225 */ /* 0x004fc800078e000a */
[----:B------:R-:W-:Y:S01]  /*0270*/  IMAD R27, R4, R13, R27 ;  /* 0x0000000d041b7224 */ /* 0x000fe200078e021b */
[----:B------:R-:W2:Y:S01]  /*0280*/  LDC.64 R50, c[0x0][0x3b0] ;  /* 0x0000ec00ff327b82 */ /* 0x000ea20000000a00 */
[----:B---3--:R-:W-:Y:S01]  /*0290*/  @!P1 IMAD R18, R23, R14, RZ ;  /* 0x0000000e17129224 */ /* 0x008fe200078e02ff */
[----:B------:R-:W-:Y:S01]  /*02a0*/  @!P2 MOV R13, R29 ;  /* 0x0000001d000da202 */ /* 0x000fe20000000f00 */
[----:B------:R-:W-:Y:S02]  /*02b0*/  @!P2 IMAD.MOV.U32 R12, RZ, RZ, R28 ;  /* 0x000000ffff0ca224 */ /* 0x000fe400078e001c */
[----:B-1----:R-:W-:-:S03]  /*02c0*/  @!P1 IMAD R8, R5, R16, RZ ;  /* 0x0000001005089224 */ /* 0x002fc600078e02ff */
[----:B------:R-:W1:Y:S01]  /*02d0*/  LDC.64 R10, c[0x0][0x3b8] ;  /* 0x0000ee00ff0a7b82 */ /* 0x000e620000000a00 */
[----:B------:R-:W-:Y:S02]  /*02e0*/  VIADD R5, R2, 0x40 ;  /* 0x0000004002057836 */ /* 0x000fe40000000000 */
[C---:B------:R-:W-:Y:S02]  /*02f0*/  @!P1 IMAD R21, R19.reuse, R17, R8 ;  /* 0x0000001113159224 */ /* 0x040fe400078e0208 */
[----:B------:R-:W-:Y:S01]  /*0300*/  @!P1 IMAD.WIDE.U32 R16, R19, R16, R28 ;  /* 0x0000001013109225 */ /* 0x000fe200078e001c */
[----:B------:R-:W-:Y:S02]  /*0310*/  ISETP.GE.OR P3, PT, R5, UR10, P0 ;  /* 0x0000000a05007c0c */ /* 0x000fe40008766670 */
[----:B------:R-:W3:Y:S01]  /*0320*/  @!P2 LDC.64 R8, c[0x0][0x398] ;  /* 0x0000e600ff08ab82 */ /* 0x000ee20000000a00 */
[----:B------:R-:W-:Y:S01]  /*0330*/  ISETP.GE.OR P0, PT, R6, UR10, P0 ;  /* 0x0000000a06007c0c */ /* 0x000fe20008706670 */
[----:B------:R-:W-:Y:S01]  /*0340*/  @!P1 IMAD R19, R25, R15, R18 ;  /* 0x0000000f19139224 */ /* 0x000fe200078e0212 */
[----:B------:R-:W-:Y:S01]  /*0350*/  @!P1 IADD3 R17, PT, PT, R17, R21, RZ ;  /* 0x0000001511119210 */ /* 0x000fe20007ffe0ff */
[----:B------:R-:W-:Y:S01]  /*0360*/  @!P1 IMAD.WIDE.U32 R14, R25, R14, R26 ;  /* 0x0000000e190e9225 */ /* 0x000fe200078e001a */
[----:B0-----:R-:W-:-:S03]  /*0370*/  @!P1 LEA R52, P4, R16, R52, 0x1 ;  /* 0x0000003410349211 */ /* 0x001fc600078808ff */
[----:B------:R-:W0:Y:S01]  /*0380*/  @!P2 LDC.64 R44, c[0x0][0x380] ;  /* 0x0000e000ff2cab82 */ /* 0x000e220000000a00 */
[----:B------:R-:W-:Y:S01]  /*0390*/  @!P1 LEA.HI.X R53, R16, R53, R17, 0x1, P4 ;  /* 0x0000003510359211 */ /* 0x000fe200020f0c11 */
[----:B------:R-:W-:Y:S01]  /*03a0*/  @!P2 IMAD.MOV.U32 R16, RZ, RZ, R26 ;  /* 0x000000ffff10a224 */ /* 0x000fe200078e001a */
[----:B------:R-:W-:Y:S01]  /*03b0*/  @!P1 IADD3 R15, PT, PT, R15, R19, RZ ;  /* 0x000000130f0f9210 */ /* 0x000fe20007ffe0ff */
[----:B------:R-:W-:Y:S01]  /*03c0*/  @!P2 IMAD.MOV.U32 R17, RZ, RZ, R27 ;  /* 0x000000ffff11a224 */ /* 0x000fe200078e001b */
[C---:B--2---:R-:W-:Y:S01]  /*03d0*/  @!P1 LEA R50, P4, R14.reuse, R50, 0x1 ;  /* 0x000000320e329211 */ /* 0x044fe200078808ff */
[----:B------:R-:W-:Y:S02]  /*03e0*/  @!P3 IMAD.MOV.U32 R32, RZ, RZ, R28 ;  /* 0x000000ffff20b224 */ /* 0x000fe400078e001c */
[----:B------:R-:W2:Y:S01]  /*03f0*/  LDC.64 R22, c[0x0][0x3b0] ;  /* 0x0000ec00ff167b82 */ /* 0x000ea20000000a00 */
[----:B------:R-:W-:Y:S01]  /*0400*/  @!P1 LEA.HI.X R51, R14, R51, R15, 0x1, P4 ;  /* 0x000000330e339211 */ /* 0x000fe200020f0c0f */
[----:B-1----:R-:W-:Y:S01]  /*0410*/  @!P2 IMAD R20, R10, UR5, RZ ;  /* 0x000000050a14ac24 */ /* 0x002fe2000f8e02ff */
[C---:B------:R-:W-:Y:S01]  /*0420*/  @!P3 IADD3 R15, P4, PT, R7.reuse, 0x40, RZ ;  /* 0x00000040070fb810 */ /* 0x040fe20007f9e0ff */
[----:B------:R-:W-:-:S03]  /*0430*/  @!P2 IMAD.WIDE.U32 R16, R7, R10, R16 ;  /* 0x0000000a0710a225 */ /* 0x000fc600078e0010 */
[----:B------:R-:W-:Y:S01]  /*0440*/  @!P3 IADD3.X R19, PT, PT, RZ, UR5, RZ, P4, !PT ;  /* 0x00000005ff13bc10 */ /* 0x000fe2000a7fe4ff */
[----:B------:R-:W1:Y:S01]  /*0450*/  @!P3 LDC.64 R38, c[0x0][0x398] ;  /* 0x0000e600ff26bb82 */ /* 0x000e620000000a00 */
[----:B---3--:R-:W-:Y:S02]  /*0460*/  @!P2 IMAD R18, R8, UR5, RZ ;  /* 0x000000050812ac24 */ /* 0x008fe4000f8e02ff */
[----:B------:R-:W-:-:S04]  /*0470*/  @!P2 IMAD.WIDE.U32 R12, R7, R8, R12 ;  /* 0x00000008070ca225 */ /* 0x000fc800078e000c */
[C---:B------:R-:W-:Y:S01]  /*0480*/  @!P2 IMAD R21, R7.reuse, R9, R18 ;  /* 0x000000090715a224 */ /* 0x040fe200078e0212 */
[----:B------:R-:W3:Y:S01]  /*0490*/  @!P0 LDC.64 R36, c[0x0][0x398] ;  /* 0x0000e600ff248b82 */ /* 0x000ee20000000a00 */
[C---:B------:R-:W-:Y:S01]  /*04a0*/  @!P0 IADD3 R9, P5, PT, R7.reuse, 0x60, RZ ;  /* 0x0000006007098810 */ /* 0x040fe20007fbe0ff */
[----:B------:R-:W-:Y:S01]  /*04b0*/  @!P2 IMAD R31, R7, R11, R20 ;  /* 0x0000000b071fa224 */ /* 0x000fe200078e0214 */
[C---:B0-----:R-:W-:Y:S01]  /*04c0*/  @!P2 LEA R44, P4, R12.reuse, R44, 0x1 ;  /* 0x0000002c0c2ca211 */ /* 0x041fe200078808ff */
[----:B------:R-:W-:Y:S02]  /*04d0*/  @!P2 IMAD.IADD R10, R13, 0x1, R21 ;  /* 0x000000010d0aa824 */ /* 0x000fe400078e0215 */
[----:B------:R-:W-:Y:S01]  /*04e0*/  @!P0 IMAD.X R11, RZ, RZ, UR5, P5 ;  /* 0x00000005ff0b8e24 */ /* 0x000fe2000a8e06ff */
[----:B------:R-:W-:Y:S01]  /*04f0*/  @!P2 IADD3 R8, PT, PT, R17, R31, RZ ;  /* 0x0000001f1108a210 */ /* 0x000fe20007ffe0ff */
[----:B------:R-:W0:Y:S01]  /*0500*/  @!P3 LDC.64 R46, c[0x0][0x380] ;  /* 0x0000e000ff2ebb82 */ /* 0x000e220000000a00 */
[----:B------:R-:W-:Y:S01]  /*0510*/  @!P2 LEA.HI.X R45, R12, R45, R10, 0x1, P4 ;  /* 0x0000002d0c2da211 */ /* 0x000fe200020f0c0a */
[----:B------:R-:W-:Y:S01]  /*0520*/  @!P3 IMAD.MOV.U32 R33, RZ, RZ, R29 ;  /* 0x000000ffff21b224 */ /* 0x000fe200078e001d */
[----:B--2---:R-:W-:-:S02]  /*0530*/  @!P2 LEA R22, P5, R16, R22, 0x1 ;  /* 0x000000161016a211 */ /* 0x004fc400078a08ff */
[----:B------:R-:W-:Y:S01]  /*0540*/  CS2R R12, SRZ ;  /* 0x00000000000c7805 */ /* 0x000fe2000001ff00 */
[----:B------:R-:W-:Y:S01]  /*0550*/  @!P3 IMAD.MOV.U32 R24, RZ, RZ, R26 ;  /* 0x000000ffff18b224 */ /* 0x000fe200078e001a */
[----:B------:R-:W-:Y:S01]  /*0560*/  @!P2 LEA.HI.X R23, R16, R23, R8, 0x1, P5 ;  /* 0x000000171017a211 */ /* 0x000fe200028f0c08 */
[-C--:B-1----:R-:W-:Y:S01]  /*0570*/  @!P3 IMAD R14, R19, R38.reuse, RZ ;  /* 0x00000026130eb224 */ /* 0x082fe200078e02ff */
[----:B------:R-:W1:Y:S01]  /*0580*/  LDC.64 R34, c[0x0][0x3b8] ;  /* 0x0000ee00ff227b82 */ /* 0x000e620000000a00 */
[----:B------:R-:W-:-:S04]  /*0590*/  @!P3 IMAD.WIDE.U32 R32, R15, R38, R32 ;  /* 0x000000260f20b225 */ /* 0x000fc800078e0020 */
[----:B------:R-:W-:Y:S01]  /*05a0*/  @!P3 IMAD R39, R15, R39, R14 ;  /* 0x000000270f27b224 */ /* 0x000fe200078e020e */
[----:B------:R-:W-:Y:S01]  /*05b0*/  CS2R R14, SRZ ;  /* 0x00000000000e7805 */ /* 0x000fe2000001ff00 */
[-C--:B---3--:R-:W-:Y:S01]  /*05c0*/  @!P0 IMAD R10, R11, R36.reuse, RZ ;  /* 0x000000240b0a8224 */ /* 0x088fe200078e02ff */
[----:B------:R-:W2:Y:S01]  /*05d0*/  LDC.64 R30, c[0x0][0x3b8] ;  /* 0x0000ee00ff1e7b82 */ /* 0x000ea20000000a00 */
[----:B------:R-:W-:-:S03]  /*05e0*/  @!P0 IMAD.WIDE.U32 R28, R9, R36, R28 ;  /* 0x00000024091c8225 */ /* 0x000fc600078e001c */
[----:B------:R3:W4:Y:S01]  /*05f0*/  @!P2 LDG.E.128 R12, desc[UR12][R22.64] ;  /* 0x0000000c160ca981 */ /* 0x000722000c1e1d00 */
[----:B------:R-:W-:Y:S01]  /*0600*/  @!P0 IMAD R37, R9, R37, R10 ;  /* 0x0000002509258224 */ /* 0x000fe200078e020a */
[----:B------:R-:W-:Y:S02]  /*0610*/  CS2R R8, SRZ ;  /* 0x0000000000087805 */ /* 0x000fe4000001ff00 */
[----:B------:R-:W-:Y:S01]  /*0620*/  CS2R R10, SRZ ;  /* 0x00000000000a7805 */ /* 0x000fe2000001ff00 */
[----:B------:R-:W2:Y:S01]  /*0630*/  @!P0 LDC.64 R42, c[0x0][0x380] ;  /* 0x0000e000ff2a8b82 */ /* 0x000ea20000000a00 */
[----:B------:R-:W-:Y:S01]  /*0640*/  CS2R R16, SRZ ;  /* 0x0000000000107805 */ /* 0x000fe2000001ff00 */
[----:B------:R-:W-:-:S03]  /*0650*/  @!P3 IMAD.MOV.U32 R25, RZ, RZ, R27 ;  /* 0x000000ffff19b224 */ /* 0x000fc600078e001b */
[----:B------:R0:W4:Y:S01]  /*0660*/  @!P2 LDG.E.128 R8, desc[UR12][R44.64] ;  /* 0x0000000c2c08a981 */ /* 0x000122000c1e1d00 */
[C---:B------:R-:W-:Y:S02]  /*0670*/  @!P3 IADD3 R41, P2, PT, R7.reuse, 0x40, RZ ;  /* 0x000000400729b810 */ /* 0x040fe40007f5e0ff */
[----:B------:R-:W2:Y:S01]  /*0680*/  LDC.64 R48, c[0x0][0x3b0] ;  /* 0x0000ec00ff307b82 */ /* 0x000ea20000000a00 */
[----:B------:R-:W-:Y:S02]  /*0690*/  CS2R R18, SRZ ;  /* 0x0000000000127805 */ /* 0x000fe4000001ff00 */
[----:B------:R-:W-:Y:S02]  /*06a0*/  CS2R R20, SRZ ;  /* 0x0000000000147805 */ /* 0x000fe4000001ff00 */
[----:B---3--:R-:W-:Y:S01]  /*06b0*/  CS2R R22, SRZ ;  /* 0x0000000000167805 */ /* 0x008fe2000001ff00 */
[----:B------:R-:W-:Y:S02]  /*06c0*/  @!P3 IMAD.X R36, RZ, RZ, UR5, P2 ;  /* 0x00000005ff24be24 */ /* 0x000fe400090e06ff */
[----:B0-----:R-:W0:Y:S01]  /*06d0*/  LDC.64 R44, c[0x0][0x3b0] ;  /* 0x0000ec00ff2c7b82 */ /* 0x001e220000000a00 */
[----:B------:R-:W-:Y:S01]  /*06e0*/  @!P0 IADD3 R7, P2, PT, R7, 0x60, RZ ;  /* 0x0000006007078810 */ /* 0x000fe20007f5e0ff */
[----:B------:R-:W3:Y:S01]  /*06f0*/  @!P1 LDG.E.128 R16, desc[UR12][R52.64] ;  /* 0x0000000c34109981 */ /* 0x000ee2000c1e1d00 */
[----:B------:R-:W-:-:S02]  /*0700*/  @!P3 IMAD.IADD R33, R33, 0x1, R39 ;  /* 0x000000012121b824 */ /* 0x000fc400078e0227 */
[----:B------:R-:W-:Y:S01]  /*0710*/  @!P0 IADD3.X R39, PT, PT, RZ, UR5, RZ, P2, !PT ;  /* 0x00000005ff278c10 */ /* 0x000fe200097fe4ff */
[----:B------:R2:W3:Y:S01]  /*0720*/  @!P1 LDG.E.128 R20, desc[UR12][R50.64] ;  /* 0x0000000c32149981 */ /* 0x0004e2000c1e1d00 */
[----:B------:R-:W-:Y:S01]  /*0730*/  @!P3 LEA R46, P1, R32, R46, 0x1 ;  /* 0x0000002e202eb211 */ /* 0x000fe200078208ff */
[----:B-1----:R-:W-:-:S03]  /*0740*/  @!P3 IMAD R36, R36, R34, RZ ;  /* 0x000000222424b224 */ /* 0x002fc600078e02ff */
[----:B------:R-:W-:Y:S01]  /*0750*/  @!P3 LEA.HI.X R47, R32, R47, R33, 0x1, P1 ;  /* 0x0000002f202fb211 */ /* 0x000fe200008f0c21 */
[----:B--2---:R-:W-:Y:S02]  /*0760*/  @!P0 IMAD R32, R39, R30, RZ ;  /* 0x0000001e27208224 */ /* 0x004fe400078e02ff */
[C---:B------:R-:W-:Y:S02]  /*0770*/  @!P3 IMAD R35, R41.reuse, R35, R36 ;  /* 0x000000232923b224 */ /* 0x040fe400078e0224 */
[----:B------:R-:W-:Y:S01]  /*0780*/  @!P3 IMAD.WIDE.U32 R24, R41, R34, R24 ;  /* 0x000000222918b225 */ /* 0x000fe200078e0018 */
[----:B------:R-:W-:Y:S01]  /*0790*/  @!P0 LEA R42, P1, R28, R42, 0x1 ;  /* 0x0000002a1c2a8211 */ /* 0x000fe200078208ff */
[----:B------:R-:W1:Y:S02]  /*07a0*/  LDC.64 R50, c[0x0][0x400] ;  /* 0x00010000ff327b82 */ /* 0x000e640000000a00 */
[----:B------:R-:W-:Y:S02]  /*07b0*/  @!P0 IMAD.IADD R37, R29, 0x1, R37 ;  /* 0x000000011d258824 */ /* 0x000fe400078e0225 */
[----:B------:R-:W-:-:S02]  /*07c0*/  @!P0 IMAD R31, R7, R31, R32 ;  /* 0x0000001f071f8224 */ /* 0x000fc400078e0220 */
[----:B------:R-:W-:Y:S01]  /*07d0*/  @!P0 IMAD.WIDE.U32 R32, R7, R30, R26 ;  /* 0x0000001e07208225 */ /* 0x000fe200078e001a */
[----:B------:R-:W-:-:S03]  /*07e0*/  @!P3 LEA R48, P2, R24, R48, 0x1 ;  /* 0x000000301830b211 */ /* 0x000fc600078408ff */
[----:B------:R-:W-:Y:S01]  /*07f0*/  @!P3 IMAD.IADD R35, R25, 0x1, R35 ;  /* 0x000000011923b824 */ /* 0x000fe200078e0223 */
[----:B------:R-:W-:Y:S02]  /*0800*/  @!P0 LEA.HI.X R43, R28, R43, R37, 0x1, P1 ;  /* 0x0000002b1c2b8211 */ /* 0x000fe400008f0c25 */
[----:B------:R-:W-:Y:S02]  /*0810*/  @!P0 IADD3 R7, PT, PT, R33, R31, RZ ;  /* 0x0000001f21078210 */ /* 0x000fe40007ffe0ff */
[----:B0-----:R-:W-:Y:S02]  /*0820*/  @!P0 LEA R44, P1, R32, R44, 0x1 ;  /* 0x0000002c202c8211 */ /* 0x001fe400078208ff */
        /* <DEDUP_REMOVED lines=10> */
[----:B------:R-:W2:Y:S04]  /*08d0*/  @!P3 LDG.E.128 R24, desc[UR12][R46.64] ;  /* 0x0000000c2e18b981 */ /* 0x000ea8000c1e1d00 */
[----:B------:R0:W2:Y:S04]  /*08e0*/  @!P3 LDG.E.128 R28, desc[UR12][R48.64] ;  /* 0x0000000c301cb981 */ /* 0x0000a8000c1e1d00 */
[----:B------:R1:W2:Y:S04]  /*08f0*/  @!P0 LDG.E.128 R32, desc[UR12][R42.64] ;  /* 0x0000000c2a208981 */ /* 0x0002a8000c1e1d00 */
[----:B------:R4:W2:Y:S01]  /*0900*/  @!P0 LDG.E.128 R36, desc[UR12][R44.64] ;  /* 0x0000000c2c248981 */ /* 0x0008a2000c1e1d00 */
[C---:B------:R-:W-:Y:S01]  /*0910*/  ISETP.GE.AND P0, PT, R0.reuse, UR10, PT ;  /* 0x0000000a00007c0c */ /* 0x040fe2000bf06270 */
[----:B0-----:R-:W0:Y:S03]  /*0920*/  LDC.64 R48, c[0x0][0x408] ;  /* 0x00010200ff307b82 */ /* 0x001e260000000a00 */
[----:B------:R-:W-:-:S13]  /*0930*/  ISETP.GT.U32.OR P0, PT, R0, 0x7f, P0 ;  /* 0x0000007f0000780c */ /* 0x000fda0000704470 */
[----:B------:R-:W0:Y:S01]  /*0940*/  @!P0 LDC.64 R46, c[0x0][0x3f8] ;  /* 0x0000fe00ff2e8b82 */ /* 0x000e220000000a00 */
[----:B------:R-:W-:Y:S01]  /*0950*/  @!P0 MOV R53, RZ ;  /* 0x000000ff00358202 */ /* 0x000fe20000000f00 */
[----:B------:R-:W-:-:S04]  /*0960*/  @!P0 VIADD R52, R0, UR6 ;  /* 0x0000000600348c36 */ /* 0x000fc80008000000 */
[----:B-1----:R-:W-:-:S04]  /*0970*/  @!P0 IMAD.WIDE.U32 R52, R50, UR14, R52 ;  /* 0x0000000e32348c25 */ /* 0x002fc8000f8e0034 */
[----:B------:R-:W-:Y:S02]  /*0980*/  @!P0 IMAD R53, R51, UR14, R53 ;  /* 0x0000000e33358c24 */ /* 0x000fe4000f8e0235 */
[----:B0-----:R-:W-:-:S04]  /*0990*/  @!P0 IMAD.WIDE.U32 R42, R4, R48, R52 ;  /* 0x00000030042a8225 */ /* 0x001fc800078e0034 */
[----:B------:R-:W-:Y:S02]  /*09a0*/  @!P0 IMAD R49, R4, R49, R43 ;  /* 0x0000003104318224 */ /* 0x000fe400078e022b */
[----:B------:R-:W-:Y:S01]  /*09b0*/  IMAD.MOV.U32 R48, RZ, RZ, 0x7f800000 ;  /* 0x7f800000ff307424 */ /* 0x000fe200078e00ff */
[----:B------:R-:W-:-:S04]  /*09c0*/  @!P0 LEA R46, P1, R42, R46, 0x2 ;  /* 0x0000002e2a2e8211 */ /* 0x000fc800078210ff */
[----:B------:R-:W-:-:S05]  /*09d0*/  @!P0 LEA.HI.X R47, R42, R47, R49, 0x2, P1 ;  /* 0x0000002f2a2f8211 */ /* 0x000fca00008f1431 */
[----:B------:R0:W5:Y:S01]  /*09e0*/  @!P0 LDG.E R48, desc[UR12][R46.64] ;  /* 0x0000000c2e308981 */ /* 0x000162000c1e1900 */
[----:B------:R-:W-:Y:S01]  /*09f0*/  ISETP.NE.AND P0, PT, R40, RZ, PT ;  /* 0x000000ff2800720c */ /* 0x000fe20003f05270 */
[----:B------:R-:W-:Y:S01]  /*0a00*/  BSSY.RECONVERGENT B0, `(.L_x_71) ;  /* 0x0000093000007945 */ /* 0x000fe20003800200 */
[C---:B----4-:R-:W-:Y:S02]  /*0a10*/  LOP3.LUT R45, R12.reuse, 0xffff0000, RZ, 0xc0, !PT ;  /* 0xffff00000c2d7812 */ /* 0x050fe400078ec0ff */
[----:B------:R-:W-:Y:S02]  /*0a20*/  SHF.L.U32 R44, R12, 0x10, RZ ;  /* 0x000000100c2c7819 */ /* 0x000fe400000006ff */
[C---:B------:R-:W-:Y:S02]  /*0a30*/  SHF.L.U32 R7, R8.reuse, 0x10, RZ ;  /* 0x0000001008077819 */ /* 0x040fe400000006ff */
[----:B------:R-:W-:Y:S01]  /*0a40*/  LOP3.LUT R8, R8, 0xffff0000, RZ, 0xc0, !PT ;  /* 0xffff000008087812 */ /* 0x000fe200078ec0ff */
[----:B0-----:R-:W-:Y:S01]  /*0a50*/  IMAD.U32 R47, R15, 0x10000, RZ ;  /* 0x000100000f2f7824 */ /* 0x001fe200078e00ff */
[----:B------:R-:W-:-:S02]  /*0a60*/  SHF.L.U32 R46, R14, 0x10, RZ ;  /* 0x000000100e2e7819 */ /* 0x000fc400000006ff */
[----:B------:R-:W-:Y:S01]  /*0a70*/  LOP3.LUT R50, R14, 0xffff0000, RZ, 0xc0, !PT ;  /* 0xffff00000e327812 */ /* 0x000fe200078ec0ff */
[----:B------:R-:W-:Y:S01]  /*0a80*/  FMUL.FTZ R8, R8, R45 ;  /* 0x0000002d08087220 */ /* 0x000fe20000410000 */
[----:B------:R-:W-:Y:S02]  /*0a90*/  LOP3.LUT R14, R15, 0xffff0000, RZ, 0xc0, !PT ;  /* 0xffff00000f0e7812 */ /* 0x000fe400078ec0ff */
[----:B---3--:R-:W-:Y:S02]  /*0aa0*/  LOP3.LUT R49, R16, 0xffff0000, RZ, 0xc0, !PT ;  /* 0xffff000010317812 */ /* 0x008fe400078ec0ff */
[C---:B------:R-:W-:Y:S01]  /*0ab0*/  LOP3.LUT R52, R20.reuse, 0xffff0000, RZ, 0xc0, !PT ;  /* 0xffff000014347812 */ /* 0x040fe200078ec0ff */
[----:B------:R-:W-:Y:S01]  /*0ac0*/  IMAD.U32 R15, R20, 0x10000, RZ ;  /* 0x00010000140f7824 */ /* 0x000fe200078e00ff */
[----:B------:R-:W-:Y:S01]  /*0ad0*/  SHF.L.U32 R16, R16, 0x10, RZ ;  /* 0x0000001010107819 */ /* 0x000fe200000006ff */
[----:B------:R-:W-:Y:S02]  /*0ae0*/  IMAD.U32 R41, R9, 0x10000, RZ ;  /* 0x0001000009297824 */ /* 0x000fe400078e00ff */
[----:B------:R-:W-:Y:S01]  /*0af0*/  FMUL.FTZ R49, R49, R52 ;  /* 0x0000003431317220 */ /* 0x000fe20000410000 */
[----:B------:R-:W-:-:S02]  /*0b00*/  IMAD.U32 R12, R13, 0x10000, RZ ;  /* 0x000100000d0c7824 */ /* 0x000fc400078e00ff */
[----:B------:R-:W-:Y:S01]  /*0b10*/  FFMA.FTZ R44, R7, R44, R8 ;  /* 0x0000002c072c7223 */ /* 0x000fe20000010008 */
[----:B------:R-:W-:Y:S01]  /*0b20*/  SHF.L.U32 R7, R17, 0x10, RZ ;  /* 0x0000001011077819 */ /* 0x000fe200000006ff */
[----:B------:R-:W-:Y:S02]  /*0b30*/  IMAD.U32 R8, R21, 0x10000, RZ ;  /* 0x0001000015087824 */ /* 0x000fe400078e00ff */
[----:B------:R-:W-:Y:S01]  /*0b40*/  FFMA.FTZ R16, R16, R15, R49 ;  /* 0x0000000f10107223 */ /* 0x000fe20000010031 */
[----:B------:R-:W-:Y:S01]  /*0b50*/  LOP3.LUT R42, R9, 0xffff0000, RZ, 0xc0, !PT ;  /* 0xffff0000092a7812 */ /* 0x000fe200078ec0ff */
[----:B------:R-:W-:Y:S01]  /*0b60*/  FFMA.FTZ R41, R41, R12, R44 ;  /* 0x0000000c29297223 */ /* 0x000fe2000001002c */
[----:B------:R-:W-:Y:S01]  /*0b70*/  LOP3.LUT R13, R13, 0xffff0000, RZ, 0xc0, !PT ;  /* 0xffff00000d0d7812 */ /* 0x000fe200078ec0ff */
[----:B------:R-:W-:Y:S01]  /*0b80*/  FFMA.FTZ R16, R7, R8, R16 ;  /* 0x0000000807107223 */ /* 0x000fe20000010010 */
[----:B------:R-:W-:Y:S02]  /*0b90*/  LOP3.LUT R17, R17, 0xffff0000, RZ, 0xc0, !PT ;  /* 0xffff000011117812 */ /* 0x000fe400078ec0ff */
[----:B------:R-:W-:Y:S01]  /*0ba0*/  LOP3.LUT R12, R21, 0xffff0000, RZ, 0xc0, !PT ;  /* 0xffff0000150c7812 */ /* 0x000fe200078ec0ff */
[----:B------:R-:W-:Y:S01]  /*0bb0*/  FFMA.FTZ R42, R42, R13, R41 ;  /* 0x0000000d2a2a7223 */ /* 0x000fe20000010029 */
[----:B------:R-:W-:Y:S01]  /*0bc0*/  SHF.L.U32 R9, R10, 0x10, RZ ;  /* 0x000000100a097819 */ /* 0x000fe200000006ff */
[----:B------:R-:W-:Y:S01]  /*0bd0*/  IMAD.U32 R8, R22, 0x10000, RZ ;  /* 0x0001000016087824 */ /* 0x000fe200078e00ff */
[----:B------:R-:W-:Y:S01]  /*0be0*/  SHF.L.U32 R7, R18, 0x10, RZ ;  /* 0x0000001012077819 */ /* 0x000fe200000006ff */
[----:B------:R-:W-:Y:S01]  /*0bf0*/  FFMA.FTZ R12, R17, R12, R16 ;  /* 0x0000000c110c7223 */ /* 0x000fe20000010010 */
[----:B------:R-:W-:Y:S01]  /*0c00*/  LOP3.LUT R43, R10, 0xffff0000, RZ, 0xc0, !PT ;  /* 0xffff00000a2b7812 */ /* 0x000fe200078ec0ff */
[----:B------:R-:W-:-:S02]  /*0c10*/  FFMA.FTZ R42, R9, R46, R42 ;  /* 0x0000002e092a7223 */ /* 0x000fc4000001002a */
[----:B------:R-:W-:Y:S01]  /*0c20*/  FFMA.FTZ R13, R7, R8, R12 ;  /* 0x00000008070d7223 */ /* 0x000fe2000001000c */
[C---:B------:R-:W-:Y:S01]  /*0c30*/  IMAD.U32 R7, R23.reuse, 0x10000, RZ ;  /* 0x0001000017077824 */ /* 0x040fe200078e00ff */
[----:B------:R-:W-:Y:S01]  /*0c40*/  LOP3.LUT R8, R23, 0xffff0000, RZ, 0xc0, !PT ;  /* 0xffff000017087812 */ /* 0x000fe200078ec0ff */
[----:B------:R-:W-:Y:S01]  /*0c50*/  FFMA.FTZ R43, R43, R50, R42 ;  /* 0x000000322b2b7223 */ /* 0x000fe2000001002a */
[----:B------:R-:W-:Y:S02]  /*0c60*/  LOP3.LUT R18, R18, 0xffff0000, RZ, 0xc0, !PT ;  /* 0xffff000012127812 */ /* 0x000fe400078ec0ff */
[C---:B--2---:R-:W-:Y:S02]  /*0c70*/  SHF.L.U32 R17, R24.reuse, 0x10, RZ ;  /* 0x0000001018117819 */ /* 0x044fe400000006ff */
[----:B------:R-:W-:Y:S02]  /*0c80*/  LOP3.LUT R24, R24, 0xffff0000, RZ, 0xc0, !PT ;  /* 0xffff000018187812 */ /* 0x000fe400078ec0ff */
[----:B------:R-:W-:-:S02]  /*0c90*/  LOP3.LUT R23, R28, 0xffff0000, RZ, 0xc0, !PT ;  /* 0xffff00001c177812 */ /* 0x000fc400078ec0ff */
[----:B------:R-:W-:Y:S02]  /*0ca0*/  SHF.L.U32 R42, R28, 0x10, RZ ;  /* 0x000000101c2a7819 */ /* 0x000fe400000006ff */
[----:B------:R-:W-:Y:S01]  /*0cb0*/  LOP3.LUT R21, R32, 0xffff0000, RZ, 0xc0, !PT ;  /* 0xffff000020157812 */ /* 0x000fe200078ec0ff */
[----:B------:R-:W-:Y:S01]  /*0cc0*/  FMUL.FTZ R24, R24, R23 ;  /* 0x0000001718187220 */ /* 0x000fe20000410000 */
[C---:B------:R-:W-:Y:S01]  /*0cd0*/  LOP3.LUT R28, R36.reuse, 0xffff0000, RZ, 0xc0, !PT ;  /* 0xffff0000241c7812 */ /* 0x040fe200078ec0ff */
[----:B------:R-:W-:Y:S01]  /*0ce0*/  IMAD.U32 R23, R36, 0x10000, RZ ;  /* 0x0001000024177824 */ /* 0x000fe200078e00ff */
[----:B------:R-:W-:Y:S02]  /*0cf0*/  LOP3.LUT R9, R22, 0xffff0000, RZ, 0xc0, !PT ;  /* 0xffff000016097812 */ /* 0x000fe400078ec0ff */
[----:B------:R-:W-:Y:S01]  /*0d00*/  SHF.L.U32 R32, R32, 0x10, RZ ;  /* 0x0000001020207819 */ /* 0x000fe200000006ff */
[----:B------:R-:W-:Y:S01]  /*0d10*/  FMUL.FTZ R21, R21, R28 ;  /* 0x0000001c15157220 */ /* 0x000fe20000410000 */
[----:B------:R-:W-:-:S02]  /*0d20*/  IMAD.U32 R15, R25, 0x10000, RZ ;  /* 0x00010000190f7824 */ /* 0x000fc400078e00ff */
[----:B------:R-:W-:Y:S01]  /*0d30*/  FFMA.FTZ R42, R17, R42, R24 ;  /* 0x0000002a112a7223 */ /* 0x000fe20000010018 */
[----:B------:R-:W-:Y:S01]  /*0d40*/  IMAD.U32 R44, R29, 0x10000, RZ ;  /* 0x000100001d2c7824 */ /* 0x000fe200078e00ff */
[----:B------:R-:W-:Y:S01]  /*0d50*/  SHF.L.U32 R12, R19, 0x10, RZ ;  /* 0x00000010130c7819 */ /* 0x000fe200000006ff */
        /* <DEDUP_REMOVED lines=8> */
[----:B------:R-:W-:Y:S01]  /*0de0*/  LOP3.LUT R33, R33, 0xffff0000, RZ, 0xc0, !PT ;  /* 0xffff000021217812 */ /* 0x000fe200078ec0ff */
[----:B------:R-:W-:Y:S01]  /*0df0*/  FFMA.FTZ R24, R17, R24, R32 ;  /* 0x0000001811187223 */ /* 0x000fe20000010020 */
[----:B------:R-:W-:Y:S01]  /*0e00*/  LOP3.LUT R28, R37, 0xffff0000, RZ, 0xc0, !PT ;  /* 0xffff0000251c7812 */ /* 0x000fe200078ec0ff */
[----:B------:R-:W-:Y:S01]  /*0e10*/  FFMA.FTZ R42, R25, R22, R42 ;  /* 0x00000016192a7223 */ /* 0x000fe2000001002a */
[----:B------:R-:W-:-:S02]  /*0e20*/  SHF.L.U32 R9, R26, 0x10, RZ ;  /* 0x000000101a097819 */ /* 0x000fc400000006ff */
        /* <DEDUP_REMOVED lines=8> */
[----:B------:R-:W-:Y:S02]  /*0eb0*/  LOP3.LUT R34, R34, 0xffff0000, RZ, 0xc0, !PT ;  /* 0xffff000022227812 */ /* 0x000fe400078ec0ff */
[----:B------:R-:W-:Y:S01]  /*0ec0*/  LOP3.LUT R17, R38, 0xffff0000, RZ, 0xc0, !PT ;  /* 0xffff000026117812 */ /* 0x000fe200078ec0ff */
[----:B------:R-:W-:-:S02]  /*0ed0*/  IMAD.U32 R7, R27, 0x10000, RZ ;  /* 0x000100001b077824 */ /* 0x000fc400078e00ff */
[----:B------:R-:W-:Y:S01]  /*0ee0*/  FFMA.FTZ R26, R26, R13, R9 ;  /* 0x0000000d1a1a7223 */ /* 0x000fe20000010009 */
[----:B------:R-:W-:Y:S01]  /*0ef0*/  IMAD.U32 R18, R31, 0x10000, RZ ;  /* 0x000100001f127824 */ /* 0x000fe200078e00ff */
[----:B------:R-:W-:Y:S01]  /*0f00*/  SHF.L.U32 R9, R35, 0x10, RZ ;  /* 0x0000001023097819 */ /* 0x000fe200000006ff */
[----:B------:R-:W-:Y:S02]  /*0f10*/  IMAD.U32 R10, R11, 0x10000, RZ ;  /* 0x000100000b0a7824 */ /* 0x000fe400078e00ff */
[----:B------:R-:W-:Y:S01]  /*0f20*/  FFMA.FTZ R34, R34, R17, R15 ;  /* 0x0000001122227223 */ /* 0x000fe2000001000f */
[----:B------:R-:W-:Y:S02]  /*0f30*/  IMAD.U32 R20, R39, 0x10000, RZ ;  /* 0x0001000027147824 */ /* 0x000fe400078e00ff */
[----:B------:R-:W-:Y:S01]  /*0f40*/  FFMA.FTZ R26, R7, R18, R26 ;  /* 0x00000012071a7223 */ /* 0x000fe2000001001a */
[----:B------:R-:W-:Y:S01]  /*0f50*/  LOP3.LUT R11, R11, 0xffff0000, RZ, 0xc0, !PT ;  /* 0xffff00000b0b7812 */ /* 0x000fe200078ec0ff */
[----:B------:R-:W-:Y:S01]  /*0f60*/  FFMA.FTZ R10, R10, R47, R43 ;  /* 0x0000002f0a0a7223 */ /* 0x000fe2000001002b */
[----:B------:R-:W-:Y:S01]  /*0f70*/  LOP3.LUT R19, R19, 0xffff0000, RZ, 0xc0, !PT ;  /* 0xffff000013137812 */ /* 0x000fe200078ec0ff */
[----:B------:R-:W-:Y:S01]  /*0f80*/  FFMA.FTZ R20, R9, R20, R34 ;  /* 0x0000001409147223 */ /* 0x000fe20000010022 */
[----:B------:R-:W-:-:S02]  /*0f90*/  LOP3.LUT R27, R27, 0xffff0000, RZ, 0xc0, !PT ;  /* 0xffff00001b1b7812 */ /* 0x000fc400078ec0ff */
[----:B------:R-:W-:Y:S02]  /*0fa0*/  LOP3.LUT R16, R31, 0xffff0000, RZ, 0xc0, !PT ;  /* 0xffff00001f107812 */ /* 0x000fe400078ec0ff */
[----:B------:R-:W-:Y:S02]  /*0fb0*/  LOP3.LUT R35, R35, 0xffff0000, RZ, 0xc0, !PT ;  /* 0xffff000023237812 */ /* 0x000fe400078ec0ff */
[----:B------:R-:W-:Y:S01]  /*0fc0*/  LOP3.LUT R18, R39, 0xffff0000, RZ, 0xc0, !PT ;  /* 0xffff000027127812 */ /* 0x000fe200078ec0ff */
[----:B------:R-:W-:Y:S01]  /*0fd0*/  FFMA.FTZ R10, R11, R14, R10 ;  /* 0x0000000e0b0a7223 */ /* 0x000fe2000001000a */
[----:B------:R-:W-:Y:S01]  /*0fe0*/  FFMA.FTZ R12, R19, R8, R12 ;  /* 0x00000008130c7223 */ /* 0x000fe2000001000c */
[----:B------:R-:W-:Y:S02]  /*0ff0*/  FFMA.FTZ R16, R27, R16, R26 ;  /* 0x000000101b107223 */ /* 0x000fe4000001001a */
[----:B------:R-:W-:Y:S01]  /*1000*/  FFMA.FTZ R20, R35, R18, R20 ;  /* 0x0000001223147223 */ /* 0x000fe20000010014 */
[----:B------:R-:W0:Y:S04]  /*1010*/  SHFL.BFLY PT, R7, R10, 0x4, 0x1f ;  /* 0x0c801f000a077f89 */ /* 0x000e2800000e0000 */
[----:B------:R-:W1:Y:S04]  /*1020*/  SHFL.BFLY PT, R9, R12, 0x4, 0x1f ;  /* 0x0c801f000c097f89 */ /* 0x000e6800000e0000 */
[----:B------:R-:W2:Y:S04]  /*1030*/  SHFL.BFLY PT, R13, R16, 0x4, 0x1f ;  /* 0x0c801f00100d7f89 */ /* 0x000ea800000e0000 */
[----:B------:R-:W3:Y:S01]  /*1040*/  SHFL.BFLY PT, R17, R20, 0x4, 0x1f ;  /* 0x0c801f0014117f89 */ /* 0x000ee200000e0000 */
[----:B0-----:R-:W-:Y:S01]  /*1050*/  FADD.FTZ R7, R10, R7 ;  /* 0x000000070a077221 */ /* 0x001fe20000010000 */
[----:B-1----:R-:W-:Y:S01]  /*1060*/  FADD.FTZ R11, R12, R9 ;  /* 0x000000090c0b7221 */ /* 0x002fe20000010000 */
[----:B--2---:R-:W-:Y:S01]  /*1070*/  FADD.FTZ R15, R16, R13 ;  /* 0x0000000d100f7221 */ /* 0x004fe20000010000 */
[----:B---3--:R-:W-:-:S02]  /*1080*/  FADD.FTZ R19, R20, R17 ;  /* 0x0000001114137221 */ /* 0x008fc40000010000 */
        /* <DEDUP_REMOVED lines=15> */
[----:B---3--:R-:W-:Y:S01]  /*1180*/  FADD.FTZ R15, R10, R7 ;  /* 0x000000070a0f7221 */ /* 0x008fe20000010000 */
[----:B------:R-:W-:Y:S06]  /*1190*/  @P0 BRA `(.L_x_72) ;  /* 0x0000000000640947 */ /* 0x000fec0003800000 */
[----:B------:R-:W0:Y:S01]  /*11a0*/  LDCU.64 UR8, c[0x0][0x3e8] ;  /* 0x00007d00ff0877ac */ /* 0x000e220008000a00 */
[----:B------:R-:W1:Y:S01]  /*11b0*/  LDC.64 R10, c[0x0][0x3f0] ;  /* 0x0000fc00ff0a7b82 */ /* 0x000e620000000a00 */
[----:B------:R-:W-:Y:S01]  /*11c0*/  ISETP.GE.AND P0, PT, R6, UR10, PT ;  /* 0x0000000a06007c0c */ /* 0x000fe2000bf06270 */
[----:B------:R-:W-:Y:S01]  /*11d0*/  UMOV UR4, UR6 ;  /* 0x0000000600047c82 */ /* 0x000fe20008000000 */
[----:B------:R-:W-:Y:S01]  /*11e0*/  UMOV UR5, URZ ;  /* 0x000000ff00057c82 */ /* 0x000fe20008000000 */
[----:B------:R-:W2:Y:S01]  /*11f0*/  LDCU.64 UR16, c[0x0][0x3d0] ;  /* 0x00007a00ff1077ac */ /* 0x000ea20008000a00 */
[----:B------:R-:W-:Y:S02]  /*1200*/  ISETP.GE.AND P3, PT, R2, UR10, PT ;  /* 0x0000000a02007c0c */ /* 0x000fe4000bf66270 */
[----:B------:R-:W-:Y:S02]  /*1210*/  ISETP.GE.AND P2, PT, R3, UR10, PT ;  /* 0x0000000a03007c0c */ /* 0x000fe4000bf46270 */
[----:B------:R-:W-:Y:S01]  /*1220*/  FSEL R3, R12, RZ, !P3 ;  /* 0x000000ff0c037208 */ /* 0x000fe20005800000 */
[----:B0-----:R-:W-:-:S04]  /*1230*/  UIMAD.WIDE.U32 UR4, UR14, UR8, UR4 ;  /* 0x000000080e0472a5 */ /* 0x001fc8000f8e0004 */
[----:B------:R-:W-:-:S06]  /*1240*/  UIMAD UR5, UR14, UR9, UR5 ;  /* 0x000000090e0572a4 */ /* 0x000fcc000f8e0205 */
[----:B-1----:R-:W-:-:S04]  /*1250*/  IMAD.WIDE.U32 R8, R4, R10, UR4 ;  /* 0x0000000404087e25 */ /* 0x002fc8000f8e000a */
[----:B------:R-:W-:Y:S01]  /*1260*/  IMAD R7, R4, R11, R9 ;  /* 0x0000000b04077224 */ /* 0x000fe200078e0209 */
[----:B------:R-:W-:Y:S02]  /*1270*/  IADD3 R8, P1, PT, R2, R8, RZ ;  /* 0x0000000802087210 */ /* 0x000fe40007f3e0ff */
[----:B------:R-:W-:Y:S02]  /*1280*/  FSEL R11, R15, RZ, !P0 ;  /* 0x000000ff0f0b7208 */ /* 0x000fe40004000000 */
[----:B------:R-:W-:Y:S02]  /*1290*/  IADD3.X R7, PT, PT, RZ, R7, RZ, P1, !PT ;  /* 0x00000007ff077210 */ /* 0x000fe40000ffe4ff */
[C---:B--2---:R-:W-:Y:S02]  /*12a0*/  LEA R6, P4, R8.reuse, UR16, 0x2 ;  /* 0x0000001008067c11 */ /* 0x044fe4000f8810ff */
[----:B------:R-:W-:Y:S02]  /*12b0*/  ISETP.GE.AND P1, PT, R5, UR10, PT ;  /* 0x0000000a05007c0c */ /* 0x000fe4000bf26270 */
[----:B------:R-:W-:-:S02]  /*12c0*/  LEA.HI.X R7, R8, UR17, R7, 0x2, P4 ;  /* 0x0000001108077c11 */ /* 0x000fc4000a0f1407 */
[----:B------:R-:W-:Y:S02]  /*12d0*/  FSEL R5, R13, RZ, !P2 ;  /* 0x000000ff0d057208 */ /* 0x000fe40005000000 */
[----:B------:R-:W-:Y:S01]  /*12e0*/  FSEL R9, R17, RZ, !P1 ;  /* 0x000000ff11097208 */ /* 0x000fe20004800000 */
[----:B------:R0:W-:Y:S04]  /*12f0*/  STG.E desc[UR12][R6.64], R3 ;  /* 0x0000000306007986 */ /* 0x0001e8000c10190c */
[----:B------:R0:W-:Y:S04]  /*1300*/  STG.E desc[UR12][R6.64+0x80], R5 ;  /* 0x0000800506007986 */ /* 0x0001e8000c10190c */
[----:B------:R0:W-:Y:S04]  /*1310*/  STG.E desc[UR12][R6.64+0x100], R9 ;  /* 0x0001000906007986 */ /* 0x0001e8000c10190c */
[----:B------:R0:W-:Y:S02]  /*1320*/  STG.E desc[UR12][R6.64+0x180], R11 ;  /* 0x0001800b06007986 */ /* 0x0001e4000c10190c */
.L_x_72:
[----:B------:R-:W-:Y:S05]  /*1330*/  BSYNC.RECONVERGENT B0 ;  /* 0x0000000000007941 */ /* 0x000fea0003800200 */
.L_x_71:
[----:B------:R-:W-:Y:S01]  /*1340*/  UIADD3 UR4, UPT, UPT, UR7, 0x7f, URZ ;  /* 0x0000007f07047890 */ /* 0x000fe2000fffe0ff */
[----:B0-----:R-:W0:Y:S01]  /*1350*/  LDC.64 R10, c[0x0][0x440] ;  /* 0x00011000ff0a7b82 */ /* 0x001e220000000a00 */
[----:B------:R-:W-:Y:S02]  /*1360*/  BSSY.RECONVERGENT B0, `(.L_x_73) ;  /* 0x0000019000007945 */ /* 0x000fe40003800200 */
[----:B------:R-:W-:-:S04]  /*1370*/  USHF.R.S32.HI UR5, URZ, 0x1f, UR4 ;  /* 0x0000001fff057899 */ /* 0x000fc80008011404 */
[----:B------:R-:W-:Y:S01]  /*1380*/  ULEA.HI UR5, UR5, UR4, URZ, 0x7 ;  /* 0x0000000405057291 */ /* 0x000fe2000f8f38ff */
[----:B------:R-:W1:Y:S03]  /*1390*/  LDC.64 R12, c[0x0][0x448] ;  /* 0x00011200ff0c7b82 */ /* 0x000e660000000a00 */
[----:B------:R-:W-:-:S04]  /*13a0*/  ULOP3.LUT UR5, UR5, 0xffffff80, URZ, 0xc0, !UPT ;  /* 0xffffff8005057892 */ /* 0x000fc8000f8ec0ff */
[----:B------:R-:W-:-:S04]  /*13b0*/  UIADD3 UR5, UPT, UPT, UR6, UR4, -UR5 ;  /* 0x0000000406057290 */ /* 0x000fc8000fffe805 */
[----:B------:R-:W-:-:S06]  /*13c0*/  UIADD3 UR5, UPT, UPT, UR4, -UR5, URZ ;  /* 0x8000000504057290 */ /* 0x000fcc000fffe0ff */
[----:B------:R-:W-:-:S04]  /*13d0*/  ISETP.GE.AND P0, PT, R0, UR5, PT ;  /* 0x0000000500007c0c */ /* 0x000fc8000bf06270 */
[----:B------:R-:W-:-:S13]  /*13e0*/  ISETP.GT.U32.OR P0, PT, R0, 0x7f, P0 ;  /* 0x0000007f0000780c */ /* 0x000fda0000704470 */
[----:B------:R-:W-:Y:S05]  /*13f0*/  @P0 BRA `(.L_x_74) ;  /* 0x00000000003c0947 */ /* 0x000fea0003800000 */
[----:B------:R-:W2:Y:S01]  /*1400*/  LDC.64 R6, c[0x0][0x418] ;  /* 0x00010600ff067b82 */ /* 0x000ea20000000a00 */
[----:B------:R-:W3:Y:S01]  /*1410*/  LDCU.64 UR4, c[0x0][0x420] ;  /* 0x00008400ff0477ac */ /* 0x000ee20008000a00 */
[----:B------:R-:W-:Y:S02]  /*1420*/  HFMA2 R3, -RZ, RZ, 0, 0 ;  /* 0x00000000ff037431 */ /* 0x000fe400000001ff */
[----:B------:R-:W-:Y:S02]  /*1430*/  VIADD R2, R0, UR6 ;  /* 0x0000000600027c36 */ /* 0x000fe40008000000 */
[C---:B-----5:R-:W-:Y:S01]  /*1440*/  FMUL.FTZ R5, R48.reuse, 1.4426950216293334961 ;  /* 0x3fb8aa3b30057820 */ /* 0x060fe20000410000 */
[----:B------:R-:W-:Y:S01]  /*1450*/  FSETP.NEU.FTZ.AND P0, PT, R48, -INF , PT ;  /* 0xff8000003000780b */ /* 0x000fe20003f1d000 */
[----:B------:R-:W4:Y:S03]  /*1460*/  LDC.64 R8, c[0x0][0x410] ;  /* 0x00010400ff087b82 */ /* 0x000f260000000a00 */
[----:B------:R-:W-:Y:S01]  /*1470*/  FSEL R5, R5, RZ, P0 ;  /* 0x000000ff05057208 */ /* 0x000fe20000000000 */
[----:B--2---:R-:W-:-:S04]  /*1480*/  IMAD.WIDE.U32 R2, R6, UR14, R2 ;  /* 0x0000000e06027c25 */ /* 0x004fc8000f8e0002 */
[----:B------:R-:W-:Y:S02]  /*1490*/  IMAD R3, R7, UR14, R3 ;  /* 0x0000000e07037c24 */ /* 0x000fe4000f8e0203 */
[----:B---3--:R-:W-:-:S04]  /*14a0*/  IMAD.WIDE.U32 R2, R4, UR4, R2 ;  /* 0x0000000404027c25 */ /* 0x008fc8000f8e0002 */
[----:B------:R-:W-:Y:S01]  /*14b0*/  IMAD R3, R4, UR5, R3 ;  /* 0x0000000504037c24 */ /* 0x000fe2000f8e0203 */
[----:B----4-:R-:W-:-:S04]  /*14c0*/  LEA R6, P1, R2, R8, 0x2 ;  /* 0x0000000802067211 */ /* 0x010fc800078210ff */
[----:B------:R-:W-:-:S05]  /*14d0*/  LEA.HI.X R7, R2, R9, R3, 0x2, P1 ;  /* 0x0000000902077211 */ /* 0x000fca00008f1403 */
[----:B------:R2:W-:Y:S04]  /*14e0*/  STG.E desc[UR12][R6.64], R5 ;  /* 0x0000000506007986 */ /* 0x0005e8000c10190c */
.L_x_74:
[----:B------:R-:W-:Y:S05]  /*14f0*/  BSYNC.RECONVERGENT B0 ;  /* 0x0000000000007941 */ /* 0x000fea0003800200 */
.L_x_73:
[----:B------:R-:W-:Y:S01]  /*1500*/  USHF.L.U32 UR4, UR11, 0xd, URZ ;  /* 0x0000000d0b047899 */ /* 0x000fe200080006ff */
[----:B------:R-:W-:Y:S01]  /*1510*/  IMAD.SHL.U32 R2, R0, 0x4, RZ ;  /* 0x0000000400027824 */ /* 0x000fe200078e00ff */
[----:B------:R-:W3:Y:S01]  /*1520*/  LDCU.64 UR8, c[0x0][0x458] ;  /* 0x00008b00ff0877ac */ /* 0x000ee20008000a00 */
[----:B------:R-:W-:-:S03]  /*1530*/  MOV R3, RZ ;  /* 0x000000ff00037202 */ /* 0x000fc60000000f00 */
[----:B------:R-:W-:-:S05]  /*1540*/  LOP3.LUT R2, R2, UR4, RZ, 0xfc, !PT ;  /* 0x0000000402027c12 */ /* 0x000fca000f8efcff */
[----:B------:R-:W2:Y:S01]  /*1550*/  LDCU.64 UR4, c[0x0][0x428] ;  /* 0x00008500ff0477ac */ /* 0x000ea20008000a00 */
[----:B0-----:R-:W-:-:S04]  /*1560*/  IMAD.WIDE.U32 R2, R10, UR14, R2 ;  /* 0x0000000e0a027c25 */ /* 0x001fc8000f8e0002 */
[----:B------:R-:W-:Y:S01]  /*1570*/  IMAD R3, R11, UR14, R3 ;  /* 0x0000000e0b037c24 */ /* 0x000fe2000f8e0203 */
[----:B---3--:R-:W-:Y:S01]  /*1580*/  ISETP.NE.U32.AND P0, PT, RZ, UR8, PT ;  /* 0x00000008ff007c0c */ /* 0x008fe2000bf05070 */
[----:B-1----:R-:W-:-:S03]  /*1590*/  IMAD.WIDE.U32 R2, R4, R12, R2 ;  /* 0x0000000c04027225 */ /* 0x002fc600078e0002 */
[----:B------:R-:W-:Y:S01]  /*15a0*/  ISETP.NE.AND.EX P0, PT, RZ, UR9, PT, P0 ;  /* 0x00000009ff007c0c */ /* 0x000fe2000bf05300 */
[----:B------:R-:W-:-:S03]  /*15b0*/  IMAD R3, R4, R13, R3 ;  /* 0x0000000d04037224 */ /* 0x000fc600078e0203 */
[----:B------:R-:W-:Y:S02]  /*15c0*/  ISETP.NE.OR P0, PT, R0, RZ, !P0 ;  /* 0x000000ff0000720c */ /* 0x000fe40004705670 */
[----:B--2---:R-:W-:-:S04]  /*15d0*/  LEA R6, P1, R2, UR4, 0x2 ;  /* 0x0000000402067c11 */ /* 0x004fc8000f8210ff */
[----:B------:R-:W-:-:S05]  /*15e0*/  LEA.HI.X R7, R2, UR5, R3, 0x2, P1 ;  /* 0x0000000502077c11 */ /* 0x000fca00088f1403 */
[----:B------:R0:W-:Y:S04]  /*15f0*/  STG.E.128 desc[UR12][R6.64], RZ ;  /* 0x000000ff06007986 */ /* 0x0001e8000c101d0c */
[----:B------:R0:W-:Y:S04]  /*1600*/  STG.E.128 desc[UR12][R6.64+0x1000], RZ ;  /* 0x001000ff06007986 */ /* 0x0001e8000c101d0c */
        /* <DEDUP_REMOVED lines=8> */
[----:B0-----:R-:W0:Y:S08]  /*1690*/  LDC R7, c[0x0][0x390] ;  /* 0x0000e400ff077b82 */ /* 0x001e300000000800 */
[----:B------:R-:W2:Y:S01]  /*16a0*/  LDC.64 R2, c[0x0][0x458] ;  /* 0x00011600ff027b82 */ /* 0x000ea20000000a00 */
[----:B-1----:R-:W-:-:S04]  /*16b0*/  IMAD R4, R5, UR11, R4 ;  /* 0x0000000b05047c24 */ /* 0x002fc8000f8e0204 */
[----:B0-----:R-:W-:-:S04]  /*16c0*/  IMAD R5, R4, R7, UR14 ;  /* 0x0000000e04057e24 */ /* 0x001fc8000f8e0207 */
[----:B--2---:R-:W-:-:S05]  /*16d0*/  IMAD.WIDE R2, R5, 0x4, R2 ;  /* 0x0000000405027825 */ /* 0x004fca00078e0202 */
[----:B------:R-:W-:Y:S01]  /*16e0*/  STG.E desc[UR12][R2.64], RZ ;  /* 0x000000ff02007986 */ /* 0x000fe2000c10190c */
[----:B------:R-:W-:Y:S05]  /*16f0*/  EXIT ;  /* 0x000000000000794d */ /* 0x000fea0003800000 */
.L_x_75:
        /* <DEDUP_REMOVED lines=16> */
.L_x_166:


//--------------------- .text._ZN7cutlass13device_kernelIN5flash11enable_sm90INS1_16FlashAttnBwdSm90INS1_25CollectiveMainloopBwdSm90ILi2ELi2ELi2EN4cute5tupleIJNS5_1CILi1EEES8_S8_EEENS6_IJNS7_ILi128EEESA_NS7_ILi64EEEEEENS_10bfloat16_tEfNS_4arch4Sm90ELb1ELb0ELb0ELb1ELb0ELb1ELb0ELb0ELi2ELi1ELi2ELi2ELb0EEENS1_21CollectiveEpilogueBwdISC_SD_SF_Li256ELb1ELb0ELi1EEENS1_25SingleTileBwdLPTSchedulerILb1ELi128ELb0EEEEEEEEEvNT_6ParamsE --------------------------
	.section	.text._ZN7cutlass13device_kernelIN5flash11enable_sm90INS1_16FlashAttnBwdSm90INS1_25CollectiveMainloopBwdSm90ILi2ELi2ELi2EN4cute5tupleIJNS5_1CILi1EEES8_S8_EEENS6_IJNS7_ILi128EEESA_NS7_ILi64EEEEEENS_10bfloat16_tEfNS_4arch4Sm90ELb1ELb0ELb0ELb1ELb0ELb1ELb0ELb0ELi2ELi1ELi2ELi2ELb0EEENS1_21CollectiveEpilogueBwdISC_SD_SF_Li256ELb1ELb0ELi1EEENS1_25SingleTileBwdLPTSchedulerILb1ELi128ELb0EEEEEEEEEvNT_6ParamsE,"ax",@progbits
	.align	128
.text._ZN7cutlass13device_kernelIN5flash11enable_sm90INS1_16FlashAttnBwdSm90INS1_25CollectiveMainloopBwdSm90ILi2ELi2ELi2EN4cute5tupleIJNS5_1CILi1EEES8_S8_EEENS6_IJNS7_ILi128EEESA_NS7_ILi64EEEEEENS_10bfloat16_tEfNS_4arch4Sm90ELb1ELb0ELb0ELb1ELb0ELb1ELb0ELb0ELi2ELi1ELi2ELi2ELb0EEENS1_21CollectiveEpilogueBwdISC_SD_SF_Li256ELb1ELb0ELi1EEENS1_25SingleTileBwdLPTSchedulerILb1ELi128ELb0EEEEEEEEEvNT_6ParamsE:
        .type           _ZN7cutlass13device_kernelIN5flash11enable_sm90INS1_16FlashAttnBwdSm90INS1_25CollectiveMainloopBwdSm90ILi2ELi2ELi2EN4cute5tupleIJNS5_1CILi1EEES8_S8_EEENS6_IJNS7_ILi128EEESA_NS7_ILi64EEEEEENS_10bfloat16_tEfNS_4arch4Sm90ELb1ELb0ELb0ELb1ELb0ELb1ELb0ELb0ELi2ELi1ELi2ELi2ELb0EEENS1_21CollectiveEpilogueBwdISC_SD_SF_Li256ELb1ELb0ELi1EEENS1_25SingleTileBwdLPTSchedulerILb1ELi128ELb0EEEEEEEEEvNT_6ParamsE,@function
        .size           _ZN7cutlass13device_kernelIN5flash11enable_sm90INS1_16FlashAttnBwdSm90INS1_25CollectiveMainloopBwdSm90ILi2ELi2ELi2EN4cute5tupleIJNS5_1CILi1EEES8_S8_EEENS6_IJNS7_ILi128EEESA_NS7_ILi64EEEEEENS_10bfloat16_tEfNS_4arch4Sm90ELb1ELb0ELb0ELb1ELb0ELb1ELb0ELb0ELi2ELi1ELi2ELi2ELb0EEENS1_21CollectiveEpilogueBwdISC_SD_SF_Li256ELb1ELb0ELi1EEENS1_25SingleTileBwdLPTSchedulerILb1ELi128ELb0EEEEEEEEEvNT_6ParamsE,(.L_x_167 - _ZN7cutlass13device_kernelIN5flash11enable_sm90INS1_16FlashAttnBwdSm90INS1_25CollectiveMainloopBwdSm90ILi2ELi2ELi2EN4cute5tupleIJNS5_1CILi1EEES8_S8_EEENS6_IJNS7_ILi128EEESA_NS7_ILi64EEEEEENS_10bfloat16_tEfNS_4arch4Sm90ELb1ELb0ELb0ELb1ELb0ELb1ELb0ELb0ELi2ELi1ELi2ELi2ELb0EEENS1_21CollectiveEpilogueBwdISC_SD_SF_Li256ELb1ELb0ELi1EEENS1_25SingleTileBwdLPTSchedulerILb1ELi128ELb0EEEEEEEEEvNT_6ParamsE)
        .other          _ZN7cutlass13device_kernelIN5flash11enable_sm90INS1_16FlashAttnBwdSm90INS1_25CollectiveMainloopBwdSm90ILi2ELi2ELi2EN4cute5tupleIJNS5_1CILi1EEES8_S8_EEENS6_IJNS7_ILi128EEESA_NS7_ILi64EEEEEENS_10bfloat16_tEfNS_4arch4Sm90ELb1ELb0ELb0ELb1ELb0ELb1ELb0ELb0ELi2ELi1ELi2ELi2ELb0EEENS1_21CollectiveEpilogueBwdISC_SD_SF_Li256ELb1ELb0ELi1EEENS1_25SingleTileBwdLPTSchedulerILb1ELi128ELb0EEEEEEEEEvNT_6ParamsE,@"STO_CUDA_ENTRY STV_DEFAULT"
_ZN7cutlass13device_kernelIN5flash11enable_sm90INS1_16FlashAttnBwdSm90INS1_25CollectiveMainloopBwdSm90ILi2ELi2ELi2EN4cute5tupleIJNS5_1CILi1EEES8_S8_EEENS6_IJNS7_ILi128EEESA_NS7_ILi64EEEEEENS_10bfloat16_tEfNS_4arch4Sm90ELb1ELb0ELb0ELb1ELb0ELb1ELb0ELb0ELi2ELi1ELi2ELi2ELb0EEENS1_21CollectiveEpilogueBwdISC_SD_SF_Li256ELb1ELb0ELi1EEENS1_25SingleTileBwdLPTSchedulerILb1ELi128ELb0EEEEEEEEEvNT_6ParamsE:
[----:B------:R-:W-:Y:S01]  /*0000*/  LDC R1, c[0x0][0x37c] ;  /* 0x0000df00ff017b82 */ /* 0x000fe20000000800 */
[----:B------:R-:W-:Y:S05]  /*0010*/  EXIT ;  /* 0x000000000000794d */ /* 0x000fea0003800000 */
.L_x_76:
        /* <DEDUP_REMOVED lines=14> */
.L_x_167:


//--------------------- .text._ZN7cutlass13device_kernelIN5flash11enable_sm90INS1_16FlashAttnBwdSm90INS1_25CollectiveMainloopBwdSm90ILi2ELi2ELi2EN4cute5tupleIJNS5_1CILi1EEES8_S8_EEENS6_IJNS7_ILi128EEESA_NS7_ILi64EEEEEENS_10bfloat16_tEfNS_4arch4Sm90ELb1ELb0ELb0ELb1ELb1ELb1ELb0ELb0ELi2ELi1ELi2ELi2ELb0EEENS1_21CollectiveEpilogueBwdISC_SD_SF_Li256ELb1ELb0ELi1EEENS1_25SingleTileBwdLPTSchedulerILb1ELi128ELb1EEEEEEEEEvNT_6ParamsE --------------------------
	.section	.text._ZN7cutlass13device_kernelIN5flash11enable_sm90INS1_16FlashAttnBwdSm90INS1_25CollectiveMainloopBwdSm90ILi2ELi2ELi2EN4cute5tupleIJNS5_1CILi1EEES8_S8_EEENS6_IJNS7_ILi128EEESA_NS7_ILi64EEEEEENS_10bfloat16_tEfNS_4arch4Sm90ELb1ELb0ELb0ELb1ELb1ELb1ELb0ELb0ELi2ELi1ELi2ELi2ELb0EEENS1_21CollectiveEpilogueBwdISC_SD_SF_Li256ELb1ELb0ELi1EEENS1_25SingleTileBwdLPTSchedulerILb1ELi128ELb1EEEEEEEEEvNT_6ParamsE,"ax",@progbits
	.align	128
.text._ZN7cutlass13device_kernelIN5flash11enable_sm90INS1_16FlashAttnBwdSm90INS1_25CollectiveMainloopBwdSm90ILi2ELi2ELi2EN4cute5tupleIJNS5_1CILi1EEES8_S8_EEENS6_IJNS7_ILi128EEESA_NS7_ILi64EEEEEENS_10bfloat16_tEfNS_4arch4Sm90ELb1ELb0ELb0ELb1ELb1ELb1ELb0ELb0ELi2ELi1ELi2ELi2ELb0EEENS1_21CollectiveEpilogueBwdISC_SD_SF_Li256ELb1ELb0ELi1EEENS1_25SingleTileBwdLPTSchedulerILb1ELi128ELb1EEEEEEEEEvNT_6ParamsE:
        .type           _ZN7cutlass13device_kernelIN5flash11enable_sm90INS1_16FlashAttnBwdSm90INS1_25CollectiveMainloopBwdSm90ILi2ELi2ELi2EN4cute5tupleIJNS5_1CILi1EEES8_S8_EEENS6_IJNS7_ILi128EEESA_NS7_ILi64EEEEEENS_10bfloat16_tEfNS_4arch4Sm90ELb1ELb0ELb0ELb1ELb1ELb1ELb0ELb0ELi2ELi1ELi2ELi2ELb0EEENS1_21CollectiveEpilogueBwdISC_SD_SF_Li256ELb1ELb0ELi1EEENS1_25SingleTileBwdLPTSchedulerILb1ELi128ELb1EEEEEEEEEvNT_6ParamsE,@function
        .size           _ZN7cutlass13device_kernelIN5flash11enable_sm90INS1_16FlashAttnBwdSm90INS1_25CollectiveMainloopBwdSm90ILi2ELi2ELi2EN4cute5tupleIJNS5_1CILi1EEES8_S8_EEENS6_IJNS7_ILi128EEESA_NS7_ILi64EEEEEENS_10bfloat16_tEfNS_4arch4Sm90ELb1ELb0ELb0ELb1ELb1ELb1ELb0ELb0ELi2ELi1ELi2ELi2ELb0EEENS1_21CollectiveEpilogueBwdISC_SD_SF_Li256ELb1ELb0ELi1EEENS1_25SingleTileBwdLPTSchedulerILb1ELi128ELb1EEEEEEEEEvNT_6ParamsE,(.L_x_168 - _ZN7cutlass13device_kernelIN5flash11enable_sm90INS1_16FlashAttnBwdSm90INS1_25CollectiveMainloopBwdSm90ILi2ELi2ELi2EN4cute5tupleIJNS5_1CILi1EEES8_S8_EEENS6_IJNS7_ILi128EEESA_NS7_ILi64EEEEEENS_10bfloat16_tEfNS_4arch4Sm90ELb1ELb0ELb0ELb1ELb1ELb1ELb0ELb0ELi2ELi1ELi2ELi2ELb0EEENS1_21CollectiveEpilogueBwdISC_SD_SF_Li256ELb1ELb0ELi1EEENS1_25SingleTileBwdLPTSchedulerILb1ELi128ELb1EEEEEEEEEvNT_6ParamsE)
        .other          _ZN7cutlass13device_kernelIN5flash11enable_sm90INS1_16FlashAttnBwdSm90INS1_25CollectiveMainloopBwdSm90ILi2ELi2ELi2EN4cute5tupleIJNS5_1CILi1EEES8_S8_EEENS6_IJNS7_ILi128EEESA_NS7_ILi64EEEEEENS_10bfloat16_tEfNS_4arch4Sm90ELb1ELb0ELb0ELb1ELb1ELb1ELb0ELb0ELi2ELi1ELi2ELi2ELb0EEENS1_21CollectiveEpilogueBwdISC_SD_SF_Li256ELb1ELb0ELi1EEENS1_25SingleTileBwdLPTSchedulerILb1ELi128ELb1EEEEEEEEEvNT_6ParamsE,@"STO_CUDA_ENTRY STV_DEFAULT"
_ZN7cutlass13device_kernelIN5flash11enable_sm90INS1_16FlashAttnBwdSm90INS1_25CollectiveMainloopBwdSm90ILi2ELi2ELi2EN4cute5tupleIJNS5_1CILi1EEES8_S8_EEENS6_IJNS7_ILi128EEESA_NS7_ILi64EEEEEENS_10bfloat16_tEfNS_4arch4Sm90ELb1ELb0ELb0ELb1ELb1ELb1ELb0ELb0ELi2ELi1ELi2ELi2ELb0EEENS1_21CollectiveEpilogueBwdISC_SD_SF_Li256ELb1ELb0ELi1EEENS1_25SingleTileBwdLPTSchedulerILb1ELi128ELb1EEEEEEEEEvNT_6ParamsE:
[----:B------:R-:W-:Y:S01]  /*0000*/  LDC R1, c[0x0][0x37c] ;  /* 0x0000df00ff017b82 */ /* 0x000fe20000000800 */
[----:B------:R-:W-:Y:S05]  /*0010*/  EXIT ;  /* 0x000000000000794d */ /* 0x000fea0003800000 */
.L_x_77:
        /* <DEDUP_REMOVED lines=14> */
.L_x_168:


//--------------------- .text._ZN7cutlass13device_kernelIN5flash11enable_sm90INS1_16FlashAttnBwdSm90INS1_25CollectiveMainloopBwdSm90ILi2ELi2ELi2EN4cute5tupleIJNS5_1CILi1EEES8_S8_EEENS6_IJNS7_ILi128EEESA_NS7_ILi64EEEEEENS_10bfloat16_tEfNS_4arch4Sm90ELb1ELb0ELb0ELb1ELb0ELb1ELb0ELb0ELi2ELi1ELi2ELi2ELb0EEENS1_24CollectiveEpilogueBwdGQAISC_fSF_Li256ELb1ELb0EEENS1_25SingleTileBwdLPTSchedulerILb1ELi128ELb0EEEEEEEEEvNT_6ParamsE --------------------------
	.section	.text._ZN7cutlass13device_kernelIN5flash11enable_sm90INS1_16FlashAttnBwdSm90INS1_25CollectiveMainloopBwdSm90ILi2ELi2ELi2EN4cute5tupleIJNS5_1CILi1EEES8_S8_EEENS6_IJNS7_ILi128EEESA_NS7_ILi64EEEEEENS_10bfloat16_tEfNS_4arch4Sm90ELb1ELb0ELb0ELb1ELb0ELb1ELb0ELb0ELi2ELi1ELi2ELi2ELb0EEENS1_24CollectiveEpilogueBwdGQAISC_fSF_Li256ELb1ELb0EEENS1_25SingleTileBwdLPTSchedulerILb1ELi128ELb0EEEEEEEEEvNT_6ParamsE,"ax",@progbits
	.align	128
.text._ZN7cutlass13device_kernelIN5flash11enable_sm90INS1_16FlashAttnBwdSm90INS1_25CollectiveMainloopBwdSm90ILi2ELi2ELi2EN4cute5tupleIJNS5_1CILi1EEES8_S8_EEENS6_IJNS7_ILi128EEESA_NS7_ILi64EEEEEENS_10bfloat16_tEfNS_4arch4Sm90ELb1ELb0ELb0ELb1ELb0ELb1ELb0ELb0ELi2ELi1ELi2ELi2ELb0EEENS1_24CollectiveEpilogueBwdGQAISC_fSF_Li256ELb1ELb0EEENS1_25SingleTileBwdLPTSchedulerILb1ELi128ELb0EEEEEEEEEvNT_6ParamsE:
        .type           _ZN7cutlass13device_kernelIN5flash11enable_sm90INS1_16FlashAttnBwdSm90INS1_25CollectiveMainloopBwdSm90ILi2ELi2ELi2EN4cute5tupleIJNS5_1CILi1EEES8_S8_EEENS6_IJNS7_ILi128EEESA_NS7_ILi64EEEEEENS_10bfloat16_tEfNS_4arch4Sm90ELb1ELb0ELb0ELb1ELb0ELb1ELb0ELb0ELi2ELi1ELi2ELi2ELb0EEENS1_24CollectiveEpilogueBwdGQAISC_fSF_Li256ELb1ELb0EEENS1_25SingleTileBwdLPTSchedulerILb1ELi128ELb0EEEEEEEEEvNT_6ParamsE,@function
        .size           _ZN7cutlass13device_kernelIN5flash11enable_sm90INS1_16FlashAttnBwdSm90INS1_25CollectiveMainloopBwdSm90ILi2ELi2ELi2EN4cute5tupleIJNS5_1CILi1EEES8_S8_EEENS6_IJNS7_ILi128EEESA_NS7_ILi64EEEEEENS_10bfloat16_tEfNS_4arch4Sm90ELb1ELb0ELb0ELb1ELb0ELb1ELb0ELb0ELi2ELi1ELi2ELi2ELb0EEENS1_24CollectiveEpilogueBwdGQAISC_fSF_Li256ELb1ELb0EEENS1_25SingleTileBwdLPTSchedulerILb1ELi128ELb0EEEEEEEEEvNT_6ParamsE,(.L_x_169 - _ZN7cutlass13device_kernelIN5flash11enable_sm90INS1_16FlashAttnBwdSm90INS1_25CollectiveMainloopBwdSm90ILi2ELi2ELi2EN4cute5tupleIJNS5_1CILi1EEES8_S8_EEENS6_IJNS7_ILi128EEESA_NS7_ILi64EEEEEENS_10bfloat16_tEfNS_4arch4Sm90ELb1ELb0ELb0ELb1ELb0ELb1ELb0ELb0ELi2ELi1ELi2ELi2ELb0EEENS1_24CollectiveEpilogueBwdGQAISC_fSF_Li256ELb1ELb0EEENS1_25SingleTileBwdLPTSchedulerILb1ELi128ELb0EEEEEEEEEvNT_6ParamsE)
        .other          _ZN7cutlass13device_kernelIN5flash11enable_sm90INS1_16FlashAttnBwdSm90INS1_25CollectiveMainloopBwdSm90ILi2ELi2ELi2EN4cute5tupleIJNS5_1CILi1EEES8_S8_EEENS6_IJNS7_ILi128EEESA_NS7_ILi64EEEEEENS_10bfloat16_tEfNS_4arch4Sm90ELb1ELb0ELb0ELb1ELb0ELb1ELb0ELb0ELi2ELi1ELi2ELi2ELb0EEENS1_24CollectiveEpilogueBwdGQAISC_fSF_Li256ELb1ELb0EEENS1_25SingleTileBwdLPTSchedulerILb1ELi128ELb0EEEEEEEEEvNT_6ParamsE,@"STO_CUDA_ENTRY STV_DEFAULT"
_ZN7cutlass13device_kernelIN5flash11enable_sm90INS1_16FlashAttnBwdSm90INS1_25CollectiveMainloopBwdSm90ILi2ELi2ELi2EN4cute5tupleIJNS5_1CILi1EEES8_S8_EEENS6_IJNS7_ILi128EEESA_NS7_ILi64EEEEEENS_10bfloat16_tEfNS_4arch4Sm90ELb1ELb0ELb0ELb1ELb0ELb1ELb0ELb0ELi2ELi1ELi2ELi2ELb0EEENS1_24CollectiveEpilogueBwdGQAISC_fSF_Li256ELb1ELb0EEENS1_25SingleTileBwdLPTSchedulerILb1ELi128ELb0EEEEEEEEEvNT_6ParamsE:
[----:B------:R-:W-:Y:S01]  /*0000*/  LDC R1, c[0x0][0x37c] ;  /* 0x0000df00ff017b82 */ /* 0x000fe20000000800 */
[----:B------:R-:W-:Y:S05]  /*0010*/  EXIT ;  /* 0x000000000000794d */ /* 0x000fea0003800000 */
.L_x_78:
        /* <DEDUP_REMOVED lines=14> */
.L_x_169:


//--------------------- .text._ZN7cutlass13device_kernelIN5flash32FlashAttnBwdPostprocessConvertdQIN4cute5tupleIJNS3_1CILi128EEENS5_ILi64EEEEEENS_10bfloat16_tEfNS_4arch4Sm90ELi256ENS3_8TiledMMAINS3_8MMA_AtomIJNS3_4SM904GMMA27MMA_64x64x16_F32BF16BF16_RSILNSF_5MajorE0ELSH_1ELNSF_7ScaleInE1ELSI_1EEEEEENS3_6LayoutINS4_IJNS5_ILi2EEENS5_ILi1EEESN_EEENS4_IJSN_NS5_ILi0EEESP_EEEEENS4_IJNS3_10UnderscoreESS_SS_EEEEELb0EEEEEvNT_6ParamsE --------------------------
	.section	.text._ZN7cutlass13device_kernelIN5flash32FlashAttnBwdPostprocessConvertdQIN4cute5tupleIJNS3_1CILi128EEENS5_ILi64EEEEEENS_10bfloat16_tEfNS_4arch4Sm90ELi256ENS3_8TiledMMAINS3_8MMA_AtomIJNS3_4SM904GMMA27MMA_64x64x16_F32BF16BF16_RSILNSF_5MajorE0ELSH_1ELNSF_7ScaleInE1ELSI_1EEEEEENS3_6LayoutINS4_IJNS5_ILi2EEENS5_ILi1EEESN_EEENS4_IJSN_NS5_ILi0EEESP_EEEEENS4_IJNS3_10UnderscoreESS_SS_EEEEELb0EEEEEvNT_6ParamsE,"ax",@progbits
	.align	128
.text._ZN7cutlass13device_kernelIN5flash32FlashAttnBwdPostprocessConvertdQIN4cute5tupleIJNS3_1CILi128EEENS5_ILi64EEEEEENS_10bfloat16_tEfNS_4arch4Sm90ELi256ENS3_8TiledMMAINS3_8MMA_AtomIJNS3_4SM904GMMA27MMA_64x64x16_F32BF16BF16_RSILNSF_5MajorE0ELSH_1ELNSF_7ScaleInE1ELSI_1EEEEEENS3_6LayoutINS4_IJNS5_ILi2EEENS5_ILi1EEESN_EEENS4_IJSN_NS5_ILi0EEESP_EEEEENS4_IJNS3_10UnderscoreESS_SS_EEEEELb0EEEEEvNT_6ParamsE:
        .type           _ZN7cutlass13device_kernelIN5flash32FlashAttnBwdPostprocessConvertdQIN4cute5tupleIJNS3_1CILi128EEENS5_ILi64EEEEEENS_10bfloat16_tEfNS_4arch4Sm90ELi256ENS3_8TiledMMAINS3_8MMA_AtomIJNS3_4SM904GMMA27MMA_64x64x16_F32BF16BF16_RSILNSF_5MajorE0ELSH_1ELNSF_7ScaleInE1ELSI_1EEEEEENS3_6LayoutINS4_IJNS5_ILi2EEENS5_ILi1EEESN_EEENS4_IJSN_NS5_ILi0EEESP_EEEEENS4_IJNS3_10UnderscoreESS_SS_EEEEELb0EEEEEvNT_6ParamsE,@function
        .size           _ZN7cutlass13device_kernelIN5flash32FlashAttnBwdPostprocessConvertdQIN4cute5tupleIJNS3_1CILi128EEENS5_ILi64EEEEEENS_10bfloat16_tEfNS_4arch4Sm90ELi256ENS3_8TiledMMAINS3_8MMA_AtomIJNS3_4SM904GMMA27MMA_64x64x16_F32BF16BF16_RSILNSF_5MajorE0ELSH_1ELNSF_7ScaleInE1ELSI_1EEEEEENS3_6LayoutINS4_IJNS5_ILi2EEENS5_ILi1EEESN_EEENS4_IJSN_NS5_ILi0EEESP_EEEEENS4_IJNS3_10UnderscoreESS_SS_EEEEELb0EEEEEvNT_6ParamsE,(.L_x_170 - _ZN7cutlass13device_kernelIN5flash32FlashAttnBwdPostprocessConvertdQIN4cute5tupleIJNS3_1CILi128EEENS5_ILi64EEEEEENS_10bfloat16_tEfNS_4arch4Sm90ELi256ENS3_8TiledMMAINS3_8MMA_AtomIJNS3_4SM904GMMA27MMA_64x64x16_F32BF16BF16_RSILNSF_5MajorE0ELSH_1ELNSF_7ScaleInE1ELSI_1EEEEEENS3_6LayoutINS4_IJNS5_ILi2EEENS5_ILi1EEESN_EEENS4_IJSN_NS5_ILi0EEESP_EEEEENS4_IJNS3_10UnderscoreESS_SS_EEEEELb0EEEEEvNT_6ParamsE)
        .other          _ZN7cutlass13device_kernelIN5flash32FlashAttnBwdPostprocessConvertdQIN4cute5tupleIJNS3_1CILi128EEENS5_ILi64EEEEEENS_10bfloat16_tEfNS_4arch4Sm90ELi256ENS3_8TiledMMAINS3_8MMA_AtomIJNS3_4SM904GMMA27MMA_64x64x16_F32BF16BF16_RSILNSF_5MajorE0ELSH_1ELNSF_7ScaleInE1ELSI_1EEEEEENS3_6LayoutINS4_IJNS5_ILi2EEENS5_ILi1EEESN_EEENS4_IJSN_NS5_ILi0EEESP_EEEEENS4_IJNS3_10UnderscoreESS_SS_EEEEELb0EEEEEvNT_6ParamsE,@"STO_CUDA_ENTRY STV_DEFAULT"
_ZN7cutlass13device_kernelIN5flash32FlashAttnBwdPostprocessConvertdQIN4cute5tupleIJNS3_1CILi128EEENS5_ILi64EEEEEENS_10bfloat16_tEfNS_4arch4Sm90ELi256ENS3_8TiledMMAINS3_8MMA_AtomIJNS3_4SM904GMMA27MMA_64x64x16_F32BF16BF16_RSILNSF_5MajorE0ELSH_1ELNSF_7ScaleInE1ELSI_1EEEEEENS3_6LayoutINS4_IJNS5_ILi2EEENS5_ILi1EEESN_EEENS4_IJSN_NS5_ILi0EEESP_EEEEENS4_IJNS3_10UnderscoreESS_SS_EEEEELb0EEEEEvNT_6ParamsE:
        /* <DEDUP_REMOVED lines=9> */
[----:B------:R-:W-:Y:S02]  /*0090*/  CS2R R2, SRZ ;  /* 0x0000000000027805 */ /* 0x000fe4000001ff00 */
[----:B------:R-:W-:Y:S01]  /*00a0*/  CS2R R44, SRZ ;  /* 0x00000000002c7805 */ /* 0x000fe2000001ff00 */
[----:B------:R-:W1:Y:S01]  /*00b0*/  LDCU UR6, c[0x0][0x3b0] ;  /* 0x00007600ff0677ac */ /* 0x000e620008000800 */
[----:B0-----:R-:W-:-:S04]  /*00c0*/  UISETP.NE.U32.AND UP0, UPT, UR4, URZ, UPT ;  /* 0x000000ff0400728c */ /* 0x001fc8000bf05070 */
[----:B------:R-:W-:Y:S01]  /*00d0*/  UISETP.NE.AND.EX UP0, UPT, UR5, URZ, UPT, UP0 ;  /* 0x000000ff0500728c */ /* 0x000fe2000bf05300 */
[----:B-1----:R-:W-:-:S08]  /*00e0*/  IMAD.U32 R40, RZ, RZ, UR6 ;  /* 0x00000006ff287e24 */ /* 0x002fd0000f8e00ff */
[----:B------:R-:W-:Y:S05]  /*00f0*/  BRA.U !UP0, `(.L_x_80) ;  /* 0x0000000108547547 */ /* 0x000fea000b800000 */
[----:B------:R-:W-:Y:S05]  /*0100*/  BRA `(.L_x_81) ;  /* 0x0000000000387947 */ /* 0x000fea0003800000 */
.L_x_79:
[----:B------:R-:W0:Y:S01]  /*0110*/  LDC.64 R4, c[0x0][0x3e0] ;  /* 0x0000f800ff047b82 */ /* 0x000e220000000a00 */
[----:B------:R-:W1:Y:S01]  /*0120*/  LDCU.64 UR4, c[0x0][0x3e8] ;  /* 0x00007d00ff0477ac */ /* 0x000e620008000a00 */
[----:B0-----:R-:W-:-:S05]  /*0130*/  IMAD.WIDE.U32 R4, R7, 0x4, R4 ;  /* 0x0000000407047825 */ /* 0x001fca00078e0004 */
[----:B------:R-:W2:Y:S01]  /*0140*/  LDG.E R44, desc[UR8][R4.64] ;  /* 0x00000008042c7981 */ /* 0x000ea2000c1e1900 */
[----:B-1----:R-:W-:-:S04]  /*0150*/  UISETP.NE.U32.AND UP0, UPT, UR4, URZ, UPT ;  /* 0x000000ff0400728c */ /* 0x002fc8000bf05070 */
[----:B------:R-:W-:Y:S01]  /*0160*/  UISETP.NE.AND.EX UP0, UPT, UR5, URZ, UPT, UP0 ;  /* 0x000000ff0500728c */ /* 0x000fe2000bf05300 */
[--C-:B--2---:R-:W-:Y:S01]  /*0170*/  IMAD R0, R7, 0x80, R44.reuse ;  /* 0x0000008007007824 */ /* 0x104fe200078e022c */
[----:B------:R-:W-:-:S04]  /*0180*/  SHF.R.S32.HI R45, RZ, 0x1f, R44 ;  /* 0x0000001fff2d7819 */ /* 0x000fc8000001142c */
[----:B------:R-:W-:-:S04]  /*0190*/  SHF.R.S32.HI R3, RZ, 0x1f, R0 ;  /* 0x0000001fff037819 */ /* 0x000fc80000011400 */
[----:B------:R-:W-:-:S05]  /*01a0*/  LEA.HI R3, R3, R0, RZ, 0x7 ;  /* 0x0000000003037211 */ /* 0x000fca00078f38ff */
[----:B------:R-:W-:-:S05]  /*01b0*/  IMAD.SHL.U32 R3, R3, 0x40, RZ ;  /* 0x0000004003037824 */ /* 0x000fca00078e00ff */
[----:B------:R-:W-:-:S04]  /*01c0*/  LOP3.LUT R2, R3, 0xffffe000, RZ, 0xc0, !PT ;  /* 0xffffe00003027812 */ /* 0x000fc800078ec0ff */
[----:B------:R-:W-:Y:S01]  /*01d0*/  SHF.R.S32.HI R3, RZ, 0x1f, R2 ;  /* 0x0000001fff037819 */ /* 0x000fe20000011402 */
[----:B------:R-:W-:Y:S06]  /*01e0*/  BRA.U !UP0, `(.L_x_82) ;  /* 0x0000000108107547 */ /* 0x000fec000b800000 */
.L_x_81:
[----:B------:R-:W0:Y:S02]  /*01f0*/  LDC.64 R40, c[0x0][0x3e8] ;  /* 0x0000fa00ff287b82 */ /* 0x000e240000000a00 */
[----:B0-----:R-:W-:-:S06]  /*0200*/  IMAD.WIDE.U32 R40, R7, 0x4, R40 ;  /* 0x0000000407287825 */ /* 0x001fcc00078e0028 */
[----:B------:R0:W5:Y:S01]  /*0210*/  LDG.E R40, desc[UR8][R40.64] ;  /* 0x0000000828287981 */ /* 0x000162000c1e1900 */
[----:B------:R-:W-:Y:S05]  /*0220*/  BRA `(.L_x_80) ;  /* 0x0000000000087947 */ /* 0x000fea0003800000 */
.L_x_82:
[----:B------:R-:W2:Y:S02]  /*0230*/  LDG.E R5, desc[UR8][R4.64+0x4] ;  /* 0x0000040804057981 */ /* 0x000ea4000c1e1900 */
[----:B--2---:R-:W-:-:S07]  /*0240*/  IADD3 R40, PT, PT, -R44, R5, RZ ;  /* 0x000000052c287210 */ /* 0x004fce0007ffe1ff */
.L_x_80:
[----:B------:R-:W-:Y:S01]  /*0250*/  IMAD.SHL.U32 R37, R36, 0x80, RZ ;  /* 0x0000008024257824 */ /* 0x000fe200078e00ff */
[----:B------:R-:W-:-:S04]  /*0260*/  ISETP.NE.AND.EX P0, PT, R9, RZ, PT, P0 ;  /* 0x000000ff0900720c */ /* 0x000fc80003f05300 */
[----:B-----5:R-:W-:-:S13]  /*0270*/  ISETP.GT.AND P2, PT, R40, R37, PT ;  /* 0x000000252800720c */ /* 0x020fda0003f44270 */
[----:B------:R-:W-:Y:S05]  /*0280*/  @!P2 EXIT P0 ;  /* 0x000000000000a94d */ /* 0x000fea0000000000 */
[----:B------:R-:W1:Y:S01]  /*0290*/  S2R R38, SR_CTAID.Y ;  /* 0x0000000000267919 */ /* 0x000e620000002600 */
[----:B------:R-:W1:Y:S01]  /*02a0*/  LDC.64 R4, c[0x0][0x398] ;  /* 0x0000e600ff047b82 */ /* 0x000e620000000a00 */
[----:B------:R-:W-:Y:S01]  /*02b0*/  LEA R2, P0, R36, R2, 0xd ;  /* 0x0000000224027211 */ /* 0x000fe200078068ff */
[----:B------:R-:W-:Y:S01]  /*02c0*/  BSSY.RECONVERGENT B0, `(.L_x_83) ;  /* 0x0000025000007945 */ /* 0x000fe20003800200 */
[----:B------:R-:W2:Y:S03]  /*02d0*/  S2R R0, SR_TID.X ;  /* 0x0000000000007919 */ /* 0x000ea60000002100 */
[----:B------:R-:W-:Y:S01]  /*02e0*/  IMAD.X R3, RZ, RZ, R3, P0 ;  /* 0x000000ffff037224 */ /* 0x000fe200000e0603 */
[----:B------:R-:W3:Y:S01]  /*02f0*/  S2R R6, SR_CgaCtaId ;  /* 0x0000000000067919 */ /* 0x000ee20000008800 */
[----:B------:R-:W4:Y:S08]  /*0300*/  LDC.64 R8, c[0x0][0x3a0] ;  /* 0x0000e800ff087b82 */ /* 0x000f300000000a00 */
[----:B------:R-:W5:Y:S01]  /*0310*/  LDC.64 R10, c[0x0][0x380] ;  /* 0x0000e000ff0a7b82 */ /* 0x000f620000000a00 */
[----:B-1----:R-:W-:-:S04]  /*0320*/  IMAD.WIDE.U32 R2, R38, R4, R2 ;  /* 0x0000000426027225 */ /* 0x002fc800078e0002 */
[----:B------:R-:W-:Y:S01]  /*0330*/  IMAD R5, R38, R5, R3 ;  /* 0x0000000526057224 */ /* 0x000fe200078e0203 */
[----:B--2---:R-:W-:Y:S01]  /*0340*/  ISETP.NE.AND P0, PT, R0, RZ, PT ;  /* 0x000000ff0000720c */ /* 0x004fe20003f05270 */
[----:B------:R-:W-:Y:S01]  /*0350*/  IMAD.MOV.U32 R4, RZ, RZ, R2 ;  /* 0x000000ffff047224 */ /* 0x000fe200078e0002 */
[----:B------:R-:W-:-:S05]  /*0360*/  SEL R3, R7, RZ, !P1 ;  /* 0x000000ff07037207 */ /* 0x000fca0004800000 */
[----:B----4-:R-:W-:-:S04]  /*0370*/  IMAD.WIDE.U32 R4, R3, R8, R4 ;  /* 0x0000000803047225 */ /* 0x010fc800078e0004 */
[----:B------:R-:W-:Y:S01]  /*0380*/  IMAD R2, R3, R9, R5 ;  /* 0x0000000903027224 */ /* 0x000fe200078e0205 */
[----:B-----5:R-:W-:-:S04]  /*0390*/  LEA R10, P1, R4, R10, 0x2 ;  /* 0x0000000a040a7211 */ /* 0x020fc800078210ff */
[----:B------:R-:W-:Y:S01]  /*03a0*/  LEA.HI.X R2, R4, R11, R2, 0x2, P1 ;  /* 0x0000000b04027211 */ /* 0x000fe200008f1402 */
[----:B---3--:R-:W-:Y:S08]  /*03b0*/  @P0 BRA `(.L_x_84) ;  /* 0x0000000000540947 */ /* 0x008ff00003800000 */
[----:B------:R-:W1:Y:S01]  /*03c0*/  S2UR UR7, SR_CgaCtaId ;  /* 0x00000000000779c3 */ /* 0x000e620000008800 */
[----:B------:R-:W-:Y:S01]  /*03d0*/  UMOV UR6, 0x400 ;  /* 0x0000040000067882 */ /* 0x000fe20000000000 */
[----:B------:R-:W-:Y:S01]  /*03e0*/  UMOV UR4, 0x1 ;  /* 0x0000000100047882 */ /* 0x000fe20000000000 */
[----:B------:R-:W-:Y:S01]  /*03f0*/  HFMA2 R4, -RZ, RZ, 0, -0.0 ;  /* 0x00008000ff047431 */ /* 0x000fe200000001ff */
[----:B------:R-:W-:-:S04]  /*0400*/  UIADD3 UR4, UPT, UPT, -UR4, 0x100000, URZ ;  /* 0x0010000004047890 */ /* 0x000fc8000fffe1ff */
[----:B------:R-:W-:Y:S02]  /*0410*/  USHF.L.U32 UR5, UR4, 0xb, URZ ;  /* 0x0000000b04057899 */ /* 0x000fe400080006ff */
[----:B------:R-:W-:Y:S01]  /*0420*/  USHF.L.U32 UR4, UR4, 0x1, URZ ;  /* 0x0000000104047899 */ /* 0x000fe200080006ff */
[----:B------:R-:W-:Y:S01]  /*0430*/  PLOP3.LUT P0, PT, PT, PT, PT, 0x80, 0x8 ;  /* 0x000000000008781c */ /* 0x000fe20003f0f070 */
[----:B------:R-:W-:Y:S01]  /*0440*/  UMOV UR10, 0x800 ;  /* 0x00000800000a7882 */ /* 0x000fe20000000000 */
[----:B-1----:R-:W-:-:S04]  /*0450*/  ULEA UR6, UR7, UR6, 0x18 ;  /* 0x0000000607067291 */ /* 0x002fc8000f8ec0ff */
[----:B------:R-:W-:Y:S01]  /*0460*/  UIADD3 UR7, UPT, UPT, UR6, 0xc000, URZ ;  /* 0x0000c00006077890 */ /* 0x000fe2000fffe0ff */
[----:B------:R-:W1:Y:S07]  /*0470*/  FENCE.VIEW.ASYNC.S ;  /* 0x00000000000073c6 */ /* 0x000e6e0000000000 */
[----:B-1----:R1:W2:Y:S02]  /*0480*/  SYNCS.EXCH.64 URZ, [UR6+0xc000], UR4 ;  /* 0x00c0000406ff75b2 */ /* 0x0022a40008000100 */
[----:B-1----:R-:W-:-:S02]  /*0490*/  R2UR UR4, R10 ;  /* 0x000000000a0472ca */ /* 0x002fc400000e0000 */
[----:B------:R-:W-:Y:S01]  /*04a0*/  R2UR UR5, R2 ;  /* 0x00000000020572ca */ /* 0x000fe200000e0000 */
[----:B--2---:R1:W-:-:S14]  /*04b0*/  SYNCS.ARRIVE.TRANS64 RZ, [UR6+0xc000], R4 ;  /* 0x00c00004ffff79a7 */ /* 0x0043dc0008000006 */
.L_x_85:
[----:B------:R-:W-:Y:S01]  /*04c0*/  @P0 ELECT P1, URZ, PT ;  /* 0x0000000000ff082f */ /* 0x000fe20003820000 */
[----:B------:R2:W-:-:S12]  /*04d0*/  UBLKCP.S.G [UR6], [UR4], UR10 ;  /* 0x00000006040073ba */ /* 0x0005d8000800020a */
[----:B------:R-:W-:Y:S02]  /*04e0*/  @P1 PLOP3.LUT P0, PT, P1, PT, PT, 0x8, 0x80 ;  /* 0x000000000080181c */ /* 0x000fe40000f0e170 */
[----:B------:R-:W-:-:S11]  /*04f0*/  PLOP3.LUT P1, PT, PT, PT, PT, 0x8, 0x80 ;  /* 0x000000000080781c */ /* 0x000fd60003f2e170 */
[----:B--2---:R-:W-:Y:S05]  /*0500*/  @P0 BRA.U.ANY `(.L_x_85) ;  /* 0xfffffffd00ec0947 */ /* 0x004fea000393ffff */
.L_x_84:
[----:B------:R-:W-:Y:S05]  /*0510*/  BSYNC.RECONVERGENT B0 ;  /* 0x0000000000007941 */ /* 0x000fea0003800200 */
.L_x_83:
[----:B------:R-:W-:Y:S01]  /*0520*/  BAR.SYNC.DEFER_BLOCKING 0x0 ;  /* 0x0000000000007b1d */ /* 0x000fe20000010000 */
[----:B------:R-:W-:Y:S02]  /*0530*/  MOV R39, 0x400 ;  /* 0x0000040000277802 */ /* 0x000fe40000000f00 */
[----:B------:R-:W-:Y:S02]  /*0540*/  SHF.L.U32 R2, RZ, 0x1f, RZ ;  /* 0x0000001fff027819 */ /* 0x000fe400000006ff */
[----:B------:R-:W-:-:S07]  /*0550*/  LEA R39, R6, R39, 0x18 ;  /* 0x0000002706277211 */ /* 0x000fce00078ec0ff */
.L_x_86:
[----:B--2---:R2:W3:Y:S02]  /*0560*/  SYNCS.PHASECHK.TRANS64.TRYWAIT P0, [R39+URZ+0xc000], R2 ;  /* 0x00c00002270075a7 */ /* 0x0044e400080011ff */
[----:B---3--:R-:W-:Y:S05]  /*0570*/  @!P0 NANOSLEEP.SYNCS 0x989680 ;  /* 0x009896800000895d */ /* 0x008fea0003900000 */
[----:B------:R-:W3:Y:S02]  /*0580*/  @!P0 SYNCS.PHASECHK.TRANS64 P0, [R39+URZ+0xc000], R2 ;  /* 0x00c00002270085a7 */ /* 0x000ee400080010ff */
[----:B---3--:R-:W-:Y:S05]  /*0590*/  @!P0 BRA `(.L_x_86) ;  /* 0xfffffffc00f08947 */ /* 0x008fea000383ffff */
[C---:B-1----:R-:W-:Y:S01]  /*05a0*/  IMAD.SHL.U32 R4, R0.reuse, 0x10, RZ ;  /* 0x0000001000047824 */ /* 0x042fe200078e00ff */
[----:B------:R-:W-:Y:S01]  /*05b0*/  SHF.R.U32.HI R32, RZ, 0x1, R0 ;  /* 0x00000001ff207819 */ /* 0x000fe20000011600 */
[C---:B--2---:R-:W-:Y:S01]  /*05c0*/  IMAD.SHL.U32 R2, R0.reuse, 0x80, RZ ;  /* 0x0000008000027824 */ /* 0x044fe200078e00ff */
[----:B------:R-:W1:Y:S01]  /*05d0*/  LDCU UR4, c[0x0][0x3d8] ;  /* 0x00007b00ff0477ac */ /* 0x000e620008000800 */
[----:B------:R-:W-:Y:S01]  /*05e0*/  IMAD.SHL.U32 R42, R0, 0x20, RZ ;  /* 0x00000020002a7824 */ /* 0x000fe200078e00ff */
[----:B------:R-:W-:Y:S01]  /*05f0*/  LOP3.LUT R5, R4, 0x7f0, RZ, 0xc0, !PT ;  /* 0x000007f004057812 */ /* 0x000fe200078ec0ff */
[----:B------:R-:W-:Y:S01]  /*0600*/  BSSY.RECONVERGENT B0, `(.L_x_87) ;  /* 0x000007a000007945 */ /* 0x000fe20003800200 */
[----:B------:R-:W-:Y:S01]  /*0610*/  R2P PR, R0, 0x6 ;  /* 0x0000000600007804 */ /* 0x000fe20000000000 */
[----:B------:R-:W2:Y:S01]  /*0620*/  LDCU.64 UR6, c[0x0][0x3c8] ;  /* 0x00007900ff0677ac */ /* 0x000ea20008000a00 */
[----:B------:R-:W-:Y:S02]  /*0630*/  LOP3.LUT R2, R5, 0x1c000, R2, 0xf8, !PT ;  /* 0x0001c00005027812 */ /* 0x000fe400078ef802 */
[----:B------:R-:W-:Y:S01]  /*0640*/  VIADDMNMX R37, R40, -R37, 0x80, PT ;  /* 0x0000008028257446 */ /* 0x000fe20003800925 */
[----:B------:R-:W3:Y:S02]  /*0650*/  LDCU.64 UR10, c[0x0][0x3d0] ;  /* 0x00007a00ff0a77ac */ /* 0x000ee40008000a00 */
[----:B------:R-:W-:Y:S01]  /*0660*/  IMAD.IADD R43, R39, 0x1, R2 ;  /* 0x00000001272b7824 */ /* 0x000fe200078e0202 */
[----:B------:R-:W-:-:S04]  /*0670*/  SHF.L.U32 R2, R0, 0x6, RZ ;  /* 0x0000000600027819 */ /* 0x000fc800000006ff */
[----:B------:R-:W1:Y:S01]  /*0680*/  LDS.128 R4, [R43] ;  /* 0x000000002b047984 */ /* 0x000e620000000c00 */
[C---:B------:R-:W-:Y:S02]  /*0690*/  LOP3.LUT R33, R2.reuse, 0x200, RZ, 0xc0, !PT ;  /* 0x0000020002217812 */ /* 0x040fe400078ec0ff */
[----:B0-----:R-:W-:Y:S01]  /*06a0*/  LOP3.LUT R41, R2, 0x1c0, RZ, 0xc0, !PT ;  /* 0x000001c002297812 */ /* 0x001fe200078ec0ff */
[----:B------:R-:W0:Y:S01]  /*06b0*/  LDS.128 R8, [R43+0x800] ;  /* 0x000800002b087984 */ /* 0x000e220000000c00 */
[----:B------:R-:W-:Y:S01]  /*06c0*/  LOP3.LUT R42, R33, 0x7c00, R42, 0xf8, !PT ;  /* 0x00007c00212a7812 */ /* 0x000fe200078ef82a */
[----:B------:R-:W-:Y:S01]  /*06d0*/  IMAD.SHL.U32 R2, R0, 0x8, RZ ;  /* 0x0000000800027824 */ /* 0x000fe200078e00ff */
[----:B------:R-:W-:Y:S01]  /*06e0*/  LOP3.LUT R41, R41, 0x8, R32, 0xf8, !PT ;  /* 0x0000000829297812 */ /* 0x000fe200078ef820 */
[----:B------:R-:W4:Y:S03]  /*06f0*/  LDS.128 R20, [R43+0x2000] ;  /* 0x002000002b147984 */ /* 0x000f260000000c00 */
[----:B------:R-:W-:Y:S01]  /*0700*/  LOP3.LUT R41, R41, 0x38, R2, 0x78, !PT ;  /* 0x0000003829297812 */ /* 0x000fe200078e7802 */
[----:B------:R-:W5:Y:S03]  /*0710*/  LDS.128 R16, [R43+0x1800] ;  /* 0x001800002b107984 */ /* 0x000f660000000c00 */
[----:B------:R-:W-:Y:S01]  /*0720*/  LOP3.LUT R42, R42, R41, RZ, 0xfc, !PT ;  /* 0x000000292a2a7212 */ /* 0x000fe200078efcff */
[----:B------:R-:W2:Y:S04]  /*0730*/  LDS.128 R12, [R43+0x1000] ;  /* 0x001000002b0c7984 */ /* 0x000ea80000000c00 */
[----:B------:R-:W3:Y:S04]  /*0740*/  LDS.128 R24, [R43+0x2800] ;  /* 0x002800002b187984 */ /* 0x000ee80000000c00 */
[----:B------:R-:W3:Y:S04]  /*0750*/  LDS.128 R28, [R43+0x3000] ;  /* 0x003000002b1c7984 */ /* 0x000ee80000000c00 */
[----:B------:R-:W3:Y:S01]  /*0760*/  LDS.128 R32, [R43+0x3800] ;  /* 0x003800002b207984 */ /* 0x000ee20000000c00 */
[----:B-1----:R-:W-:Y:S01]  /*0770*/  FMUL.FTZ R4, R4, UR4 ;  /* 0x0000000404047c20 */ /* 0x002fe20008410000 */
[----:B------:R-:W-:Y:S01]  /*0780*/  FMUL.FTZ R5, R5, UR4 ;  /* 0x0000000405057c20 */ /* 0x000fe20008410000 */
[----:B------:R-:W-:Y:S01]  /*0790*/  FMUL.FTZ R6, R6, UR4 ;  /* 0x0000000406067c20 */ /* 0x000fe20008410000 */
[----:B------:R-:W-:Y:S01]  /*07a0*/  FMUL.FTZ R7, R7, UR4 ;  /* 0x0000000407077c20 */ /* 0x000fe20008410000 */
[----:B0-----:R-:W-:Y:S01]  /*07b0*/  FMUL.FTZ R8, R8, UR4 ;  /* 0x0000000408087c20 */ /* 0x001fe20008410000 */
[----:B------:R-:W-:Y:S01]  /*07c0*/  FMUL.FTZ R9, R9, UR4 ;  /* 0x0000000409097c20 */ /* 0x000fe20008410000 */
[----:B------:R-:W-:Y:S01]  /*07d0*/  FMUL.FTZ R10, R10, UR4 ;  /* 0x000000040a0a7c20 */ /* 0x000fe20008410000 */
[----:B------:R-:W-:Y:S01]  /*07e0*/  FMUL.FTZ R11, R11, UR4 ;  /* 0x000000040b0b7c20 */ /* 0x000fe20008410000 */
[----:B------:R-:W-:Y:S01]  /*07f0*/  F2FP.BF16.F32.PACK_AB R4, R5, R4 ;  /* 0x000000040504723e */ /* 0x000fe200000010ff */
[----:B----4-:R-:W-:Y:S01]  /*0800*/  FMUL.FTZ R21, R21, UR4 ;  /* 0x0000000415157c20 */ /* 0x010fe20008410000 */
[----:B------:R-:W-:-:S02]  /*0810*/  F2FP.BF16.F32.PACK_AB R5, R7, R6 ;  /* 0x000000060705723e */ /* 0x000fc400000010ff */
[----:B------:R-:W-:Y:S01]  /*0820*/  F2FP.BF16.F32.PACK_AB R6, R9, R8 ;  /* 0x000000080906723e */ /* 0x000fe200000010ff */
[----:B------:R-:W-:Y:S01]  /*0830*/  FMUL.FTZ R8, R20, UR4 ;  /* 0x0000000414087c20 */ /* 0x000fe20008410000 */
[----:B------:R-:W-:Y:S01]  /*0840*/  F2FP.BF16.F32.PACK_AB R7, R11, R10 ;  /* 0x0000000a0b07723e */ /* 0x000fe200000010ff */
[----:B------:R-:W-:Y:S02]  /*0850*/  IMAD R11, R42, 0x2, R39 ;  /* 0x000000022a0b7824 */ /* 0x000fe400078e0227 */
[----:B-----5:R-:W-:Y:S01]  /*0860*/  FMUL.FTZ R16, R16, UR4 ;  /* 0x0000000410107c20 */ /* 0x020fe20008410000 */
[----:B------:R-:W-:Y:S01]  /*0870*/  FMUL.FTZ R17, R17, UR4 ;  /* 0x0000000411117c20 */ /* 0x000fe20008410000 */
[----:B--2---:R-:W-:Y:S01]  /*0880*/  FMUL.FTZ R14, R14, UR4 ;  /* 0x000000040e0e7c20 */ /* 0x004fe20008410000 */
[----:B------:R-:W-:Y:S01]  /*0890*/  FMUL.FTZ R15, R15, UR4 ;  /* 0x000000040f0f7c20 */ /* 0x000fe20008410000 */
[----:B------:R-:W-:Y:S01]  /*08a0*/  F2FP.BF16.F32.PACK_AB R8, R21, R8 ;  /* 0x000000081508723e */ /* 0x000fe200000010ff */
[----:B------:R0:W-:Y:S01]  /*08b0*/  STSM.16.M88.4 [R11+0x8000], R4 ;  /* 0x008000040b007844 */ /* 0x0001e20000000200 */
[----:B------:R-:W-:Y:S01]  /*08c0*/  IADD3 R21, PT, PT, R39, 0x8000, RZ ;  /* 0x0000800027157810 */ /* 0x000fe20007ffe0ff */
[----:B------:R-:W-:Y:S01]  /*08d0*/  FMUL.FTZ R9, R22, UR4 ;  /* 0x0000000416097c20 */ /* 0x000fe20008410000 */
[----:B------:R-:W-:Y:S01]  /*08e0*/  FMUL.FTZ R10, R23, UR4 ;  /* 0x00000004170a7c20 */ /* 0x000fe20008410000 */
[----:B---3--:R-:W-:Y:S01]  /*08f0*/  FMUL.FTZ R24, R24, UR4 ;  /* 0x0000000418187c20 */ /* 0x008fe20008410000 */
[----:B------:R-:W-:Y:S01]  /*0900*/  FMUL.FTZ R25, R25, UR4 ;  /* 0x0000000419197c20 */ /* 0x000fe20008410000 */
        /* <DEDUP_REMOVED lines=10> */
[----:B0-----:R-:W-:Y:S01]  /*09b0*/  F2FP.BF16.F32.PACK_AB R6, R17, R16 ;  /* 0x000000101106723e */ /* 0x001fe200000010ff */
[----:B------:R-:W-:Y:S01]  /*09c0*/  IMAD.MOV.U32 R16, RZ, RZ, 0x20 ;  /* 0x00000020ff107424 */ /* 0x000fe200078e00ff */
[----:B------:R-:W-:Y:S01]  /*09d0*/  F2FP.BF16.F32.PACK_AB R5, R15, R14 ;  /* 0x0000000e0f05723e */ /* 0x000fe200000010ff */
[----:B------:R-:W-:-:S02]  /*09e0*/  IMAD R15, R42, 0x2, R21 ;  /* 0x000000022a0f7824 */ /* 0x000fc400078e0215 */
[----:B------:R-:W-:Y:S01]  /*09f0*/  FMUL.FTZ R11, R26, UR4 ;  /* 0x000000041a0b7c20 */ /* 0x000fe20008410000 */
[----:B------:R-:W-:Y:S01]  /*0a00*/  FMUL.FTZ R33, R33, UR4 ;  /* 0x0000000421217c20 */ /* 0x000fe20008410000 */
[----:B------:R-:W-:Y:S01]  /*0a10*/  SEL R16, R16, 0xffffffe0, !P1 ;  /* 0xffffffe010107807 */ /* 0x000fe20004800000 */
[----:B------:R-:W-:Y:S02]  /*0a20*/  VIADD R27, R15, 0x40 ;  /* 0x000000400f1b7836 */ /* 0x000fe40000000000 */
[----:B------:R-:W-:Y:S01]  /*0a30*/  FMUL.FTZ R34, R34, UR4 ;  /* 0x0000000422227c20 */ /* 0x000fe20008410000 */
[----:B------:R-:W-:Y:S01]  /*0a40*/  FMUL.FTZ R35, R35, UR4 ;  /* 0x0000000423237c20 */ /* 0x000fe20008410000 */
[----:B------:R-:W-:Y:S01]  /*0a50*/  @P2 IADD3 R27, PT, PT, R15, -0x40, RZ ;  /* 0xffffffc00f1b2810 */ /* 0x000fe20007ffe0ff */
[----:B------:R-:W0:Y:S01]  /*0a60*/  LDCU UR4, c[0x0][0x3b4] ;  /* 0x00007680ff0477ac */ /* 0x000e220008000800 */
[----:B------:R-:W-:Y:S02]  /*0a70*/  F2FP.BF16.F32.PACK_AB R9, R10, R9 ;  /* 0x000000090a09723e */ /* 0x000fe400000010ff */
[----:B------:R-:W-:Y:S01]  /*0a80*/  F2FP.BF16.F32.PACK_AB R10, R25, R24 ;  /* 0x00000018190a723e */ /* 0x000fe200000010ff */
[C---:B------:R-:W-:Y:S01]  /*0a90*/  IMAD.IADD R24, R16.reuse, 0x1, R15 ;  /* 0x0000000110187824 */ /* 0x040fe200078e020f */
[----:B------:R-:W-:Y:S01]  /*0aa0*/  F2FP.BF16.F32.PACK_AB R4, R13, R12 ;  /* 0x0000000c0d04723e */ /* 0x000fe200000010ff */
[----:B------:R-:W-:Y:S01]  /*0ab0*/  IMAD.IADD R26, R16, 0x1, R27 ;  /* 0x00000001101a7824 */ /* 0x000fe200078e021b */
[----:B------:R-:W-:-:S02]  /*0ac0*/  F2FP.BF16.F32.PACK_AB R7, R19, R18 ;  /* 0x000000121307723e */ /* 0x000fc400000010ff */
[----:B------:R-:W-:Y:S02]  /*0ad0*/  F2FP.BF16.F32.PACK_AB R11, R20, R11 ;  /* 0x0000000b140b723e */ /* 0x000fe400000010ff */
[----:B------:R-:W-:Y:S01]  /*0ae0*/  F2FP.BF16.F32.PACK_AB R12, R29, R28 ;  /* 0x0000001c1d0c723e */ /* 0x000fe200000010ff */
[----:B------:R1:W-:Y:S01]  /*0af0*/  STSM.16.M88.4 [R24], R4 ;  /* 0x0000000418007844 */ /* 0x0003e20000000200 */
[----:B------:R-:W-:Y:S02]  /*0b00*/  F2FP.BF16.F32.PACK_AB R13, R31, R30 ;  /* 0x0000001e1f0d723e */ /* 0x000fe400000010ff */
[----:B------:R-:W-:Y:S01]  /*0b10*/  F2FP.BF16.F32.PACK_AB R14, R33, R32 ;  /* 0x00000020210e723e */ /* 0x000fe200000010ff */
[----:B------:R2:W-:Y:S01]  /*0b20*/  STSM.16.M88.4 [R27], R8 ;  /* 0x000000081b007844 */ /* 0x0005e20000000200 */
[----:B------:R-:W-:Y:S02]  /*0b30*/  F2FP.BF16.F32.PACK_AB R15, R35, R34 ;  /* 0x00000022230f723e */ /* 0x000fe400000010ff */
[----:B------:R-:W-:-:S02]  /*0b40*/  LOP3.LUT R17, R2, 0x1f8, RZ, 0xc0, !PT ;  /* 0x000001f802117812 */ /* 0x000fc400078ec0ff */
[--C-:B------:R-:W-:Y:S01]  /*0b50*/  SHF.R.U32.HI R25, RZ, 0x3, R0.reuse ;  /* 0x00000003ff197819 */ /* 0x100fe20000011600 */
[----:B------:R3:W-:Y:S01]  /*0b60*/  STSM.16.M88.4 [R26], R12 ;  /* 0x0000000c1a007844 */ /* 0x0007e20000000200 */
[----:B------:R-:W-:Y:S01]  /*0b70*/  LOP3.LUT R17, R17, 0x38, R0, 0x78, !PT ;  /* 0x0000003811117812 */ /* 0x000fe200078e7800 */
[----:B------:R-:W-:Y:S03]  /*0b80*/  BAR.SYNC.DEFER_BLOCKING 0x0 ;  /* 0x0000000000007b1d */ /* 0x000fe60000010000 */
[----:B------:R-:W-:Y:S01]  /*0b90*/  LOP3.LUT R20, R17, 0x1e00, R2, 0xf8, !PT ;  /* 0x00001e0011147812 */ /* 0x000fe200078ef802 */
[----:B-1----:R-:W-:Y:S01]  /*0ba0*/  HFMA2 R5, -RZ, RZ, 0, 0 ;  /* 0x00000000ff057431 */ /* 0x002fe200000001ff */
[C---:B------:R-:W-:Y:S01]  /*0bb0*/  IADD3 R22, P0, PT, R25.reuse, R44, RZ ;  /* 0x0000002c19167210 */ /* 0x040fe20007f1e0ff */
[----:B------:R-:W-:Y:S01]  /*0bc0*/  VIADD R0, R25, 0x20 ;  /* 0x0000002019007836 */ /* 0x000fe20000000000 */
[----:B------:R-:W-:-:S02]  /*0bd0*/  LEA R39, R20, R39, 0x1 ;  /* 0x0000002714277211 */ /* 0x000fc400078e08ff */
[----:B------:R-:W-:Y:S01]  /*0be0*/  LOP3.LUT R4, R2, 0x38, RZ, 0xc0, !PT ;  /* 0x0000003802047812 */ /* 0x000fe200078ec0ff */
[----:B------:R-:W-:Y:S01]  /*0bf0*/  IMAD.X R23, RZ, RZ, R45, P0 ;  /* 0x000000ffff177224 */ /* 0x000fe200000e062d */
[----:B--2---:R-:W-:Y:S01]  /*0c00*/  LEA R8, R20, R21, 0x1 ;  /* 0x0000001514087211 */ /* 0x004fe200078e08ff */
[----:B------:R-:W-:Y:S01]  /*0c10*/  VIADD R2, R25, 0x40 ;  /* 0x0000004019027836 */ /* 0x000fe20000000000 */
[----:B0-----:R-:W-:Y:S01]  /*0c20*/  ISETP.GE.AND P0, PT, R4, UR4, PT ;  /* 0x0000000404007c0c */ /* 0x001fe2000bf06270 */
[----:B------:R-:W-:-:S03]  /*0c30*/  IMAD.WIDE.U32 R4, R38, UR6, R4 ;  /* 0x0000000626047c25 */ /* 0x000fc6000f8e0004 */
[CC--:B------:R-:W-:Y:S01]  /*0c40*/  ISETP.GE.OR P3, PT, R25.reuse, R37.reuse, P0 ;  /* 0x000000251900720c */ /* 0x0c0fe20000766670 */
[----:B------:R-:W-:Y:S01]  /*0c50*/  IMAD R5, R38, UR7, R5 ;  /* 0x0000000726057c24 */ /* 0x000fe2000f8e0205 */
[-C--:B------:R-:W-:Y:S01]  /*0c60*/  ISETP.GE.OR P2, PT, R0, R37.reuse, P0 ;  /* 0x000000250000720c */ /* 0x080fe20000746670 */
[----:B------:R-:W-:Y:S01]  /*0c70*/  VIADD R25, R25, 0x60 ;  /* 0x0000006019197836 */ /* 0x000fe20000000000 */
[----:B------:R-:W-:Y:S01]  /*0c80*/  ISETP.GE.OR P1, PT, R2, R37, P0 ;  /* 0x000000250200720c */ /* 0x000fe20000726670 */
[----:B------:R-:W-:-:S03]  /*0c90*/  IMAD.WIDE.U32 R4, R3, UR10, R4 ;  /* 0x0000000a03047c25 */ /* 0x000fc6000f8e0004 */
[----:B------:R-:W-:Y:S01]  /*0ca0*/  ISETP.GE.OR P0, PT, R25, R37, P0 ;  /* 0x000000251900720c */ /* 0x000fe20000706670 */
[----:B------:R3:W0:Y:S01]  /*0cb0*/  LDS.128 R16, [R39+0xb000] ;  /* 0x00b0000027107984 */ /* 0x0006220000000c00 */
[----:B------:R-:W-:Y:S02]  /*0cc0*/  IMAD R3, R3, UR11, R5 ;  /* 0x0000000b03037c24 */ /* 0x000fe4000f8e0205 */
[----:B------:R-:W-:Y:S01]  /*0cd0*/  IMAD.WIDE.U32 R36, R36, 0x80, R22 ;  /* 0x0000008024247825 */ /* 0x000fe200078e0016 */
[----:B------:R-:W-:Y:S08]  /*0ce0*/  @P3 BRA `(.L_x_88) ;  /* 0x00000000002c3947 */ /* 0x000ff00003800000 */
[----:B------:R-:W1:Y:S01]  /*0cf0*/  LDS.128 R8, [R8] ;  /* 0x0000000008087984 */ /* 0x000e620000000c00 */
[----:B------:R-:W3:Y:S01]  /*0d00*/  LDCU.64 UR4, c[0x0][0x3c0] ;  /* 0x00007800ff0477ac */ /* 0x000ee20008000a00 */
[----:B------:R-:W-:Y:S01]  /*0d10*/  IMAD.MOV.U32 R2, RZ, RZ, R4 ;  /* 0x000000ffff027224 */ /* 0x000fe200078e0004 */
[----:B------:R-:W2:Y:S01]  /*0d20*/  LDCU.64 UR6, c[0x0][0x3a8] ;  /* 0x00007500ff0677ac */ /* 0x000ea20008000a00 */
[----:B---3--:R-:W-:Y:S02]  /*0d30*/  IMAD R13, R37, UR4, RZ ;  /* 0x00000004250d7c24 */ /* 0x008fe4000f8e02ff */
[----:B------:R-:W-:-:S04]  /*0d40*/  IMAD.WIDE.U32 R6, R36, UR4, R2 ;  /* 0x0000000424067c25 */ /* 0x000fc8000f8e0002 */
[----:B------:R-:W-:Y:S01]  /*0d50*/  IMAD R13, R36, UR5, R13 ;  /* 0x00000005240d7c24 */ /* 0x000fe2000f8e020d */
[----:B--2---:R-:W-:-:S03]  /*0d60*/  LEA R12, P3, R6, UR6, 0x1 ;  /* 0x00000006060c7c11 */ /* 0x004fc6000f8608ff */
[----:B------:R-:W-:-:S05]  /*0d70*/  IMAD.IADD R7, R7, 0x1, R13 ;  /* 0x0000000107077824 */ /* 0x000fca00078e020d */
[----:B------:R-:W-:-:S05]  /*0d80*/  LEA.HI.X R13, R6, UR7, R7, 0x1, P3 ;  /* 0x00000007060d7c11 */ /* 0x000fca00098f0c07 */
[----:B-1----:R1:W-:Y:S02]  /*0d90*/  STG.E.128 desc[UR8][R12.64], R8 ;  /* 0x000000080c007986 */ /* 0x0023e4000c101d08 */
.L_x_88:
[----:B------:R-:W-:Y:S05]  /*0da0*/  BSYNC.RECONVERGENT B0 ;  /* 0x0000000000007941 */ /* 0x000fea0003800200 */
.L_x_87:
[----:B-1----:R1:W2:Y:S01]  /*0db0*/  LDS.128 R8, [R39+0x9000] ;  /* 0x0090000027087984 */ /* 0x0022a20000000c00 */
[----:B------:R-:W-:Y:S04]  /*0dc0*/  BSSY.RECONVERGENT B0, `(.L_x_89) ;  /* 0x000000f000007945 */ /* 0x000fe80003800200 */
[----:B------:R-:W-:Y:S05]  /*0dd0*/  @P2 BRA `(.L_x_90) ;  /* 0x0000000000342947 */ /* 0x000fea0003800000 */
[----:B------:R-:W4:Y:S01]  /*0de0*/  LDCU.64 UR4, c[0x0][0x3c0] ;  /* 0x00007800ff0477ac */ /* 0x000f220008000a00 */
[----:B---3--:R-:W-:Y:S01]  /*0df0*/  IADD3 R13, P2, PT, R36, 0x20, RZ ;  /* 0x00000020240d7810 */ /* 0x008fe20007f5e0ff */
[----:B------:R-:W-:Y:S01]  /*0e00*/  IMAD.MOV.U32 R6, RZ, RZ, R4 ;  /* 0x000000ffff067224 */ /* 0x000fe200078e0004 */
[----:B------:R-:W3:Y:S02]  /*0e10*/  LDCU.64 UR6, c[0x0][0x3a8] ;  /* 0x00007500ff0677ac */ /* 0x000ee40008000a00 */
[----:B------:R-:W-:Y:S01]  /*0e20*/  IADD3.X R0, PT, PT, RZ, R37, RZ, P2, !PT ;  /* 0x00000025ff007210 */ /* 0x000fe200017fe4ff */
[----:B------:R-:W-:-:S04]  /*0e30*/  IMAD.MOV.U32 R7, RZ, RZ, R3 ;  /* 0x000000ffff077224 */ /* 0x000fc800078e0003 */
[----:B----4-:R-:W-:Y:S02]  /*0e40*/  IMAD R0, R0, UR4, RZ ;  /* 0x0000000400007c24 */ /* 0x010fe4000f8e02ff */
[----:B------:R-:W-:-:S04]  /*0e50*/  IMAD.WIDE.U32 R6, R13, UR4, R6 ;  /* 0x000000040d067c25 */ /* 0x000fc8000f8e0006 */
[----:B------:R-:W-:Y:S01]  /*0e60*/  IMAD R13, R13, UR5, R0 ;  /* 0x000000050d0d7c24 */ /* 0x000fe2000f8e0200 */
[----:B---3--:R-:W-:-:S04]  /*0e70*/  LEA R12, P2, R6, UR6, 0x1 ;  /* 0x00000006060c7c11 */ /* 0x008fc8000f8408ff */
[----:B------:R-:W-:-:S04]  /*0e80*/  IADD3 R7, PT, PT, R7, R13, RZ ;  /* 0x0000000d07077210 */ /* 0x000fc80007ffe0ff */
[----:B------:R-:W-:-:S05]  /*0e90*/  LEA.HI.X R13, R6, UR7, R7, 0x1, P2 ;  /* 0x00000007060d7c11 */ /* 0x000fca00090f0c07 */
[----:B--2---:R4:W-:Y:S02]  /*0ea0*/  STG.E.128 desc[UR8][R12.64], R8 ;  /* 0x000000080c007986 */ /* 0x0049e4000c101d08 */
.L_x_90:
[----:B------:R-:W-:Y:S05]  /*0eb0*/  BSYNC.RECONVERGENT B0 ;  /* 0x0000000000007941 */ /* 0x000fea0003800200 */
.L_x_89:
[----:B--2-4-:R2:W4:Y:S01]  /*0ec0*/  LDS.128 R8, [R39+0xa000] ;  /* 0x00a0000027087984 */ /* 0x0145220000000c00 */
[----:B------:R-:W-:Y:S04]  /*0ed0*/  BSSY.RECONVERGENT B0, `(.L_x_91) ;  /* 0x000000f000007945 */ /* 0x000fe80003800200 */
[----:B------:R-:W-:Y:S05]  /*0ee0*/  @P1 BRA `(.L_x_92) ;  /* 0x0000000000341947 */ /* 0x000fea0003800000 */
[----:B------:R-:W5:Y:S01]  /*0ef0*/  LDCU.64 UR4, c[0x0][0x3c0] ;  /* 0x00007800ff0477ac */ /* 0x000f620008000a00 */
[----:B---3--:R-:W-:Y:S01]  /*0f00*/  IADD3 R13, P1, PT, R36, 0x40, RZ ;  /* 0x00000040240d7810 */ /* 0x008fe20007f3e0ff */
[----:B------:R-:W-:Y:S01]  /*0f10*/  IMAD.MOV.U32 R6, RZ, RZ, R4 ;  /* 0x000000ffff067224 */ /* 0x000fe200078e0004 */
[----:B------:R-:W-:Y:S01]  /*0f20*/  MOV R7, R3 ;  /* 0x0000000300077202 */ /* 0x000fe20000000f00 */
[----:B------:R-:W3:Y:S02]  /*0f30*/  LDCU.64 UR6, c[0x0][0x3a8] ;  /* 0x00007500ff0677ac */ /* 0x000ee40008000a00 */
[----:B------:R-:W-:-:S04]  /*0f40*/  IMAD.X R0, RZ, RZ, R37, P1 ;  /* 0x000000ffff007224 */ /* 0x000fc800008e0625 */
[----:B-----5:R-:W-:Y:S02]  /*0f50*/  IMAD R0, R0, UR4, RZ ;  /* 0x0000000400007c24 */ /* 0x020fe4000f8e02ff */
[----:B------:R-:W-:-:S04]  /*0f60*/  IMAD.WIDE.U32 R6, R13, UR4, R6 ;  /* 0x000000040d067c25 */ /* 0x000fc8000f8e0006 */
[----:B------:R-:W-:Y:S01]  /*0f70*/  IMAD R13, R13, UR5, R0 ;  /* 0x000000050d0d7c24 */ /* 0x000fe2000f8e0200 */
[----:B---3--:R-:W-:-:S03]  /*0f80*/  LEA R12, P1, R6, UR6, 0x1 ;  /* 0x00000006060c7c11 */ /* 0x008fc6000f8208ff */
[----:B------:R-:W-:-:S05]  /*0f90*/  IMAD.IADD R7, R7, 0x1, R13 ;  /* 0x0000000107077824 */ /* 0x000fca00078e020d */
[----:B------:R-:W-:-:S05]  /*0fa0*/  LEA.HI.X R13, R6, UR7, R7, 0x1, P1 ;  /* 0x00000007060d7c11 */ /* 0x000fca00088f0c07 */
[----:B----4-:R3:W-:Y:S02]  /*0fb0*/  STG.E.128 desc[UR8][R12.64], R8 ;  /* 0x000000080c007986 */ /* 0x0107e4000c101d08 */
.L_x_92:
[----:B------:R-:W-:Y:S05]  /*0fc0*/  BSYNC.RECONVERGENT B0 ;  /* 0x0000000000007941 */ /* 0x000fea0003800200 */
.L_x_91:
[----:B------:R-:W-:Y:S05]  /*0fd0*/  @P0 EXIT ;  /* 0x000000000000094d */ /* 0x000fea0003800000 */
[----:B------:R-:W5:Y:S01]  /*0fe0*/  LDCU.64 UR4, c[0x0][0x3c0] ;  /* 0x00007800ff0477ac */ /* 0x000f620008000a00 */
[----:B------:R-:W-:Y:S02]  /*0ff0*/  IADD3 R5, P0, PT, R36, 0x60, RZ ;  /* 0x0000006024057810 */ /* 0x000fe40007f1e0ff */
[----:B------:R-:W-:Y:S01]  /*1000*/  MOV R2, R4 ;  /* 0x0000000400027202 */ /* 0x000fe20000000f00 */
[----:B------:R-:W0:Y:S02]  /*1010*/  LDCU.64 UR6, c[0x0][0x3a8] ;  /* 0x00007500ff0677ac */ /* 0x000e240008000a00 */
[----:B------:R-:W-:-:S04]  /*1020*/  IMAD.X R36, RZ, RZ, R37, P0 ;  /* 0x000000ffff247224 */ /* 0x000fc800000e0625 */
[----:B-----5:R-:W-:Y:S02]  /*1030*/  IMAD R36, R36, UR4, RZ ;  /* 0x0000000424247c24 */ /* 0x020fe4000f8e02ff */
[----:B------:R-:W-:-:S04]  /*1040*/  IMAD.WIDE.U32 R2, R5, UR4, R2 ;  /* 0x0000000405027c25 */ /* 0x000fc8000f8e0002 */
[----:B------:R-:W-:Y:S01]  /*1050*/  IMAD R5, R5, UR5, R36 ;  /* 0x0000000505057c24 */ /* 0x000fe2000f8e0224 */
[----:B0-----:R-:W-:-:S03]  /*1060*/  LEA R4, P0, R2, UR6, 0x1 ;  /* 0x0000000602047c11 */ /* 0x001fc6000f8008ff */
[----:B------:R-:W-:-:S05]  /*1070*/  IMAD.IADD R3, R3, 0x1, R5 ;  /* 0x0000000103037824 */ /* 0x000fca00078e0205 */
[----:B------:R-:W-:-:S05]  /*1080*/  LEA.HI.X R5, R2, UR7, R3, 0x1, P0 ;  /* 0x0000000702057c11 */ /* 0x000fca00080f0c03 */
[----:B------:R-:W-:Y:S01]  /*1090*/  STG.E.128 desc[UR8][R4.64], R16 ;  /* 0x0000001004007986 */ /* 0x000fe2000c101d08 */
[----:B------:R-:W-:Y:S05]  /*10a0*/  EXIT ;  /* 0x000000000000794d */ /* 0x000fea0003800000 */
.L_x_93:
        /* <DEDUP_REMOVED lines=13> */
.L_x_170:


//--------------------- .text._ZN7cutlass13device_kernelIN5flash32FlashAttnBwdPostprocessConvertdQIN4cute5tupleIJNS3_1CILi128EEENS5_ILi64EEEEEENS_10bfloat16_tEfNS_4arch4Sm90ELi256ENS3_8TiledMMAINS3_8MMA_AtomIJNS3_4SM904GMMA27MMA_64x64x16_F32BF16BF16_SSILNSF_5MajorE0ELSH_1ELNSF_7ScaleInE1ELSI_1EEEEEENS3_6LayoutINS4_IJNS5_ILi2EEENS5_ILi1EEESN_EEENS4_IJSN_NS5_ILi0EEESP_EEEEENS4_IJNS3_10UnderscoreESS_SS_EEEEELb0EEEEEvNT_6ParamsE --------------------------
	.section	.text._ZN7cutlass13device_kernelIN5flash32FlashAttnBwdPostprocessConvertdQIN4cute5tupleIJNS3_1CILi128EEENS5_ILi64EEEEEENS_10bfloat16_tEfNS_4arch4Sm90ELi256ENS3_8TiledMMAINS3_8MMA_AtomIJNS3_4SM904GMMA27MMA_64x64x16_F32BF16BF16_SSILNSF_5MajorE0ELSH_1ELNSF_7ScaleInE1ELSI_1EEEEEENS3_6LayoutINS4_IJNS5_ILi2EEENS5_ILi1EEESN_EEENS4_IJSN_NS5_ILi0EEESP_EEEEENS4_IJNS3_10UnderscoreESS_SS_EEEEELb0EEEEEvNT_6ParamsE,"ax",@progbits
	.align	128
.text._ZN7cutlass13device_kernelIN5flash32FlashAttnBwdPostprocessConvertdQIN4cute5tupleIJNS3_1CILi128EEENS5_ILi64EEEEEENS_10bfloat16_tEfNS_4arch4Sm90ELi256ENS3_8TiledMMAINS3_8MMA_AtomIJNS3_4SM904GMMA27MMA_64x64x16_F32BF16BF16_SSILNSF_5MajorE0ELSH_1ELNSF_7ScaleInE1ELSI_1EEEEEENS3_6LayoutINS4_IJNS5_ILi2EEENS5_ILi1EEESN_EEENS4_IJSN_NS5_ILi0EEESP_EEEEENS4_IJNS3_10UnderscoreESS_SS_EEEEELb0EEEEEvNT_6ParamsE:
        .type           _ZN7cutlass13device_kernelIN5flash32FlashAttnBwdPostprocessConvertdQIN4cute5tupleIJNS3_1CILi128EEENS5_ILi64EEEEEENS_10bfloat16_tEfNS_4arch4Sm90ELi256ENS3_8TiledMMAINS3_8MMA_AtomIJNS3_4SM904GMMA27MMA_64x64x16_F32BF16BF16_SSILNSF_5MajorE0ELSH_1ELNSF_7ScaleInE1ELSI_1EEEEEENS3_6LayoutINS4_IJNS5_ILi2EEENS5_ILi1EEESN_EEENS4_IJSN_NS5_ILi0EEESP_EEEEENS4_IJNS3_10UnderscoreESS_SS_EEEEELb0EEEEEvNT_6ParamsE,@function
        .size           _ZN7cutlass13device_kernelIN5flash32FlashAttnBwdPostprocessConvertdQIN4cute5tupleIJNS3_1CILi128EEENS5_ILi64EEEEEENS_10bfloat16_tEfNS_4arch4Sm90ELi256ENS3_8TiledMMAINS3_8MMA_AtomIJNS3_4SM904GMMA27MMA_64x64x16_F32BF16BF16_SSILNSF_5MajorE0ELSH_1ELNSF_7ScaleInE1ELSI_1EEEEEENS3_6LayoutINS4_IJNS5_ILi2EEENS5_ILi1EEESN_EEENS4_IJSN_NS5_ILi0EEESP_EEEEENS4_IJNS3_10UnderscoreESS_SS_EEEEELb0EEEEEvNT_6ParamsE,(.L_x_171 - _ZN7cutlass13device_kernelIN5flash32FlashAttnBwdPostprocessConvertdQIN4cute5tupleIJNS3_1CILi128EEENS5_ILi64EEEEEENS_10bfloat16_tEfNS_4arch4Sm90ELi256ENS3_8TiledMMAINS3_8MMA_AtomIJNS3_4SM904GMMA27MMA_64x64x16_F32BF16BF16_SSILNSF_5MajorE0ELSH_1ELNSF_7ScaleInE1ELSI_1EEEEEENS3_6LayoutINS4_IJNS5_ILi2EEENS5_ILi1EEESN_EEENS4_IJSN_NS5_ILi0EEESP_EEEEENS4_IJNS3_10UnderscoreESS_SS_EEEEELb0EEEEEvNT_6ParamsE)
        .other          _ZN7cutlass13device_kernelIN5flash32FlashAttnBwdPostprocessConvertdQIN4cute5tupleIJNS3_1CILi128EEENS5_ILi64EEEEEENS_10bfloat16_tEfNS_4arch4Sm90ELi256ENS3_8TiledMMAINS3_8MMA_AtomIJNS3_4SM904GMMA27MMA_64x64x16_F32BF16BF16_SSILNSF_5MajorE0ELSH_1ELNSF_7ScaleInE1ELSI_1EEEEEENS3_6LayoutINS4_IJNS5_ILi2EEENS5_ILi1EEESN_EEENS4_IJSN_NS5_ILi0EEESP_EEEEENS4_IJNS3_10UnderscoreESS_SS_EEEEELb0EEEEEvNT_6ParamsE,@"STO_CUDA_ENTRY STV_DEFAULT"
_ZN7cutlass13device_kernelIN5flash32FlashAttnBwdPostprocessConvertdQIN4cute5tupleIJNS3_1CILi128EEENS5_ILi64EEEEEENS_10bfloat16_tEfNS_4arch4Sm90ELi256ENS3_8TiledMMAINS3_8MMA_AtomIJNS3_4SM904GMMA27MMA_64x64x16_F32BF16BF16_SSILNSF_5MajorE0ELSH_1ELNSF_7ScaleInE1ELSI_1EEEEEENS3_6LayoutINS4_IJNS5_ILi2EEENS5_ILi1EEESN_EEENS4_IJSN_NS5_ILi0EEESP_EEEEENS4_IJNS3_10UnderscoreESS_SS_EEEEELb0EEEEEvNT_6ParamsE:
        /* <DEDUP_REMOVED lines=17> */
.L_x_94:
        /* <DEDUP_REMOVED lines=14> */
.L_x_96:
[----:B------:R-:W0:Y:S02]  /*01f0*/  LDC.64 R40, c[0x0][0x3e8] ;  /* 0x0000fa00ff287b82 */ /* 0x000e240000000a00 */
[----:B0-----:R-:W-:-:S06]  /*0200*/  IMAD.WIDE.U32 R40, R7, 0x4, R40 ;  /* 0x0000000407287825 */ /* 0x001fcc00078e0028 */
[----:B------:R0:W5:Y:S01]  /*0210*/  LDG.E R40, desc[UR8][R40.64] ;  /* 0x0000000828287981 */ /* 0x000162000c1e1900 */
[----:B------:R-:W-:Y:S05]  /*0220*/  BRA `(.L_x_95) ;  /* 0x0000000000087947 */ /* 0x000fea0003800000 */
.L_x_97:
[----:B------:R-:W2:Y:S02]  /*0230*/  LDG.E R5, desc[UR8][R4.64+0x4] ;  /* 0x0000040804057981 */ /* 0x000ea4000c1e1900 */
[----:B--2---:R-:W-:-:S07]  /*0240*/  IADD3 R40, PT, PT, -R44, R5, RZ ;  /* 0x000000052c287210 */ /* 0x004fce0007ffe1ff */
.L_x_95:
        /* <DEDUP_REMOVED lines=39> */
.L_x_100:
[----:B------:R-:W-:Y:S01]  /*04c0*/  @P0 ELECT P1, URZ, PT ;  /* 0x0000000000ff082f */ /* 0x000fe20003820000 */
[----:B------:R2:W-:-:S12]  /*04d0*/  UBLKCP.S.G [UR6], [UR4], UR10 ;  /* 0x00000006040073ba */ /* 0x0005d8000800020a */
[----:B------:R-:W-:Y:S02]  /*04e0*/  @P1 PLOP3.LUT P0, PT, P1, PT, PT, 0x8, 0x80 ;  /* 0x000000000080181c */ /* 0x000fe40000f0e170 */
[----:B------:R-:W-:-:S11]  /*04f0*/  PLOP3.LUT P1, PT, PT, PT, PT, 0x8, 0x80 ;  /* 0x000000000080781c */ /* 0x000fd60003f2e170 */
[----:B--2---:R-:W-:Y:S05]  /*0500*/  @P0 BRA.U.ANY `(.L_x_100) ;  /* 0xfffffffd00ec0947 */ /* 0x004fea000393ffff */
.L_x_99:
[----:B------:R-:W-:Y:S05]  /*0510*/  BSYNC.RECONVERGENT B0 ;  /* 0x0000000000007941 */ /* 0x000fea0003800200 */
.L_x_98:
[----:B------:R-:W-:Y:S01]  /*0520*/  BAR.SYNC.DEFER_BLOCKING 0x0 ;  /* 0x0000000000007b1d */ /* 0x000fe20000010000 */
[----:B------:R-:W-:Y:S02]  /*0530*/  MOV R39, 0x400 ;  /* 0x0000040000277802 */ /* 0x000fe40000000f00 */
[----:B------:R-:W-:Y:S02]  /*0540*/  SHF.L.U32 R2, RZ, 0x1f, RZ ;  /* 0x0000001fff027819 */ /* 0x000fe400000006ff */
[----:B------:R-:W-:-:S07]  /*0550*/  LEA R39, R6, R39, 0x18 ;  /* 0x0000002706277211 */ /* 0x000fce00078ec0ff */
.L_x_101:
        /* <DEDUP_REMOVED lines=132> */
.L_x_103:
[----:B------:R-:W-:Y:S05]  /*0da0*/  BSYNC.RECONVERGENT B0 ;  /* 0x0000000000007941 */ /* 0x000fea0003800200 */
.L_x_102:
        /* <DEDUP_REMOVED lines=16> */
.L_x_105:
[----:B------:R-:W-:Y:S05]  /*0eb0*/  BSYNC.RECONVERGENT B0 ;  /* 0x0000000000007941 */ /* 0x000fea0003800200 */
.L_x_104:
        /* <DEDUP_REMOVED lines=16> */
.L_x_107:
[----:B------:R-:W-:Y:S05]  /*0fc0*/  BSYNC.RECONVERGENT B0 ;  /* 0x0000000000007941 */ /* 0x000fea0003800200 */
.L_x_106:
        /* <DEDUP_REMOVED lines=14> */
.L_x_108:
        /* <DEDUP_REMOVED lines=13> */
.L_x_171:


//--------------------- .text._ZN7cutlass13device_kernelIN5flash11enable_sm90INS1_16FlashAttnBwdSm90INS1_25CollectiveMainloopBwdSm90ILi2ELi2ELi2EN4cute5tupleIJNS5_1CILi1EEES8_S8_EEENS6_IJNS7_ILi128EEESA_NS7_ILi64EEEEEENS_10bfloat16_tEfNS_4arch4Sm90ELb1ELb0ELb0ELb1ELb1ELb1ELb0ELb0ELi2ELi1ELi2ELi2ELb0EEENS1_24CollectiveEpilogueBwdGQAISC_fSF_Li256ELb1ELb1EEENS1_25SingleTileBwdLPTSchedulerILb1ELi128ELb1EEEEEEEEEvNT_6ParamsE --------------------------
	.section	.text._ZN7cutlass13device_kernelIN5flash11enable_sm90INS1_16FlashAttnBwdSm90INS1_25CollectiveMainloopBwdSm90ILi2ELi2ELi2EN4cute5tupleIJNS5_1CILi1EEES8_S8_EEENS6_IJNS7_ILi128EEESA_NS7_ILi64EEEEEENS_10bfloat16_tEfNS_4arch4Sm90ELb1ELb0ELb0ELb1ELb1ELb1ELb0ELb0ELi2ELi1ELi2ELi2ELb0EEENS1_24CollectiveEpilogueBwdGQAISC_fSF_Li256ELb1ELb1EEENS1_25SingleTileBwdLPTSchedulerILb1ELi128ELb1EEEEEEEEEvNT_6ParamsE,"ax",@progbits
	.align	128
.text._ZN7cutlass13device_kernelIN5flash11enable_sm90INS1_16FlashAttnBwdSm90INS1_25CollectiveMainloopBwdSm90ILi2ELi2ELi2EN4cute5tupleIJNS5_1CILi1EEES8_S8_EEENS6_IJNS7_ILi128EEESA_NS7_ILi64EEEEEENS_10bfloat16_tEfNS_4arch4Sm90ELb1ELb0ELb0ELb1ELb1ELb1ELb0ELb0ELi2ELi1ELi2ELi2ELb0EEENS1_24CollectiveEpilogueBwdGQAISC_fSF_Li256ELb1ELb1EEENS1_25SingleTileBwdLPTSchedulerILb1ELi128ELb1EEEEEEEEEvNT_6ParamsE:
        .type           _ZN7cutlass13device_kernelIN5flash11enable_sm90INS1_16FlashAttnBwdSm90INS1_25CollectiveMainloopBwdSm90ILi2ELi2ELi2EN4cute5tupleIJNS5_1CILi1EEES8_S8_EEENS6_IJNS7_ILi128EEESA_NS7_ILi64EEEEEENS_10bfloat16_tEfNS_4arch4Sm90ELb1ELb0ELb0ELb1ELb1ELb1ELb0ELb0ELi2ELi1ELi2ELi2ELb0EEENS1_24CollectiveEpilogueBwdGQAISC_fSF_Li256ELb1ELb1EEENS1_25SingleTileBwdLPTSchedulerILb1ELi128ELb1EEEEEEEEEvNT_6ParamsE,@function
        .size           _ZN7cutlass13device_kernelIN5flash11enable_sm90INS1_16FlashAttnBwdSm90INS1_25CollectiveMainloopBwdSm90ILi2ELi2ELi2EN4cute5tupleIJNS5_1CILi1EEES8_S8_EEENS6_IJNS7_ILi128EEESA_NS7_ILi64EEEEEENS_10bfloat16_tEfNS_4arch4Sm90ELb1ELb0ELb0ELb1ELb1ELb1ELb0ELb0ELi2ELi1ELi2ELi2ELb0EEENS1_24CollectiveEpilogueBwdGQAISC_fSF_Li256ELb1ELb1EEENS1_25SingleTileBwdLPTSchedulerILb1ELi128ELb1EEEEEEEEEvNT_6ParamsE,(.L_x_172 - _ZN7cutlass13device_kernelIN5flash11enable_sm90INS1_16FlashAttnBwdSm90INS1_25CollectiveMainloopBwdSm90ILi2ELi2ELi2EN4cute5tupleIJNS5_1CILi1EEES8_S8_EEENS6_IJNS7_ILi128EEESA_NS7_ILi64EEEEEENS_10bfloat16_tEfNS_4arch4Sm90ELb1ELb0ELb0ELb1ELb1ELb1ELb0ELb0ELi2ELi1ELi2ELi2ELb0EEENS1_24CollectiveEpilogueBwdGQAISC_fSF_Li256ELb1ELb1EEENS1_25SingleTileBwdLPTSchedulerILb1ELi128ELb1EEEEEEEEEvNT_6ParamsE)
        .other          _ZN7cutlass13device_kernelIN5flash11enable_sm90INS1_16FlashAttnBwdSm90INS1_25CollectiveMainloopBwdSm90ILi2ELi2ELi2EN4cute5tupleIJNS5_1CILi1EEES8_S8_EEENS6_IJNS7_ILi128EEESA_NS7_ILi64EEEEEENS_10bfloat16_tEfNS_4arch4Sm90ELb1ELb0ELb0ELb1ELb1ELb1ELb0ELb0ELi2ELi1ELi2ELi2ELb0EEENS1_24CollectiveEpilogueBwdGQAISC_fSF_Li256ELb1ELb1EEENS1_25SingleTileBwdLPTSchedulerILb1ELi128ELb1EEEEEEEEEvNT_6ParamsE,@"STO_CUDA_ENTRY STV_DEFAULT"
_ZN7cutlass13device_kernelIN5flash11enable_sm90INS1_16FlashAttnBwdSm90INS1_25CollectiveMainloopBwdSm90ILi2ELi2ELi2EN4cute5tupleIJNS5_1CILi1EEES8_S8_EEENS6_IJNS7_ILi128EEESA_NS7_ILi64EEEEEENS_10bfloat16_tEfNS_4arch4Sm90ELb1ELb0ELb0ELb1ELb1ELb1ELb0ELb0ELi2ELi1ELi2ELi2ELb0EEENS1_24CollectiveEpilogueBwdGQAISC_fSF_Li256ELb1ELb1EEENS1_25SingleTileBwdLPTSchedulerILb1ELi128ELb1EEEEEEEEEvNT_6ParamsE:
[----:B------:R-:W-:Y:S01]  /*0000*/  LDC R1, c[0x0][0x37c] ;  /* 0x0000df00ff017b82 */ /* 0x000fe20000000800 */
[----:B------:R-:W-:Y:S05]  /*0010*/  EXIT ;  /* 0x000000000000794d */ /* 0x000fea0003800000 */
.L_x_109:
        /* <DEDUP_REMOVED lines=14> */
.L_x_172:


//--------------------- .text._ZN7cutlass13device_kernelIN5flash22FlashAttnBwdPreprocessIN4cute5tupleIJNS3_1CILi128EEENS5_ILi64EEEEEENS_10bfloat16_tEfNS_4arch4Sm90ELb1ELb1EEEEEvNT_6ParamsE --------------------------
	.section	.text._ZN7cutlass13device_kernelIN5flash22FlashAttnBwdPreprocessIN4cute5tupleIJNS3_1CILi128EEENS5_ILi64EEEEEENS_10bfloat16_tEfNS_4arch4Sm90ELb1ELb1EEEEEvNT_6ParamsE,"ax",@progbits
	.align	128
.text._ZN7cutlass13device_kernelIN5flash22FlashAttnBwdPreprocessIN4cute5tupleIJNS3_1CILi128EEENS5_ILi64EEEEEENS_10bfloat16_tEfNS_4arch4Sm90ELb1ELb1EEEEEvNT_6ParamsE:
        .type           _ZN7cutlass13device_kernelIN5flash22FlashAttnBwdPreprocessIN4cute5tupleIJNS3_1CILi128EEENS5_ILi64EEEEEENS_10bfloat16_tEfNS_4arch4Sm90ELb1ELb1EEEEEvNT_6ParamsE,@function
        .size           _ZN7cutlass13device_kernelIN5flash22FlashAttnBwdPreprocessIN4cute5tupleIJNS3_1CILi128EEENS5_ILi64EEEEEENS_10bfloat16_tEfNS_4arch4Sm90ELb1ELb1EEEEEvNT_6ParamsE,(.L_x_173 - _ZN7cutlass13device_kernelIN5flash22FlashAttnBwdPreprocessIN4cute5tupleIJNS3_1CILi128EEENS5_ILi64EEEEEENS_10bfloat16_tEfNS_4arch4Sm90ELb1ELb1EEEEEvNT_6ParamsE)
        .other          _ZN7cutlass13device_kernelIN5flash22FlashAttnBwdPreprocessIN4cute5tupleIJNS3_1CILi128EEENS5_ILi64EEEEEENS_10bfloat16_tEfNS_4arch4Sm90ELb1ELb1EEEEEvNT_6ParamsE,@"STO_CUDA_ENTRY STV_DEFAULT"
_ZN7cutlass13device_kernelIN5flash22FlashAttnBwdPreprocessIN4cute5tupleIJNS3_1CILi128EEENS5_ILi64EEEEEENS_10bfloat16_tEfNS_4arch4Sm90ELb1ELb1EEEEEvNT_6ParamsE:
        /* <DEDUP_REMOVED lines=10> */
[----:B------:R-:W-:Y:S01]  /*00a0*/  IMAD.MOV.U32 R3, RZ, RZ, RZ ;  /* 0x000000ffff037224 */ /* 0x000fe200078e00ff */
[----:B------:R-:W-:Y:S01]  /*00b0*/  CS2R R42, SRZ ;  /* 0x00000000002a7805 */ /* 0x000fe2000001ff00 */
[----:B------:R-:W1:Y:S01]  /*00c0*/  LDCU UR7, c[0x0][0x388] ;  /* 0x00007100ff0777ac */ /* 0x000e620008000800 */
[----:B0-----:R-:W-:-:S04]  /*00d0*/  UISETP.NE.U32.AND UP0, UPT, UR8, URZ, UPT ;  /* 0x000000ff0800728c */ /* 0x001fc8000bf05070 */
[----:B------:R-:W-:Y:S01]  /*00e0*/  UISETP.NE.AND.EX UP0, UPT, UR9, URZ, UPT, UP0 ;  /* 0x000000ff0900728c */ /* 0x000fe2000bf05300 */
[----:B-1----:R-:W-:-:S08]  /*00f0*/  IMAD.U32 R53, RZ, RZ, UR7 ;  /* 0x00000007ff357e24 */ /* 0x002fd0000f8e00ff */
[----:B------:R-:W-:Y:S05]  /*0100*/  BRA.U !UP0, `(.L_x_111) ;  /* 0x00000001084c7547 */ /* 0x000fea000b800000 */
[----:B------:R-:W-:Y:S05]  /*0110*/  BRA `(.L_x_112) ;  /* 0x0000000000307947 */ /* 0x000fea0003800000 */
.L_x_110:
[----:B------:R-:W0:Y:S01]  /*0120*/  LDC.64 R4, c[0x0][0x460] ;  /* 0x00011800ff047b82 */ /* 0x000e220000000a00 */
[----:B------:R-:W1:Y:S01]  /*0130*/  LDCU.64 UR8, c[0x0][0x468] ;  /* 0x00008d00ff0877ac */ /* 0x000e620008000a00 */
[----:B0-----:R-:W-:-:S05]  /*0140*/  IMAD.WIDE.U32 R4, R2, 0x4, R4 ;  /* 0x0000000402047825 */ /* 0x001fca00078e0004 */
[----:B------:R-:W2:Y:S01]  /*0150*/  LDG.E R42, desc[UR4][R4.64] ;  /* 0x00000004042a7981 */ /* 0x000ea2000c1e1900 */
[----:B-1----:R-:W-:-:S04]  /*0160*/  UISETP.NE.U32.AND UP0, UPT, UR8, URZ, UPT ;  /* 0x000000ff0800728c */ /* 0x002fc8000bf05070 */
[----:B------:R-:W-:Y:S01]  /*0170*/  UISETP.NE.AND.EX UP0, UPT, UR9, URZ, UPT, UP0 ;  /* 0x000000ff0900728c */ /* 0x000fe2000bf05300 */
[----:B--2---:R-:W-:Y:S02]  /*0180*/  LEA R3, R2, R42, 0x7 ;  /* 0x0000002a02037211 */ /* 0x004fe400078e38ff */
[----:B------:R-:W-:Y:S02]  /*0190*/  SHF.R.S32.HI R43, RZ, 0x1f, R42 ;  /* 0x0000001fff2b7819 */ /* 0x000fe4000001142a */
[----:B------:R-:W-:-:S04]  /*01a0*/  SHF.R.S32.HI R6, RZ, 0x1f, R3 ;  /* 0x0000001fff067819 */ /* 0x000fc80000011403 */
[----:B------:R-:W-:-:S04]  /*01b0*/  LEA.HI R3, R6, R3, RZ, 0x7 ;  /* 0x0000000306037211 */ /* 0x000fc800078f38ff */
[----:B------:R-:W-:Y:S01]  /*01c0*/  LOP3.LUT R3, R3, 0xffffff80, RZ, 0xc0, !PT ;  /* 0xffffff8003037812 */ /* 0x000fe200078ec0ff */
[----:B------:R-:W-:Y:S06]  /*01d0*/  BRA.U !UP0, `(.L_x_113) ;  /* 0x0000000108107547 */ /* 0x000fec000b800000 */
.L_x_112:
[----:B------:R-:W0:Y:S02]  /*01e0*/  LDC.64 R4, c[0x0][0x468] ;  /* 0x00011a00ff047b82 */ /* 0x000e240000000a00 */
[----:B0-----:R-:W-:-:S05]  /*01f0*/  IMAD.WIDE.U32 R4, R2, 0x4, R4 ;  /* 0x0000000402047825 */ /* 0x001fca00078e0004 */
[----:B------:R0:W5:Y:S01]  /*0200*/  LDG.E R53, desc[UR4][R4.64] ;  /* 0x0000000404357981 */ /* 0x000162000c1e1900 */
[----:B------:R-:W-:Y:S05]  /*0210*/  BRA `(.L_x_111) ;  /* 0x0000000000087947 */ /* 0x000fea0003800000 */
.L_x_113:
[----:B------:R-:W2:Y:S02]  /*0220*/  LDG.E R5, desc[UR4][R4.64+0x4] ;  /* 0x0000040404057981 */ /* 0x000ea4000c1e1900 */
[----:B--2---:R-:W-:-:S07]  /*0230*/  IMAD.IADD R53, R5, 0x1, -R42 ;  /* 0x0000000105357824 */ /* 0x004fce00078e0a2a */
.L_x_111:
[----:B0-----:R-:W0:Y:S01]  /*0240*/  S2R R4, SR_TID.X ;  /* 0x0000000000047919 */ /* 0x001e220000002100 */
[----:B------:R-:W-:Y:S01]  /*0250*/  IMAD.SHL.U32 R5, R0, 0x80, RZ ;  /* 0x0000008000057824 */ /* 0x000fe200078e00ff */
[----:B------:R-:W-:-:S04]  /*0260*/  ISETP.NE.AND.EX P0, PT, R7, RZ, PT, P0 ;  /* 0x000000ff0700720c */ /* 0x000fc80003f05300 */
[----:B-----5:R-:W-:-:S13]  /*0270*/  ISETP.GT.AND P1, PT, R53, R5, PT ;  /* 0x000000053500720c */ /* 0x020fda0003f24270 */
[----:B------:R-:W-:Y:S05]  /*0280*/  @!P1 EXIT P0 ;  /* 0x000000000000994d */ /* 0x000fea0000000000 */
[----:B------:R-:W1:Y:S01]  /*0290*/  LDCU UR7, c[0x0][0x38c] ;  /* 0x00007180ff0777ac */ /* 0x000e620008000800 */
[----:B------:R-:W2:Y:S01]  /*02a0*/  LDC.64 R10, c[0x0][0x3a0] ;  /* 0x0000e800ff0a7b82 */ /* 0x000ea20000000a00 */
[----:B0-----:R-:W-:Y:S01]  /*02b0*/  SHF.L.U32 R44, R4, 0x3, RZ ;  /* 0x00000003042c7819 */ /* 0x001fe200000006ff */
[----:B------:R-:W-:Y:S01]  /*02c0*/  IMAD.IADD R7, R53, 0x1, -R5 ;  /* 0x0000000135077824 */ /* 0x000fe200078e0a05 */
[----:B------:R-:W-:Y:S01]  /*02d0*/  SHF.R.U32.HI R6, RZ, 0x3, R4 ;  /* 0x00000003ff067819 */ /* 0x000fe20000011604 */
[----:B------:R-:W-:Y:S01]  /*02e0*/  HFMA2 R45, -RZ, RZ, 0, 0 ;  /* 0x00000000ff2d7431 */ /* 0x000fe200000001ff */
[----:B------:R-:W-:Y:S02]  /*02f0*/  LOP3.LUT R44, R44, 0x38, RZ, 0xc0, !PT ;  /* 0x000000382c2c7812 */ /* 0x000fe400078ec0ff */
[C---:B------:R-:W-:Y:S01]  /*0300*/  IADD3 R34, P4, PT, R6.reuse, R42, RZ ;  /* 0x0000002a06227210 */ /* 0x040fe20007f9e0ff */
[C---:B------:R-:W-:Y:S01]  /*0310*/  VIADD R40, R6.reuse, 0x20 ;  /* 0x0000002006287836 */ /* 0x040fe20000000000 */
[----:B------:R-:W0:Y:S01]  /*0320*/  LDC.64 R14, c[0x0][0x3c0] ;  /* 0x0000f000ff0e7b82 */ /* 0x000e220000000a00 */
[----:B------:R-:W-:-:S02]  /*0330*/  IADD3 R52, PT, PT, R6, 0x60, RZ ;  /* 0x0000006006347810 */ /* 0x000fc40007ffe0ff */
[----:B------:R-:W-:Y:S01]  /*0340*/  IMAD.X R35, RZ, RZ, R43, P4 ;  /* 0x000000ffff237224 */ /* 0x000fe200020e062b */
[----:B------:R-:W-:Y:S01]  /*0350*/  SEL R41, R2, RZ, !P3 ;  /* 0x000000ff02297207 */ /* 0x000fe20005800000 */
[----:B------:R-:W-:Y:S01]  /*0360*/  IMAD.WIDE.U32 R34, R0, 0x80, R34 ;  /* 0x0000008000227825 */ /* 0x000fe200078e0022 */
[----:B-1----:R-:W-:Y:S02]  /*0370*/  ISETP.GE.AND P0, PT, R44, UR7, PT ;  /* 0x000000072c007c0c */ /* 0x002fe4000bf06270 */
[----:B------:R-:W1:Y:S02]  /*0380*/  LDC.64 R22, c[0x0][0x3a8] ;  /* 0x0000ea00ff167b82 */ /* 0x000e640000000a00 */
[-C--:B------:R-:W-:Y:S02]  /*0390*/  ISETP.GE.OR P1, PT, R40, R7.reuse, P0 ;  /* 0x000000072800720c */ /* 0x080fe40000726670 */
[----:B------:R-:W-:Y:S01]  /*03a0*/  ISETP.GE.OR P2, PT, R6, R7, P0 ;  /* 0x000000070600720c */ /* 0x000fe20000746670 */
[----:B--2---:R-:W-:-:S03]  /*03b0*/  IMAD.WIDE.U32 R8, R10, UR6, R44 ;  /* 0x000000060a087c25 */ /* 0x004fc6000f8e002c */
[----:B------:R-:W2:Y:S01]  /*03c0*/  LDC.64 R30, c[0x0][0x3b8] ;  /* 0x0000ee00ff1e7b82 */ /* 0x000ea20000000a00 */
[----:B------:R-:W-:Y:S02]  /*03d0*/  IMAD R9, R11, UR6, R9 ;  /* 0x000000060b097c24 */ /* 0x000fe4000f8e0209 */
[----:B0-----:R-:W-:-:S05]  /*03e0*/  IMAD.WIDE.U32 R12, R14, UR6, R44 ;  /* 0x000000060e0c7c25 */ /* 0x001fca000f8e002c */
[----:B------:R-:W0:Y:S01]  /*03f0*/  LDC.64 R10, c[0x0][0x3c8] ;  /* 0x0000f200ff0a7b82 */ /* 0x000e220000000a00 */
[----:B------:R-:W-:Y:S01]  /*0400*/  @!P1 IADD3 R19, P4, PT, R34, 0x20, RZ ;  /* 0x0000002022139810 */ /* 0x000fe20007f9e0ff */
[----:B------:R-:W-:Y:S01]  /*0410*/  VIADD R45, R6, 0x40 ;  /* 0x00000040062d7836 */ /* 0x000fe20000000000 */
[----:B------:R-:W-:Y:S01]  /*0420*/  @!P1 IADD3 R27, P5, PT, R34, 0x20, RZ ;  /* 0x00000020221b9810 */ /* 0x000fe20007fbe0ff */
[----:B------:R-:W-:-:S04]  /*0430*/  IMAD R13, R15, UR6, R13 ;  /* 0x000000060f0d7c24 */ /* 0x000fc8000f8e020d */
[----:B------:R-:W3:Y:S01]  /*0440*/  @!P1 LDC.64 R36, c[0x0][0x398] ;  /* 0x0000e600ff249b82 */ /* 0x000ee20000000a00 */
[-C--:B------:R-:W-:Y:S01]  /*0450*/  ISETP.GE.OR P3, PT, R45, R7.reuse, P0 ;  /* 0x000000072d00720c */ /* 0x080fe20000766670 */
[----:B-1----:R-:W-:Y:S01]  /*0460*/  IMAD.WIDE.U32 R32, R41, R22, R8 ;  /* 0x0000001629207225 */ /* 0x002fe200078e0008 */
[----:B------:R-:W-:-:S03]  /*0470*/  ISETP.GE.OR P0, PT, R52, R7, P0 ;  /* 0x000000073400720c */ /* 0x000fc60000706670 */
[----:B------:R-:W-:Y:S01]  /*0480*/  @!P1 IMAD.X R9, RZ, RZ, R35, P4 ;  /* 0x000000ffff099224 */ /* 0x000fe200020e0623 */
[----:B------:R-:W-:Y:S01]  /*0490*/  @!P1 MOV R22, R32 ;  /* 0x0000002000169202 */ /* 0x000fe20000000f00 */
[----:B------:R-:W1:Y:S01]  /*04a0*/  @!P2 LDC.64 R20, c[0x0][0x398] ;  /* 0x0000e600ff14ab82 */ /* 0x000e620000000a00 */
[----:B------:R-:W-:Y:S02]  /*04b0*/  IMAD R23, R41, R23, R33 ;  /* 0x0000001729177224 */ /* 0x000fe400078e0221 */
[----:B------:R-:W-:-:S03]  /*04c0*/  @!P2 IMAD.MOV.U32 R8, RZ, RZ, R32 ;  /* 0x000000ffff08a224 */ /* 0x000fc600078e0020 */
[----:B------:R-:W-:Y:S01]  /*04d0*/  @!P3 IMAD.MOV.U32 R59, RZ, RZ, R23 ;  /* 0x000000ffff3bb224 */ /* 0x000fe200078e0017 */
[C---:B------:R-:W-:Y:S01]  /*04e0*/  @!P3 IADD3 R26, P6, PT, R34.reuse, 0x40, RZ ;  /* 0x00000040221ab810 */ /* 0x040fe20007fde0ff */
[C---:B0-----:R-:W-:Y:S01]  /*04f0*/  IMAD.WIDE.U32 R24, R41.reuse, R10, R12 ;  /* 0x0000000a29187225 */ /* 0x041fe200078e000c */
[----:B------:R-:W0:Y:S01]  /*0500*/  LDC.64 R14, c[0x0][0x3b8] ;  /* 0x0000ee00ff0e7b82 */ /* 0x000e220000000a00 */
[C---:B------:R-:W-:Y:S02]  /*0510*/  @!P3 IADD3 R48, P4, PT, R34.reuse, 0x40, RZ ;  /* 0x000000402230b810 */ /* 0x040fe40007f9e0ff */
[----:B------:R-:W-:Y:S01]  /*0520*/  @!P1 IMAD.X R13, RZ, RZ, R35, P5 ;  /* 0x000000ffff0d9224 */ /* 0x000fe200028e0623 */
[----:B------:R-:W-:Y:S01]  /*0530*/  @!P0 IADD3 R55, P5, PT, R34, 0x60, RZ ;  /* 0x0000006022378810 */ /* 0x000fe20007fbe0ff */
[----:B------:R-:W-:Y:S01]  /*0540*/  IMAD R25, R41, R11, R25 ;  /* 0x0000000b29197224 */ /* 0x000fe200078e0219 */
[----:B------:R-:W-:Y:S01]  /*0550*/  @!P3 MOV R58, R32 ;  /* 0x00000020003ab202 */ /* 0x000fe20000000f00 */
[----:B---3--:R-:W-:Y:S01]  /*0560*/  @!P1 IMAD R10, R9, R36, RZ ;  /* 0x00000024090a9224 */ /* 0x008fe200078e02ff */
[----:B------:R-:W3:Y:S01]  /*0570*/  @!P1 LDC.64 R16, c[0x0][0x380] ;  /* 0x0000e000ff109b82 */ /* 0x000ee20000000a00 */
[----:B------:R-:W-:-:S02]  /*0580*/  @!P2 IMAD.MOV.U32 R9, RZ, RZ, R23 ;  /* 0x000000ffff09a224 */ /* 0x000fc400078e0017 */
[----:B------:R-:W-:Y:S02]  /*0590*/  @!P1 IMAD R37, R19, R37, R10 ;  /* 0x0000002513259224 */ /* 0x000fe400078e020a */
[--C-:B------:R-:W-:Y:S02]  /*05a0*/  @!P0 IMAD.MOV.U32 R33, RZ, RZ, R23.reuse ;  /* 0x000000ffff218224 */ /* 0x100fe400078e0017 */
[----:B-1----:R-:W-:Y:S01]  /*05b0*/  @!P2 IMAD R10, R35, R20, RZ ;  /* 0x00000014230aa224 */ /* 0x002fe200078e02ff */
[----:B------:R-:W1:Y:S01]  /*05c0*/  LDC.64 R46, c[0x0][0x3b0] ;  /* 0x0000ec00ff2e7b82 */ /* 0x000e620000000a00 */
[----:B------:R-:W-:-:S04]  /*05d0*/  @!P1 IMAD.WIDE.U32 R22, R19, R36, R22 ;  /* 0x0000002413169225 */ /* 0x000fc800078e0016 */
[-C--:B--2---:R-:W-:Y:S02]  /*05e0*/  @!P1 IMAD R12, R13, R30.reuse, RZ ;  /* 0x0000001e0d0c9224 */ /* 0x084fe400078e02ff */
[----:B------:R-:W-:Y:S01]  /*05f0*/  @!P1 IMAD.WIDE.U32 R18, R27, R30, R24 ;  /* 0x0000001e1b129225 */ /* 0x000fe200078e0018 */
[----:B------:R-:W2:Y:S03]  /*0600*/  @!P0 LDC.64 R38, c[0x0][0x398] ;  /* 0x0000e600ff268b82 */ /* 0x000ea60000000a00 */
[C---:B------:R-:W-:Y:S02]  /*0610*/  @!P2 IMAD R30, R34.reuse, R21, R10 ;  /* 0x00000015221ea224 */ /* 0x040fe400078e020a */
[----:B------:R-:W-:-:S03]  /*0620*/  @!P2 IMAD.WIDE.U32 R20, R34, R20, R8 ;  /* 0x000000142214a225 */ /* 0x000fc600078e0008 */
[----:B------:R-:W4:Y:S01]  /*0630*/  @!P3 LDC.64 R8, c[0x0][0x398] ;  /* 0x0000e600ff08bb82 */ /* 0x000f220000000a00 */
[----:B------:R-:W-:Y:S01]  /*0640*/  @!P1 IMAD R31, R27, R31, R12 ;  /* 0x0000001f1b1f9224 */ /* 0x000fe200078e020c */
[----:B------:R-:W-:Y:S01]  /*0650*/  @!P3 IADD3.X R27, PT, PT, RZ, R35, RZ, P6, !PT ;  /* 0x00000023ff1bb210 */ /* 0x000fe200037fe4ff */
[----:B0-----:R-:W-:Y:S01]  /*0660*/  @!P2 IMAD R29, R35, R14, RZ ;  /* 0x0000000e231da224 */ /* 0x001fe200078e02ff */
[----:B------:R-:W-:Y:S01]  /*0670*/  @!P2 IADD3 R30, PT, PT, R21, R30, RZ ;  /* 0x0000001e151ea210 */ /* 0x000fe20007ffe0ff */
[--C-:B------:R-:W-:Y:S01]  /*0680*/  @!P3 IMAD.X R50, RZ, RZ, R35.reuse, P4 ;  /* 0x000000ffff32b224 */ /* 0x100fe200020e0623 */
[----:B---3--:R-:W-:Y:S01]  /*0690*/  @!P1 LEA R56, P4, R22, R16, 0x1 ;  /* 0x0000001016389211 */ /* 0x008fe200078808ff */
[----:B------:R-:W-:Y:S01]  /*06a0*/  @!P0 IMAD.X R28, RZ, RZ, R35, P5 ;  /* 0x000000ffff1c8224 */ /* 0x000fe200028e0623 */
[----:B------:R-:W0:Y:S01]  /*06b0*/  @!P2 LDC.64 R12, c[0x0][0x380] ;  /* 0x0000e000ff0cab82 */ /* 0x000e220000000a00 */
[----:B------:R-:W-:Y:S01]  /*06c0*/  @!P1 IMAD.IADD R23, R23, 0x1, R37 ;  /* 0x0000000117179824 */ /* 0x000fe200078e0225 */
[----:B-1----:R-:W-:Y:S01]  /*06d0*/  @!P1 LEA R46, P5, R18, R46, 0x1 ;  /* 0x0000002e122e9211 */ /* 0x002fe200078a08ff */
[----:B------:R-:W-:Y:S01]  /*06e0*/  @!P1 IMAD.IADD R16, R19, 0x1, R31 ;  /* 0x0000000113109824 */ /* 0x000fe200078e021f */
[C---:B------:R-:W-:Y:S01]  /*06f0*/  @!P0 IADD3 R49, P6, PT, R34.reuse, 0x60, RZ ;  /* 0x0000006022318810 */ /* 0x040fe20007fde0ff */
[----:B------:R-:W-:Y:S01]  /*0700*/  @!P2 IMAD R29, R34, R15, R29 ;  /* 0x0000000f221da224 */ /* 0x000fe200078e021d */
[----:B------:R-:W-:Y:S01]  /*0710*/  @!P1 LEA.HI.X R57, R22, R17, R23, 0x1, P4 ;  /* 0x0000001116399211 */ /* 0x000fe200020f0c17 */
[----:B------:R-:W-:Y:S01]  /*0720*/  @!P2 IMAD.WIDE.U32 R14, R34, R14, R24 ;  /* 0x0000000e220ea225 */ /* 0x000fe200078e0018 */
[----:B------:R-:W1:Y:S01]  /*0730*/  LDC.64 R10, c[0x0][0x3b0] ;  /* 0x0000ec00ff0a7b82 */ /* 0x000e620000000a00 */
[----:B------:R-:W-:-:S02]  /*0740*/  @!P1 LEA.HI.X R47, R18, R47, R16, 0x1, P5 ;  /* 0x0000002f122f9211 */ /* 0x000fc400028f0c10 */
[----:B------:R-:W-:Y:S01]  /*0750*/  @!P2 IMAD.IADD R29, R15, 0x1, R29 ;  /* 0x000000010f1da824 */ /* 0x000fe200078e021d */
[----:B------:R-:W-:Y:S01]  /*0760*/  @!P0 IADD3.X R51, PT, PT, RZ, R35, RZ, P6, !PT ;  /* 0x00000023ff338210 */ /* 0x000fe200037fe4ff */
[----:B--2---:R-:W-:Y:S02]  /*0770*/  @!P0 IMAD R28, R28, R38, RZ ;  /* 0x000000261c1c8224 */ /* 0x004fe400078e02ff */
[-C--:B----4-:R-:W-:Y:S01]  /*0780*/  @!P3 IMAD R27, R27, R8.reuse, RZ ;  /* 0x000000081b1bb224 */ /* 0x090fe200078e02ff */
[----:B------:R-:W2:Y:S01]  /*0790*/  LDC.64 R34, c[0x0][0x3b0] ;  /* 0x0000ec00ff227b82 */ /* 0x000ea20000000a00 */
[----:B------:R-:W-:-:S04]  /*07a0*/  @!P3 IMAD.WIDE.U32 R58, R26, R8, R58 ;  /* 0x000000081a3ab225 */ /* 0x000fc800078e003a */
[----:B------:R-:W-:Y:S01]  /*07b0*/  @!P3 IMAD R54, R26, R9, R27 ;  /* 0x000000091a36b224 */ /* 0x000fe200078e021b */
[----:B------:R-:W-:Y:S02]  /*07c0*/  CS2R R8, SRZ ;  /* 0x0000000000087805 */ /* 0x000fe4000001ff00 */
[C---:B0-----:R-:W-:Y:S01]  /*07d0*/  @!P2 LEA R18, P4, R20.reuse, R12, 0x1 ;  /* 0x0000000c1412a211 */ /* 0x041fe200078808ff */
[----:B------:R-:W0:Y:S01]  /*07e0*/  LDC.64 R26, c[0x0][0x3b8] ;  /* 0x0000ee00ff1a7b82 */ /* 0x000e220000000a00 */
[----:B------:R-:W-:Y:S02]  /*07f0*/  @!P0 IMAD R39, R55, R39, R28 ;  /* 0x0000002737278224 */ /* 0x000fe400078e021c */
[----:B------:R-:W-:Y:S02]  /*0800*/  @!P2 LEA.HI.X R19, R20, R13, R30, 0x1, P4 ;  /* 0x0000000d1413a211 */ /* 0x000fe400020f0c1e */
[----:B------:R-:W-:Y:S02]  /*0810*/  CS2R R12, SRZ ;  /* 0x00000000000c7805 */ /* 0x000fe4000001ff00 */
[C---:B-1----:R-:W-:Y:S01]  /*0820*/  @!P2 LEA R16, P5, R14.reuse, R10, 0x1 ;  /* 0x0000000a0e10a211 */ /* 0x042fe200078a08ff */
[----:B------:R-:W1:Y:S03]  /*0830*/  LDC.64 R30, c[0x0][0x3b8] ;  /* 0x0000ee00ff1e7b82 */ /* 0x000e660000000a00 */
[----:B------:R-:W-:-:S02]  /*0840*/  @!P2 LEA.HI.X R17, R14, R11, R29, 0x1, P5 ;  /* 0x0000000b0e11a211 */ /* 0x000fc400028f0c1d */
[----:B------:R-:W-:Y:S02]  /*0850*/  CS2R R10, SRZ ;  /* 0x00000000000a7805 */ /* 0x000fe4000001ff00 */
[----:B------:R-:W-:Y:S01]  /*0860*/  CS2R R14, SRZ ;  /* 0x00000000000e7805 */ /* 0x000fe2000001ff00 */
[----:B------:R-:W3:Y:S01]  /*0870*/  @!P3 LDC.64 R28, c[0x0][0x380] ;  /* 0x0000e000ff1cbb82 */ /* 0x000ee20000000a00 */
[----:B------:R-:W-:Y:S02]  /*0880*/  @!P0 IMAD.WIDE.U32 R60, R55, R38, R32 ;  /* 0x00000026373c8225 */ /* 0x000fe400078e0020 */
[----:B------:R4:W2:Y:S01]  /*0890*/  @!P2 LDG.E.128 R8, desc[UR4][R18.64] ;  /* 0x000000041208a981 */ /* 0x0008a2000c1e1d00 */
[----:B------:R-:W-:-:S04]  /*08a0*/  CS2R R20, SRZ ;  /* 0x0000000000147805 */ /* 0x000fc8000001ff00 */
[----:B------:R-:W1:Y:S01]  /*08b0*/  @!P0 LDC.64 R36, c[0x0][0x380] ;  /* 0x0000e000ff248b82 */ /* 0x000e620000000a00 */
[----:B------:R4:W2:Y:S01]  /*08c0*/  @!P2 LDG.E.128 R12, desc[UR4][R16.64] ;  /* 0x00000004100ca981 */ /* 0x0008a2000c1e1d00 */
[----:B------:R-:W-:Y:S02]  /*08d0*/  CS2R R22, SRZ ;  /* 0x0000000000167805 */ /* 0x000fe4000001ff00 */
[----:B----4-:R-:W-:-:S04]  /*08e0*/  CS2R R18, SRZ ;  /* 0x0000000000127805 */ /* 0x010fc8000001ff00 */
[----:B------:R-:W4:Y:S01]  /*08f0*/  LDC.64 R32, c[0x0][0x3b0] ;  /* 0x0000ec00ff207b82 */ /* 0x000f220000000a00 */
[----:B------:R3:W4:Y:S01]  /*0900*/  @!P1 LDG.E.128 R20, desc[UR4][R46.64] ;  /* 0x000000042e149981 */ /* 0x000722000c1e1d00 */
[----:B------:R-:W-:Y:S01]  /*0910*/  CS2R R16, SRZ ;  /* 0x0000000000107805 */ /* 0x000fe2000001ff00 */
[----:B0-----:R-:W-:-:S05]  /*0920*/  @!P3 IMAD R50, R50, R26, RZ ;  /* 0x0000001a3232b224 */ /* 0x001fca00078e02ff */
[----:B------:R0:W4:Y:S01]  /*0930*/  @!P1 LDG.E.128 R16, desc[UR4][R56.64] ;  /* 0x0000000438109981 */ /* 0x000122000c1e1d00 */
[----:B------:R-:W-:Y:S01]  /*0940*/  @!P3 IMAD.IADD R54, R59, 0x1, R54 ;  /* 0x000000013b36b824 */ /* 0x000fe200078e0236 */
[----:B---3--:R-:W-:Y:S01]  /*0950*/  @!P3 LEA R46, P1, R58, R28, 0x1 ;  /* 0x0000001c3a2eb211 */ /* 0x008fe200078208ff */
[C---:B------:R-:W-:Y:S01]  /*0960*/  @!P3 IMAD R27, R48.reuse, R27, R50 ;  /* 0x0000001b301bb224 */ /* 0x040fe200078e0232 */
[----:B0-----:R-:W-:Y:S01]  /*0970*/  @!P0 MOV R56, R24 ;  /* 0x0000001800388202 */ /* 0x001fe20000000f00 */
[--C-:B------:R-:W-:Y:S02]  /*0980*/  @!P0 IMAD.MOV.U32 R57, RZ, RZ, R25.reuse ;  /* 0x000000ffff398224 */ /* 0x100fe400078e0019 */
[----:B------:R-:W-:-:S04]  /*0990*/  @!P3 IMAD.WIDE.U32 R24, R48, R26, R24 ;  /* 0x0000001a3018b225 */ /* 0x000fc800078e0018 */
[-C--:B-1----:R-:W-:Y:S01]  /*09a0*/  @!P0 IMAD R26, R51, R30.reuse, RZ ;  /* 0x0000001e331a8224 */ /* 0x082fe200078e02ff */
[----:B------:R-:W-:Y:S01]  /*09b0*/  @!P3 LEA.HI.X R47, R58, R29, R54, 0x1, P1 ;  /* 0x0000001d3a2fb211 */ /* 0x000fe200008f0c36 */
[----:B------:R-:W-:Y:S01]  /*09c0*/  @!P0 IMAD.WIDE.U32 R56, R49, R30, R56 ;  /* 0x0000001e31388225 */ /* 0x000fe200078e0038 */
[----:B------:R-:W-:-:S03]  /*09d0*/  @!P0 LEA R50, P1, R60, R36, 0x1 ;  /* 0x000000243c328211 */ /* 0x000fc600078208ff */
[----:B------:R-:W-:Y:S01]  /*09e0*/  @!P0 IMAD R31, R49, R31, R26 ;  /* 0x0000001f311f8224 */ /* 0x000fe200078e021a */
[----:B------:R-:W-:Y:S01]  /*09f0*/  @!P3 IADD3 R27, PT, PT, R25, R27, RZ ;  /* 0x0000001b191bb210 */ /* 0x000fe20007ffe0ff */
[----:B------:R-:W-:Y:S01]  /*0a00*/  @!P0 IMAD.IADD R39, R61, 0x1, R39 ;  /* 0x000000013d278824 */ /* 0x000fe200078e0227 */
[----:B--2---:R-:W-:Y:S01]  /*0a10*/  @!P3 LEA R34, P2, R24, R34, 0x1 ;  /* 0x000000221822b211 */ /* 0x004fe200078408ff */
[----:B------:R-:W-:Y:S01]  /*0a20*/  @!P0 IMAD.IADD R36, R57, 0x1, R31 ;  /* 0x0000000139248824 */ /* 0x000fe200078e021f */
[----:B------:R-:W-:Y:S02]  /*0a30*/  CS2R R28, SRZ ;  /* 0x00000000001c7805 */ /* 0x000fe4000001ff00 */
[----:B------:R-:W-:Y:S02]  /*0a40*/  CS2R R30, SRZ ;  /* 0x00000000001e7805 */ /* 0x000fe4000001ff00 */
[----:B------:R-:W-:Y:S02]  /*0a50*/  @!P0 LEA.HI.X R51, R60, R37, R39, 0x1, P1 ;  /* 0x000000253c338211 */ /* 0x000fe400008f0c27 */
[----:B------:R-:W-:-:S02]  /*0a60*/  @!P3 LEA.HI.X R35, R24, R35, R27, 0x1, P2 ;  /* 0x000000231823b211 */ /* 0x000fc400010f0c1b */
[C---:B----4-:R-:W-:Y:S02]  /*0a70*/  @!P0 LEA R48, P1, R56.reuse, R32, 0x1 ;  /* 0x0000002038308211 */ /* 0x050fe400078208ff */
[----:B------:R-:W-:Y:S02]  /*0a80*/  CS2R R24, SRZ ;  /* 0x0000000000187805 */ /* 0x000fe4000001ff00 */
[----:B------:R-:W-:Y:S01]  /*0a90*/  CS2R R26, SRZ ;  /* 0x00000000001a7805 */ /* 0x000fe2000001ff00 */
[----:B------:R0:W2:Y:S01]  /*0aa0*/  @!P3 LDG.E.128 R28, desc[UR4][R34.64] ;  /* 0x00000004221cb981 */ /* 0x0000a2000c1e1d00 */
[----:B------:R-:W-:Y:S02]  /*0ab0*/  @!P0 LEA.HI.X R49, R56, R33, R36, 0x1, P1 ;  /* 0x0000002138318211 */ /* 0x000fe400008f0c24 */
[----:B------:R-:W-:Y:S02]  /*0ac0*/  CS2R R32, SRZ ;  /* 0x0000000000207805 */ /* 0x000fe4000001ff00 */
[----:B------:R-:W-:-:S02]  /*0ad0*/  CS2R R36, SRZ ;  /* 0x0000000000247805 */ /* 0x000fc4000001ff00 */
[----:B------:R-:W-:Y:S01]  /*0ae0*/  CS2R R38, SRZ ;  /* 0x0000000000267805 */ /* 0x000fe2000001ff00 */
[----:B------:R1:W3:Y:S01]  /*0af0*/  @!P3 LDG.E.128 R24, desc[UR4][R46.64] ;  /* 0x000000042e18b981 */ /* 0x0002e2000c1e1d00 */
[----:B0-----:R-:W-:-:S04]  /*0b00*/  CS2R R34, SRZ ;  /* 0x0000000000227805 */ /* 0x001fc8000001ff00 */
[----:B------:R0:W4:Y:S01]  /*0b10*/  @!P0 LDG.E.128 R36, desc[UR4][R48.64] ;  /* 0x0000000430248981 */ /* 0x000122000c1e1d00 */
[----:B-1----:R-:W1:Y:S03]  /*0b20*/  LDC.64 R46, c[0x0][0x400] ;  /* 0x00010000ff2e7b82 */ /* 0x002e660000000a00 */
[----:B------:R0:W4:Y:S01]  /*0b30*/  @!P0 LDG.E.128 R32, desc[UR4][R50.64] ;  /* 0x0000000432208981 */ /* 0x000122000c1e1d00 */
[----:B------:R-:W-:-:S04]  /*0b40*/  ISETP.GE.AND P0, PT, R4, R7, PT ;  /* 0x000000070400720c */ /* 0x000fc80003f06270 */
[----:B------:R-:W-:Y:S01]  /*0b50*/  ISETP.GT.U32.OR P0, PT, R4, 0x7f, P0 ;  /* 0x0000007f0400780c */ /* 0x000fe20000704470 */
[----:B0-----:R-:W0:-:S12]  /*0b60*/  LDC.64 R48, c[0x0][0x408] ;  /* 0x00010200ff307b82 */ /* 0x001e180000000a00 */
[----:B------:R-:W-:Y:S01]  /*0b70*/  @!P0 IMAD.IADD R55, R5, 0x1, R4 ;  /* 0x0000000105378824 */ /* 0x000fe200078e0204 */
[----:B------:R-:W0:Y:S04]  /*0b80*/  @!P0 LDC.64 R50, c[0x0][0x3f8] ;  /* 0x0000fe00ff328b82 */ /* 0x000e280000000a00 */
[----:B------:R-:W-:-:S04]  /*0b90*/  @!P0 IADD3 R42, P1, PT, R55, R42, RZ ;  /* 0x0000002a372a8210 */ /* 0x000fc80007f3e0ff */
[----:B------:R-:W-:-:S03]  /*0ba0*/  @!P0 IADD3.X R43, PT, PT, RZ, R43, RZ, P1, !PT ;  /* 0x0000002bff2b8210 */ /* 0x000fc60000ffe4ff */
[----:B-1----:R-:W-:-:S04]  /*0bb0*/  @!P0 IMAD.WIDE.U32 R42, R46, UR6, R42 ;  /* 0x000000062e2a8c25 */ /* 0x002fc8000f8e002a */
[----:B------:R-:W-:Y:S02]  /*0bc0*/  @!P0 IMAD R43, R47, UR6, R43 ;  /* 0x000000062f2b8c24 */ /* 0x000fe4000f8e022b */
[----:B0-----:R-:W-:-:S04]  /*0bd0*/  @!P0 IMAD.WIDE.U32 R42, R41, R48, R42 ;  /* 0x00000030292a8225 */ /* 0x001fc800078e002a */
[----:B------:R-:W-:Y:S01]  /*0be0*/  @!P0 IMAD R49, R41, R49, R43 ;  /* 0x0000003129318224 */ /* 0x000fe200078e022b */
[----:B------:R-:W-:-:S04]  /*0bf0*/  @!P0 LEA R50, P1, R42, R50, 0x2 ;  /* 0x000000322a328211 */ /* 0x000fc800078210ff */
[----:B------:R-:W-:Y:S01]  /*0c00*/  @!P0 LEA.HI.X R51, R42, R51, R49, 0x2, P1 ;  /* 0x000000332a338211 */ /* 0x000fe200008f1431 */
[----:B------:R-:W-:-:S06]  /*0c10*/  IMAD.MOV.U32 R49, RZ, RZ, 0x7f800000 ;  /* 0x7f800000ff317424 */ /* 0x000fcc00078e00ff */
[----:B------:R0:W5:Y:S01]  /*0c20*/  @!P0 LDG.E R49, desc[UR4][R50.64] ;  /* 0x0000000432318981 */ /* 0x000162000c1e1900 */
[----:B------:R-:W-:Y:S01]  /*0c30*/  ISETP.NE.AND P1, PT, R44, RZ, PT ;  /* 0x000000ff2c00720c */ /* 0x000fe20003f25270 */
[----:B------:R-:W-:Y:S01]  /*0c40*/  BSSY.RECONVERGENT B0, `(.L_x_114) ;  /* 0x00000a4000007945 */ /* 0x000fe20003800200 */
[C---:B------:R-:W-:Y:S01]  /*0c50*/  LOP3.LUT R47, R8.reuse, 0xffff0000, RZ, 0xc0, !PT ;  /* 0xffff0000082f7812 */ /* 0x040fe200078ec0ff */
[----:B------:R-:W-:Y:S01]  /*0c60*/  IMAD.U32 R42, R8, 0x10000, RZ ;  /* 0x00010000082a7824 */ /* 0x000fe200078e00ff */
[C---:B------:R-:W-:Y:S02]  /*0c70*/  LOP3.LUT R48, R12.reuse, 0xffff0000, RZ, 0xc0, !PT ;  /* 0xffff00000c307812 */ /* 0x040fe400078ec0ff */
[----:B------:R-:W-:-:S03]  /*0c80*/  SHF.L.U32 R55, R12, 0x10, RZ ;  /* 0x000000100c377819 */ /* 0x000fc600000006ff */
[----:B------:R-:W-:Y:S01]  /*0c90*/  FMUL.FTZ R59, R47, R48 ;  /* 0x000000302f3b7220 */ /* 0x000fe20000410000 */
[C---:B------:R-:W-:Y:S01]  /*0ca0*/  IMAD.U32 R48, R14.reuse, 0x10000, RZ ;  /* 0x000100000e307824 */ /* 0x040fe200078e00ff */
[----:B------:R-:W-:Y:S02]  /*0cb0*/  LOP3.LUT R47, R14, 0xffff0000, RZ, 0xc0, !PT ;  /* 0xffff00000e2f7812 */ /* 0x000fe400078ec0ff */
[----:B------:R-:W-:Y:S01]  /*0cc0*/  LOP3.LUT R57, R20, 0xffff0000, RZ, 0xc0, !PT ;  /* 0xffff000014397812 */ /* 0x000fe200078ec0ff */
[----:B0-----:R-:W-:Y:S01]  /*0cd0*/  IMAD.U32 R51, R13, 0x10000, RZ ;  /* 0x000100000d337824 */ /* 0x001fe200078e00ff */
[----:B------:R-:W-:Y:S01]  /*0ce0*/  SHF.L.U32 R8, R9, 0x10, RZ ;  /* 0x0000001009087819 */ /* 0x000fe200000006ff */
[----:B------:R-:W-:Y:S01]  /*0cf0*/  FFMA.FTZ R55, R42, R55, R59 ;  /* 0x000000372a377223 */ /* 0x000fe2000001003b */
[----:B------:R-:W-:Y:S02]  /*0d00*/  LOP3.LUT R50, R13, 0xffff0000, RZ, 0xc0, !PT ;  /* 0xffff00000d327812 */ /* 0x000fe400078ec0ff */
[C---:B------:R-:W-:Y:S01]  /*0d10*/  LOP3.LUT R14, R16.reuse, 0xffff0000, RZ, 0xc0, !PT ;  /* 0xffff0000100e7812 */ /* 0x040fe200078ec0ff */
[----:B------:R-:W-:Y:S01]  /*0d20*/  IMAD.U32 R16, R16, 0x10000, RZ ;  /* 0x0001000010107824 */ /* 0x000fe200078e00ff */
[----:B------:R-:W-:-:S02]  /*0d30*/  SHF.L.U32 R13, R15, 0x10, RZ ;  /* 0x000000100f0d7819 */ /* 0x000fc400000006ff */
[----:B------:R-:W-:Y:S01]  /*0d40*/  LOP3.LUT R12, R15, 0xffff0000, RZ, 0xc0, !PT ;  /* 0xffff00000f0c7812 */ /* 0x000fe200078ec0ff */
[----:B------:R-:W-:Y:S02]  /*0d50*/  IMAD.U32 R15, R20, 0x10000, RZ ;  /* 0x00010000140f7824 */ /* 0x000fe400078e00ff */
[----:B------:R-:W-:Y:S01]  /*0d60*/  FMUL.FTZ R57, R14, R57 ;  /* 0x000000390e397220 */ /* 0x000fe20000410000 */
[----:B------:R-:W-:Y:S01]  /*0d70*/  LOP3.LUT R43, R9, 0xffff0000, RZ, 0xc0, !PT ;  /* 0xffff0000092b7812 */ /* 0x000fe200078ec0ff */
[----:B------:R-:W-:Y:S01]  /*0d80*/  FFMA.FTZ R14, R8, R51, R55 ;  /* 0x00000033080e7223 */ /* 0x000fe20000010037 */
[----:B------:R-:W-:Y:S01]  /*0d90*/  SHF.L.U32 R8, R17, 0x10, RZ ;  /* 0x0000001011087819 */ /* 0x000fe200000006ff */
[----:B------:R-:W-:Y:S02]  /*0da0*/  IMAD.U32 R51, R21, 0x10000, RZ ;  /* 0x0001000015337824 */ /* 0x000fe400078e00ff */
[----:B------:R-:W-:Y:S01]  /*0db0*/  FFMA.FTZ R15, R16, R15, R57 ;  /* 0x0000000f100f7223 */ /* 0x000fe20000010039 */
[----:B------:R-:W-:-:S02]  /*0dc0*/  IMAD.U32 R9, R10, 0x10000, RZ ;  /* 0x000100000a097824 */ /* 0x000fc400078e00ff */
[----:B------:R-:W-:Y:S01]  /*0dd0*/  FFMA.FTZ R50, R43, R50, R14 ;  /* 0x000000322b327223 */ /* 0x000fe2000001000e */
[----:B------:R-:W-:Y:S01]  /*0de0*/  LOP3.LUT R17, R17, 0xffff0000, RZ, 0xc0, !PT ;  /* 0xffff000011117812 */ /* 0x000fe200078ec0ff */
[----:B------:R-:W-:Y:S01]  /*0df0*/  FFMA.FTZ R16, R8, R51, R15 ;  /* 0x0000003308107223 */ /* 0x000fe2000001000f */
[----:B------:R-:W-:Y:S01]  /*0e00*/  LOP3.LUT R14, R21, 0xffff0000, RZ, 0xc0, !PT ;  /* 0xffff0000150e7812 */ /* 0x000fe200078ec0ff */
[----:B------:R-:W-:Y:S01]  /*0e10*/  FFMA.FTZ R15, R9, R48, R50 ;  /* 0x00000030090f7223 */ /* 0x000fe20000010032 */
[----:B------:R-:W-:Y:S01]  /*0e20*/  LOP3.LUT R46, R10, 0xffff0000, RZ, 0xc0, !PT ;  /* 0xffff00000a2e7812 */ /* 0x000fe200078ec0ff */
[----:B------:R-:W-:Y:S01]  /*0e30*/  IMAD.U32 R8, R18, 0x10000, RZ ;  /* 0x0001000012087824 */ /* 0x000fe200078e00ff */
[----:B------:R-:W-:Y:S01]  /*0e40*/  SHF.L.U32 R9, R22, 0x10, RZ ;  /* 0x0000001016097819 */ /* 0x000fe200000006ff */
[----:B------:R-:W-:Y:S01]  /*0e50*/  FFMA.FTZ R17, R17, R14, R16 ;  /* 0x0000000e11117223 */ /* 0x000fe20000010010 */
[C---:B------:R-:W-:Y:S02]  /*0e60*/  IMAD.U32 R10, R11.reuse, 0x10000, RZ ;  /* 0x000100000b0a7824 */ /* 0x040fe400078e00ff */
[----:B------:R-:W-:Y:S01]  /*0e70*/  FFMA.FTZ R47, R46, R47, R15 ;  /* 0x0000002f2e2f7223 */ /* 0x000fe2000001000f */
[----:B------:R-:W-:Y:S01]  /*0e80*/  LOP3.LUT R18, R18, 0xffff0000, RZ, 0xc0, !PT ;  /* 0xffff000012127812 */ /* 0x000fe200078ec0ff */
[----:B------:R-:W-:Y:S01]  /*0e90*/  FFMA.FTZ R17, R8, R9, R17 ;  /* 0x0000000908117223 */ /* 0x000fe20000010011 */
[----:B------:R-:W-:Y:S01]  /*0ea0*/  LOP3.LUT R15, R22, 0xffff0000, RZ, 0xc0, !PT ;  /* 0xffff0000160f7812 */ /* 0x000fe200078ec0ff */
[----:B------:R-:W-:Y:S01]  /*0eb0*/  FFMA.FTZ R8, R10, R13, R47 ;  /* 0x0000000d0a087223 */ /* 0x000fe2000001002f */
[----:B------:R-:W-:-:S03]  /*0ec0*/  LOP3.LUT R11, R11, 0xffff0000, RZ, 0xc0, !PT ;  /* 0xffff00000b0b7812 */ /* 0x000fc600078ec0ff */
[----:B------:R-:W-:Y:S01]  /*0ed0*/  FFMA.FTZ R15, R18, R15, R17 ;  /* 0x0000000f120f7223 */ /* 0x000fe20000010011 */
[----:B------:R-:W-:Y:S02]  /*0ee0*/  IMAD.U32 R9, R23, 0x10000, RZ ;  /* 0x0001000017097824 */ /* 0x000fe400078e00ff */
[----:B------:R-:W-:Y:S01]  /*0ef0*/  FFMA.FTZ R11, R11, R12, R8 ;  /* 0x0000000c0b0b7223 */ /* 0x000fe20000010008 */
[----:B------:R-:W-:Y:S02]  /*0f00*/  LOP3.LUT R8, R23, 0xffff0000, RZ, 0xc0, !PT ;  /* 0xffff000017087812 */ /* 0x000fe400078ec0ff */
[----:B--2---:R-:W-:Y:S02]  /*0f10*/  LOP3.LUT R21, R28, 0xffff0000, RZ, 0xc0, !PT ;  /* 0xffff00001c157812 */ /* 0x004fe400078ec0ff */
[C---:B---3--:R-:W-:Y:S02]  /*0f20*/  SHF.L.U32 R17, R24.reuse, 0x10, RZ ;  /* 0x0000001018117819 */ /* 0x048fe400000006ff */
[----:B------:R-:W-:Y:S01]  /*0f30*/  LOP3.LUT R24, R24, 0xffff0000, RZ, 0xc0, !PT ;  /* 0xffff000018187812 */ /* 0x000fe200078ec0ff */
[----:B------:R-:W-:Y:S01]  /*0f40*/  IMAD.U32 R22, R28, 0x10000, RZ ;  /* 0x000100001c167824 */ /* 0x000fe200078e00ff */
[----:B----4-:R-:W-:-:S03]  /*0f50*/  LOP3.LUT R23, R36, 0xffff0000, RZ, 0xc0, !PT ;  /* 0xffff000024177812 */ /* 0x010fc600078ec0ff */
[----:B------:R-:W-:Y:S01]  /*0f60*/  FMUL.FTZ R24, R24, R21 ;  /* 0x0000001518187220 */ /* 0x000fe20000410000 */
[C---:B------:R-:W-:Y:S01]  /*0f70*/  LOP3.LUT R18, R32.reuse, 0xffff0000, RZ, 0xc0, !PT ;  /* 0xffff000020127812 */ /* 0x040fe200078ec0ff */
[C---:B------:R-:W-:Y:S01]  /*0f80*/  IMAD.U32 R43, R29.reuse, 0x10000, RZ ;  /* 0x000100001d2b7824 */ /* 0x040fe200078e00ff */
[----:B------:R-:W-:Y:S01]  /*0f90*/  LOP3.LUT R28, R29, 0xffff0000, RZ, 0xc0, !PT ;  /* 0xffff00001d1c7812 */ /* 0x000fe200078ec0ff */
[----:B------:R-:W-:Y:S01]  /*0fa0*/  IMAD.U32 R32, R32, 0x10000, RZ ;  /* 0x0001000020207824 */ /* 0x000fe200078e00ff */
[----:B------:R-:W-:Y:S01]  /*0fb0*/  SHF.L.U32 R21, R36, 0x10, RZ ;  /* 0x0000001024157819 */ /* 0x000fe200000006ff */
[----:B------:R-:W-:Y:S01]  /*0fc0*/  FMUL.FTZ R29, R18, R23 ;  /* 0x00000017121d7220 */ /* 0x000fe20000410000 */
[----:B------:R-:W-:Y:S02]  /*0fd0*/  IMAD.U32 R20, R25, 0x10000, RZ ;  /* 0x0001000019147824 */ /* 0x000fe400078e00ff */
[----:B------:R-:W-:Y:S01]  /*0fe0*/  FFMA.FTZ R23, R17, R22, R24 ;  /* 0x0000001611177223 */ /* 0x000fe20000010018 */
[----:B------:R-:W-:-:S02]  /*0ff0*/  IMAD.U32 R17, R33, 0x10000, RZ ;  /* 0x0001000021117824 */ /* 0x000fc400078e00ff */
[----:B------:R-:W-:Y:S01]  /*1000*/  FFMA.FTZ R32, R32, R21, R29 ;  /* 0x0000001520207223 */ /* 0x000fe2000001001d */
[----:B------:R-:W-:Y:S01]  /*1010*/  IMAD.U32 R18, R37, 0x10000, RZ ;  /* 0x0001000025127824 */ /* 0x000fe200078e00ff */
[----:B------:R-:W-:Y:S01]  /*1020*/  LOP3.LUT R25, R25, 0xffff0000, RZ, 0xc0, !PT ;  /* 0xffff000019197812 */ /* 0x000fe200078ec0ff */
[----:B------:R-:W-:Y:S01]  /*1030*/  FFMA.FTZ R22, R20, R43, R23 ;  /* 0x0000002b14167223 */ /* 0x000fe20000010017 */
[----:B------:R-:W-:Y:S01]  /*1040*/  LOP3.LUT R33, R33, 0xffff0000, RZ, 0xc0, !PT ;  /* 0xffff000021217812 */ /* 0x000fe200078ec0ff */
[----:B------:R-:W-:Y:S01]  /*1050*/  IMAD.U32 R10, R19, 0x10000, RZ ;  /* 0x00010000130a7824 */ /* 0x000fe200078e00ff */
[----:B------:R-:W-:Y:S01]  /*1060*/  LOP3.LUT R20, R37, 0xffff0000, RZ, 0xc0, !PT ;  /* 0xffff000025147812 */ /* 0x000fe200078ec0ff */
[----:B------:R-:W-:Y:S01]  /*1070*/  FFMA.FTZ R32, R17, R18, R32 ;  /* 0x0000001211207223 */ /* 0x000fe20000010020 */
[----:B------:R-:W-:Y:S01]  /*1080*/  SHF.L.U32 R16, R30, 0x10, RZ ;  /* 0x000000101e107819 */ /* 0x000fe200000006ff */
[----:B------:R-:W-:Y:S02]  /*1090*/  IMAD.U32 R13, R26, 0x10000, RZ ;  /* 0x000100001a0d7824 */ /* 0x000fe400078e00ff */
[----:B------:R-:W-:Y:S01]  /*10a0*/  FFMA.FTZ R22, R25, R28, R22 ;  /* 0x0000001c19167223 */ /* 0x000fe20000010016 */
[----:B------:R-:W-:Y:S01]  /*10b0*/  SHF.L.U32 R17, R34, 0x10, RZ ;  /* 0x0000001022117819 */ /* 0x000fe200000006ff */
[----:B------:R-:W-:Y:S01]  /*10c0*/  FFMA.FTZ R10, R10, R9, R15 ;  /* 0x000000090a0a7223 */ /* 0x000fe2000001000f */
[----:B------:R-:W-:-:S02]  /*10d0*/  IMAD.U32 R18, R38, 0x10000, RZ ;  /* 0x0001000026127824 */ /* 0x000fc400078e00ff */
[----:B------:R-:W-:Y:S01]  /*10e0*/  FFMA.FTZ R20, R33, R20, R32 ;  /* 0x0000001421147223 */ /* 0x000fe20000010020 */
[----:B------:R-:W-:Y:S01]  /*10f0*/  LOP3.LUT R26, R26, 0xffff0000, RZ, 0xc0, !PT ;  /* 0xffff00001a1a7812 */ /* 0x000fe200078ec0ff */
[----:B------:R-:W-:Y:S01]  /*1100*/  FFMA.FTZ R13, R13, R16, R22 ;  /* 0x000000100d0d7223 */ /* 0x000fe20000010016 */
[----:B------:R-:W-:Y:S01]  /*1110*/  LOP3.LUT R15, R30, 0xffff0000, RZ, 0xc0, !PT ;  /* 0xffff00001e0f7812 */ /* 0x000fe200078ec0ff */
[----:B------:R-:W-:Y:S01]  /*1120*/  FFMA.FTZ R17, R17, R18, R20 ;  /* 0x0000001211117223 */ /* 0x000fe20000010014 */
[----:B------:R-:W-:Y:S02]  /*1130*/  LOP3.LUT R34, R34, 0xffff0000, RZ, 0xc0, !PT ;  /* 0xffff000022227812 */ /* 0x000fe400078ec0ff */
[----:B------:R-:W-:Y:S01]  /*1140*/  LOP3.LUT R21, R38, 0xffff0000, RZ, 0xc0, !PT ;  /* 0xffff000026157812 */ /* 0x000fe200078ec0ff */
[----:B------:R-:W-:Y:S01]  /*1150*/  IMAD.U32 R14, R31, 0x10000, RZ ;  /* 0x000100001f0e7824 */ /* 0x000fe200078e00ff */
        /* <DEDUP_REMOVED lines=9> */
[----:B------:R-:W-:Y:S02]  /*11f0*/  LOP3.LUT R12, R31, 0xffff0000, RZ, 0xc0, !PT ;  /* 0xffff00001f0c7812 */ /* 0x000fe400078ec0ff */
[----:B------:R-:W-:Y:S02]  /*1200*/  LOP3.LUT R35, R35, 0xffff0000, RZ, 0xc0, !PT ;  /* 0xffff000023237812 */ /* 0x000fe400078ec0ff */
[----:B------:R-:W-:Y:S01]  /*1210*/  LOP3.LUT R14, R39, 0xffff0000, RZ, 0xc0, !PT ;  /* 0xffff0000270e7812 */ /* 0x000fe200078ec0ff */
[----:B------:R-:W-:Y:S01]  /*1220*/  FFMA.FTZ R10, R19, R8, R10 ;  /* 0x00000008130a7223 */ /* 0x000fe2000001000a */
[----:B------:R-:W-:Y:S01]  /*1230*/  FFMA.FTZ R12, R27, R12, R26 ;  /* 0x0000000c1b0c7223 */ /* 0x000fe2000001001a */
[----:B------:R-:W0:Y:S02]  /*1240*/  SHFL.BFLY PT, R8, R11, 0x4, 0x1f ;  /* 0x0c801f000b087f89 */ /* 0x000e2400000e0000 */
[----:B------:R-:W-:-:S02]  /*1250*/  FFMA.FTZ R35, R35, R14, R16 ;  /* 0x0000000e23237223 */ /* 0x000fc40000010010 */
[----:B------:R-:W1:Y:S04]  /*1260*/  SHFL.BFLY PT, R9, R10, 0x4, 0x1f ;  /* 0x0c801f000a097f89 */ /* 0x000e6800000e0000 */
[----:B------:R-:W2:Y:S04]  /*1270*/  SHFL.BFLY PT, R13, R12, 0x4, 0x1f ;  /* 0x0c801f000c0d7f89 */ /* 0x000ea800000e0000 */
[----:B------:R-:W3:Y:S01]  /*1280*/  SHFL.BFLY PT, R18, R35, 0x4, 0x1f ;  /* 0x0c801f0023127f89 */ /* 0x000ee200000e0000 */
[----:B0-----:R-:W-:Y:S01]  /*1290*/  FADD.FTZ R8, R11, R8 ;  /* 0x000000080b087221 */ /* 0x001fe20000010000 */
[----:B-1----:R-:W-:-:S04]  /*12a0*/  FADD.FTZ R14, R10, R9 ;  /* 0x000000090a0e7221 */ /* 0x002fc80000010000 */
[----:B------:R-:W0:Y:S01]  /*12b0*/  SHFL.BFLY PT, R9, R8, 0x2, 0x1f ;  /* 0x0c401f0008097f89 */ /* 0x000e2200000e0000 */
[----:B--2---:R-:W-:Y:S01]  /*12c0*/  FADD.FTZ R16, R12, R13 ;  /* 0x0000000d0c107221 */ /* 0x004fe20000010000 */
[----:B---3--:R-:W-:Y:S02]  /*12d0*/  FADD.FTZ R18, R35, R18 ;  /* 0x0000001223127221 */ /* 0x008fe40000010000 */
[----:B------:R-:W1:Y:S04]  /*12e0*/  SHFL.BFLY PT, R13, R14, 0x2, 0x1f ;  /* 0x0c401f000e0d7f89 */ /* 0x000e6800000e0000 */
[----:B------:R-:W2:Y:S04]  /*12f0*/  SHFL.BFLY PT, R17, R16, 0x2, 0x1f ;  /* 0x0c401f0010117f89 */ /* 0x000ea800000e0000 */
[----:B------:R-:W3:Y:S01]  /*1300*/  SHFL.BFLY PT, R11, R18, 0x2, 0x1f ;  /* 0x0c401f00120b7f89 */ /* 0x000ee200000e0000 */
[----:B------:R-:W-:-:S02]  /*1310*/  VIADD R20, R53, 0x7f ;  /* 0x0000007f35147836 */ /* 0x000fc40000000000 */
[----:B0-----:R-:W-:-:S03]  /*1320*/  FADD.FTZ R12, R8, R9 ;  /* 0x00000009080c7221 */ /* 0x001fc60000010000 */
[----:B------:R-:W-:-:S04]  /*1330*/  SHF.R.S32.HI R9, RZ, 0x1f, R20 ;  /* 0x0000001fff097819 */ /* 0x000fc80000011414 */
[-C--:B------:R-:W-:Y:S01]  /*1340*/  LEA.HI R9, R9, R20.reuse, RZ, 0x7 ;  /* 0x0000001409097211 */ /* 0x080fe200078f38ff */
[----:B-1----:R-:W-:Y:S02]  /*1350*/  FADD.FTZ R15, R14, R13 ;  /* 0x0000000d0e0f7221 */ /* 0x002fe40000010000 */
[----:B------:R-:W0:Y:S01]  /*1360*/  SHFL.BFLY PT, R13, R12, 0x1, 0x1f ;  /* 0x0c201f000c0d7f89 */ /* 0x000e2200000e0000 */
[----:B--2---:R-:W-:Y:S01]  /*1370*/  FADD.FTZ R17, R16, R17 ;  /* 0x0000001110117221 */ /* 0x004fe20000010000 */
[----:B------:R-:W-:Y:S01]  /*1380*/  LOP3.LUT R9, R9, 0xffffff80, RZ, 0xc0, !PT ;  /* 0xffffff8009097812 */ /* 0x000fe200078ec0ff */
[----:B---3--:R-:W-:Y:S01]  /*1390*/  FADD.FTZ R19, R18, R11 ;  /* 0x0000000b12137221 */ /* 0x008fe20000010000 */
[----:B------:R-:W1:Y:S02]  /*13a0*/  SHFL.BFLY PT, R14, R15, 0x1, 0x1f ;  /* 0x0c201f000f0e7f89 */ /* 0x000e6400000e0000 */
[----:B------:R-:W-:Y:S01]  /*13b0*/  IADD3 R21, PT, PT, R5, R20, -R9 ;  /* 0x0000001405157210 */ /* 0x000fe20007ffe809 */
[----:B------:R-:W2:Y:S01]  /*13c0*/  LDC.64 R10, c[0x0][0x440] ;  /* 0x00011000ff0a7b82 */ /* 0x000ea20000000a00 */
[----:B------:R-:W3:Y:S04]  /*13d0*/  SHFL.BFLY PT, R16, R17, 0x1, 0x1f ;  /* 0x0c201f0011107f89 */ /* 0x000ee800000e0000 */
[----:B------:R-:W4:Y:S03]  /*13e0*/  SHFL.BFLY PT, R18, R19, 0x1, 0x1f ;  /* 0x0c201f0013127f89 */ /* 0x000f2600000e0000 */
[----:B------:R-:W2:Y:S01]  /*13f0*/  LDC.64 R8, c[0x0][0x448] ;  /* 0x00011200ff087b82 */ /* 0x000ea20000000a00 */
[----:B------:R-:W-:Y:S01]  /*1400*/  IMAD.IADD R21, R20, 0x1, -R21 ;  /* 0x0000000114157824 */ /* 0x000fe200078e0a15 */
[----:B------:R-:W-:Y:S01]  /*1410*/  SHF.L.U32 R20, R0, 0xd, RZ ;  /* 0x0000000d00147819 */ /* 0x000fe200000006ff */
[----:B------:R-:W-:-:S05]  /*1420*/  IMAD.SHL.U32 R23, R4, 0x4, RZ ;  /* 0x0000000404177824 */ /* 0x000fca00078e00ff */
[----:B------:R-:W-:Y:S02]  /*1430*/  LOP3.LUT R23, R23, R20, RZ, 0xfc, !PT ;  /* 0x0000001417177212 */ /* 0x000fe400078efcff */
[----:B------:R-:W-:Y:S02]  /*1440*/  SHF.L.U32 R20, R3, 0x6, RZ ;  /* 0x0000000603147819 */ /* 0x000fe400000006ff */
[----:B------:R-:W-:Y:S01]  /*1450*/  ISETP.GE.AND P0, PT, R4, R21, PT ;  /* 0x000000150400720c */ /* 0x000fe20003f06270 */
[----:B0-----:R-:W-:Y:S01]  /*1460*/  FADD.FTZ R21, R12, R13 ;  /* 0x0000000d0c157221 */ /* 0x001fe20000010000 */
[----:B------:R-:W-:Y:S01]  /*1470*/  IADD3 R12, P2, PT, R20, R23, RZ ;  /* 0x00000017140c7210 */ /* 0x000fe20007f5e0ff */
[----:B-1----:R-:W-:Y:S01]  /*1480*/  FADD.FTZ R22, R15, R14 ;  /* 0x0000000e0f167221 */ /* 0x002fe20000010000 */
[----:B------:R-:W-:Y:S02]  /*1490*/  ISETP.GT.U32.OR P0, PT, R4, 0x7f, P0 ;  /* 0x0000007f0400780c */ /* 0x000fe40000704470 */
[----:B------:R-:W-:Y:S01]  /*14a0*/  LEA.HI.X.SX32 R13, R20, RZ, 0x1, P2 ;  /* 0x000000ff140d7211 */ /* 0x000fe200010f0eff */
[----:B---3--:R-:W-:Y:S01]  /*14b0*/  FADD.FTZ R23, R17, R16 ;  /* 0x0000001011177221 */ /* 0x008fe20000010000 */
[----:B------:R-:W-:Y:S01]  /*14c0*/  SHF.R.S32.HI R20, RZ, 0x1f, R3 ;  /* 0x0000001fff147819 */ /* 0x000fe20000011403 */
[----:B----4-:R-:W-:Y:S01]  /*14d0*/  FADD.FTZ R18, R19, R18 ;  /* 0x0000001213127221 */ /* 0x010fe20000010000 */
[----:B------:R-:W-:Y:S07]  /*14e0*/  @P1 BRA `(.L_x_115) ;  /* 0x0000000000641947 */ /* 0x000fee0003800000 */
[----:B------:R-:W0:Y:S01]  /*14f0*/  LDC.64 R16, c[0x0][0x3e8] ;  /* 0x0000fa00ff107b82 */ /* 0x000e220000000a00 */
[----:B------:R-:W1:Y:S01]  /*1500*/  LDCU.64 UR8, c[0x0][0x3f0] ;  /* 0x00007e00ff0877ac */ /* 0x000e620008000a00 */
[----:B------:R-:W-:Y:S02]  /*1510*/  IADD3 R14, P1, PT, R5, R3, RZ ;  /* 0x00000003050e7210 */ /* 0x000fe40007f3e0ff */
[-C--:B------:R-:W-:Y:S01]  /*1520*/  ISETP.GE.AND P4, PT, R6, R7.reuse, PT ;  /* 0x000000070600720c */ /* 0x080fe20003f86270 */
[----:B------:R-:W3:Y:S01]  /*1530*/  LDCU.64 UR10, c[0x0][0x3d0] ;  /* 0x00007a00ff0a77ac */ /* 0x000ee20008000a00 */
[-C--:B------:R-:W-:Y:S01]  /*1540*/  ISETP.GE.AND P3, PT, R40, R7.reuse, PT ;  /* 0x000000072800720c */ /* 0x080fe20003f66270 */
[----:B------:R-:W-:Y:S01]  /*1550*/  IMAD.X R15, RZ, RZ, R20, P1 ;  /* 0x000000ffff0f7224 */ /* 0x000fe200008e0614 */
[----:B------:R-:W-:Y:S01]  /*1560*/  ISETP.GE.AND P1, PT, R52, R7, PT ;  /* 0x000000073400720c */ /* 0x000fe20003f26270 */
[----:B0-----:R-:W-:-:S04]  /*1570*/  IMAD.WIDE.U32 R14, R16, UR6, R14 ;  /* 0x00000006100e7c25 */ /* 0x001fc8000f8e000e */
[----:B------:R-:W-:Y:S01]  /*1580*/  IMAD R15, R17, UR6, R15 ;  /* 0x00000006110f7c24 */ /* 0x000fe2000f8e020f */
[----:B------:R-:W-:Y:S01]  /*1590*/  FSEL R17, R22, RZ, !P3 ;  /* 0x000000ff16117208 */ /* 0x000fe20005800000 */
[----:B-1----:R-:W-:-:S04]  /*15a0*/  IMAD.WIDE.U32 R14, R41, UR8, R14 ;  /* 0x00000008290e7c25 */ /* 0x002fc8000f8e000e */
[----:B------:R-:W-:Y:S01]  /*15b0*/  IMAD R16, R41, UR9, R15 ;  /* 0x0000000929107c24 */ /* 0x000fe2000f8e020f */
[----:B------:R-:W-:-:S04]  /*15c0*/  IADD3 R15, P2, PT, R6, R14, RZ ;  /* 0x0000000e060f7210 */ /* 0x000fc80007f5e0ff */
[----:B------:R-:W-:Y:S02]  /*15d0*/  IADD3.X R16, PT, PT, RZ, R16, RZ, P2, !PT ;  /* 0x00000010ff107210 */ /* 0x000fe400017fe4ff */
[----:B---3--:R-:W-:Y:S02]  /*15e0*/  LEA R14, P5, R15, UR10, 0x2 ;  /* 0x0000000a0f0e7c11 */ /* 0x008fe4000f8a10ff */
[----:B------:R-:W-:Y:S02]  /*15f0*/  ISETP.GE.AND P2, PT, R45, R7, PT ;  /* 0x000000072d00720c */ /* 0x000fe40003f46270 */
[----:B------:R-:W-:Y:S02]  /*1600*/  FSEL R7, R21, RZ, !P4 ;  /* 0x000000ff15077208 */ /* 0x000fe40006000000 */
[----:B------:R-:W-:Y:S02]  /*1610*/  LEA.HI.X R15, R15, UR11, R16, 0x2, P5 ;  /* 0x0000000b0f0f7c11 */ /* 0x000fe4000a8f1410 */
[----:B------:R-:W-:-:S02]  /*1620*/  FSEL R19, R23, RZ, !P2 ;  /* 0x000000ff17137208 */ /* 0x000fc40005000000 */
[----:B------:R-:W-:Y:S01]  /*1630*/  FSEL R21, R18, RZ, !P1 ;  /* 0x000000ff12157208 */ /* 0x000fe20004800000 */
[----:B------:R0:W-:Y:S04]  /*1640*/  STG.E desc[UR4][R14.64], R7 ;  /* 0x000000070e007986 */ /* 0x0001e8000c101904 */
[----:B------:R0:W-:Y:S04]  /*1650*/  STG.E desc[UR4][R14.64+0x80], R17 ;  /* 0x000080110e007986 */ /* 0x0001e8000c101904 */
[----:B------:R0:W-:Y:S04]  /*1660*/  STG.E desc[UR4][R14.64+0x100], R19 ;  /* 0x000100130e007986 */ /* 0x0001e8000c101904 */
[----:B------:R0:W-:Y:S02]  /*1670*/  STG.E desc[UR4][R14.64+0x180], R21 ;  /* 0x000180150e007986 */ /* 0x0001e4000c101904 */
.L_x_115:
[----:B------:R-:W-:Y:S05]  /*1680*/  BSYNC.RECONVERGENT B0 ;  /* 0x0000000000007941 */ /* 0x000fea0003800200 */
.L_x_114:
[----:B------:R-:W-:Y:S04]  /*1690*/  BSSY.RECONVERGENT B0, `(.L_x_116) ;  /* 0x0000012000007945 */ /* 0x000fe80003800200 */
[----:B------:R-:W-:Y:S05]  /*16a0*/  @P0 BRA `(.L_x_117) ;  /* 0x0000000000400947 */ /* 0x000fea0003800000 */
[----:B0-----:R-:W0:Y:S01]  /*16b0*/  LDC.64 R14, c[0x0][0x418] ;  /* 0x00010600ff0e7b82 */ /* 0x001e220000000a00 */
[----:B------:R-:W-:Y:S01]  /*16c0*/  IMAD.IADD R6, R5, 0x1, R4 ;  /* 0x0000000105067824 */ /* 0x000fe200078e0204 */
[----:B------:R-:W1:Y:S04]  /*16d0*/  LDCU.64 UR8, c[0x0][0x420] ;  /* 0x00008400ff0877ac */ /* 0x000e680008000a00 */
[----:B------:R-:W-:Y:S01]  /*16e0*/  IADD3 R6, P0, PT, R6, R3, RZ ;  /* 0x0000000306067210 */ /* 0x000fe20007f1e0ff */
[----:B-----5:R-:W-:Y:S01]  /*16f0*/  FMUL.FTZ R3, R49, 1.4426950216293334961 ;  /* 0x3fb8aa3b31037820 */ /* 0x020fe20000410000 */
[----:B------:R-:W3:Y:S02]  /*1700*/  LDC.64 R16, c[0x0][0x410] ;  /* 0x00010400ff107b82 */ /* 0x000ee40000000a00 */
[----:B------:R-:W-:-:S02]  /*1710*/  IADD3.X R7, PT, PT, RZ, R20, RZ, P0, !PT ;  /* 0x00000014ff077210 */ /* 0x000fc400007fe4ff */
[----:B------:R-:W-:-:S04]  /*1720*/  FSETP.NEU.FTZ.AND P0, PT, R49, -INF , PT ;  /* 0xff8000003100780b */ /* 0x000fc80003f1d000 */
[----:B------:R-:W-:Y:S01]  /*1730*/  FSEL R3, R3, RZ, P0 ;  /* 0x000000ff03037208 */ /* 0x000fe20000000000 */
[----:B0-----:R-:W-:-:S04]  /*1740*/  IMAD.WIDE.U32 R6, R14, UR6, R6 ;  /* 0x000000060e067c25 */ /* 0x001fc8000f8e0006 */
[----:B------:R-:W-:Y:S02]  /*1750*/  IMAD R7, R15, UR6, R7 ;  /* 0x000000060f077c24 */ /* 0x000fe4000f8e0207 */
[----:B-1----:R-:W-:-:S04]  /*1760*/  IMAD.WIDE.U32 R6, R41, UR8, R6 ;  /* 0x0000000829067c25 */ /* 0x002fc8000f8e0006 */
[----:B------:R-:W-:Y:S01]  /*1770*/  IMAD R5, R41, UR9, R7 ;  /* 0x0000000929057c24 */ /* 0x000fe2000f8e0207 */
[----:B---3--:R-:W-:-:S04]  /*1780*/  LEA R14, P1, R6, R16, 0x2 ;  /* 0x00000010060e7211 */ /* 0x008fc800078210ff */
[----:B------:R-:W-:-:S05]  /*1790*/  LEA.HI.X R15, R6, R17, R5, 0x2, P1 ;  /* 0x00000011060f7211 */ /* 0x000fca00008f1405 */
[----:B------:R1:W-:Y:S04]  /*17a0*/  STG.E desc[UR4][R14.64], R3 ;  /* 0x000000030e007986 */ /* 0x0003e8000c101904 */
.L_x_117:
[----:B------:R-:W-:Y:S05]  /*17b0*/  BSYNC.RECONVERGENT B0 ;  /* 0x0000000000007941 */ /* 0x000fea0003800200 */
.L_x_116:
[----:B------:R-:W3:Y:S01]  /*17c0*/  LDCU.64 UR10, c[0x0][0x458] ;  /* 0x00008b00ff0a77ac */ /* 0x000ee20008000a00 */
[----:B--2---:R-:W-:Y:S01]  /*17d0*/  IMAD.WIDE.U32 R12, R10, UR6, R12 ;  /* 0x000000060a0c7c25 */ /* 0x004fe2000f8e000c */
[----:B------:R-:W2:Y:S03]  /*17e0*/  LDCU.64 UR8, c[0x0][0x428] ;  /* 0x00008500ff0877ac */ /* 0x000ea60008000a00 */
[----:B------:R-:W-:Y:S02]  /*17f0*/  IMAD R13, R11, UR6, R13 ;  /* 0x000000060b0d7c24 */ /* 0x000fe4000f8e020d */
[----:B0-----:R-:W-:-:S04]  /*1800*/  IMAD.WIDE.U32 R6, R41, R8, R12 ;  /* 0x0000000829067225 */ /* 0x001fc800078e000c */
[----:B------:R-:W-:Y:S01]  /*1810*/  IMAD R9, R41, R9, R7 ;  /* 0x0000000929097224 */ /* 0x000fe200078e0207 */
[----:B---3--:R-:W-:-:S04]  /*1820*/  ISETP.NE.U32.AND P0, PT, RZ, UR10, PT ;  /* 0x0000000aff007c0c */ /* 0x008fc8000bf05070 */
[----:B------:R-:W-:Y:S02]  /*1830*/  ISETP.NE.AND.EX P0, PT, RZ, UR11, PT, P0 ;  /* 0x0000000bff007c0c */ /* 0x000fe4000bf05300 */
[----:B--2---:R-:W-:Y:S02]  /*1840*/  LEA R8, P1, R6, UR8, 0x2 ;  /* 0x0000000806087c11 */ /* 0x004fe4000f8210ff */
[----:B------:R-:W-:Y:S02]  /*1850*/  ISETP.NE.OR P0, PT, R4, RZ, !P0 ;  /* 0x000000ff0400720c */ /* 0x000fe40004705670 */
        /* <DEDUP_REMOVED lines=10> */
[----:B-1----:R-:W1:Y:S01]  /*1900*/  LDC R3, c[0x0][0x390] ;  /* 0x0000e400ff037b82 */ /* 0x002e620000000800 */
[----:B------:R-:W2:Y:S07]  /*1910*/  LDCU UR7, c[0x0][0x450] ;  /* 0x00008a00ff0777ac */ /* 0x000eae0008000800 */
[----:B------:R-:W3:Y:S01]  /*1920*/  LDC.64 R4, c[0x0][0x458] ;  /* 0x00011600ff047b82 */ /* 0x000ee20000000a00 */
[----:B--2---:R-:W-:-:S04]  /*1930*/  IMAD R0, R0, UR7, R2 ;  /* 0x0000000700007c24 */ /* 0x004fc8000f8e0202 */
[----:B-1----:R-:W-:-:S04]  /*1940*/  IMAD R3, R0, R3, UR6 ;  /* 0x0000000600037e24 */ /* 0x002fc8000f8e0203 */
[----:B---3--:R-:W-:-:S05]  /*1950*/  IMAD.WIDE R2, R3, 0x4, R4 ;  /* 0x0000000403027825 */ /* 0x008fca00078e0204 */
[----:B------:R-:W-:Y:S01]  /*1960*/  STG.E desc[UR4][R2.64], RZ ;  /* 0x000000ff02007986 */ /* 0x000fe2000c101904 */
[----:B------:R-:W-:Y:S05]  /*1970*/  EXIT ;  /* 0x000000000000794d */ /* 0x000fea0003800000 */
.L_x_118:
        /* <DEDUP_REMOVED lines=16> */
.L_x_173:


//--------------------- .nv.shared._ZN7cutlass13device_kernelIN5flash11enable_sm90INS1_16FlashAttnBwdSm90INS1_25CollectiveMainloopBwdSm90ILi2ELi2ELi2EN4cute5tupleIJNS5_1CILi1EEES8_S8_EEENS6_IJNS7_ILi128EEESA_NS7_ILi64EEEEEENS_10bfloat16_tEfNS_4arch4Sm90ELb0ELb0ELb1ELb0ELb0ELb1ELb0ELb0ELi2ELi1ELi2ELi2ELb0EEENS1_21CollectiveEpilogueBwdISC_SD_SF_Li256ELb0ELb0ELi1EEENS1_19SingleTileSchedulerILb0ELb0ELb0ELi128EEEEEEEEEvNT_6ParamsE --------------------------
	.section	.nv.shared._ZN7cutlass13device_kernelIN5flash11enable_sm90INS1_16FlashAttnBwdSm90INS1_25CollectiveMainloopBwdSm90ILi2ELi2ELi2EN4cute5tupleIJNS5_1CILi1EEES8_S8_EEENS6_IJNS7_ILi128EEESA_NS7_ILi64EEEEEENS_10bfloat16_tEfNS_4arch4Sm90ELb0ELb0ELb1ELb0ELb0ELb1ELb0ELb0ELi2ELi1ELi2ELi2ELb0EEENS1_21CollectiveEpilogueBwdISC_SD_SF_Li256ELb0ELb0ELi1EEENS1_19SingleTileSchedulerILb0ELb0ELb0ELi128EEEEEEEEEvNT_6ParamsE,"aw",@nobits
	.sectionflags	@""
	.align	16
	.zero		1024


//--------------------- .nv.shared.reserved.0     --------------------------
	.section	.nv.shared.reserved.0,"aw",@nobits
	.weak		__nv_reservedSMEM_offset_0_alias
	.size		__nv_reservedSMEM_offset_0_alias, 0, 64
	.other		__nv_reservedSMEM_offset_0_alias,@"STO_CUDA_RESERVED_SHARED STV_DEFAULT"
__nv_reservedSMEM_offset_0_alias:
	.zero		0
	.zero		64


//--------------------- .nv.global                --------------------------
	.section	.nv.global,"aw",@nobits
.nv.global:
	.type		_ZN76_INTERNAL_322bdddb_40_flash_bwd_hdim64_bf16_softcapall_sm90_cu_f3e6f9ee_34304cute1_E,@object
	.size		_ZN76_INTERNAL_322bdddb_40_flash_bwd_hdim64_bf16_softcapall_sm90_cu_f3e6f9ee_34304cute1_E,(_ZN76_INTERNAL_322bdddb_40_flash_bwd_hdim64_bf16_softcapall_sm90_cu_f3e6f9ee_34304cuda3std3__45__cpo6cbeginE - _ZN76_INTERNAL_322bdddb_40_flash_bwd_hdim64_bf16_softcapall_sm90_cu_f3e6f9ee_34304cute1_E)
_ZN76_INTERNAL_322bdddb_40_flash_bwd_hdim64_bf16_softcapall_sm90_cu_f3e6f9ee_34304cute1_E:
	.zero		1
	.type		_ZN76_INTERNAL_322bdddb_40_flash_bwd_hdim64_bf16_softcapall_sm90_cu_f3e6f9ee_34304cuda3std3__45__cpo6cbeginE,@object
	.size		_ZN76_INTERNAL_322bdddb_40_flash_bwd_hdim64_bf16_softcapall_sm90_cu_f3e6f9ee_34304cuda3std3__45__cpo6cbeginE,(_ZN76_INTERNAL_322bdddb_40_flash_bwd_hdim64_bf16_softcapall_sm90_cu_f3e6f9ee_34304cuda3std3__48in_placeE - _ZN76_INTERNAL_322bdddb_40_flash_bwd_hdim64_bf16_softcapall_sm90_cu_f3e6f9ee_34304cuda3std3__45__cpo6cbeginE)
_ZN76_INTERNAL_322bdddb_40_flash_bwd_hdim64_bf16_softcapall_sm90_cu_f3e6f9ee_34304cuda3std3__45__cpo6cbeginE:
	.zero		1
	.type		_ZN76_INTERNAL_322bdddb_40_flash_bwd_hdim64_bf16_softcapall_sm90_cu_f3e6f9ee_34304cuda3std3__48in_placeE,@object
	.size		_ZN76_INTERNAL_322bdddb_40_flash_bwd_hdim64_bf16_softcapall_sm90_cu_f3e6f9ee_34304cuda3std3__48in_placeE,(_ZN76_INTERNAL_322bdddb_40_flash_bwd_hdim64_bf16_softcapall_sm90_cu_f3e6f9ee_34304cuda3std6ranges3__45__cpo9iter_moveE - _ZN76_INTERNAL_322bdddb_40_flash_bwd_hdim64_bf16_softcapall_sm90_cu_f3e6f9ee_34304cuda3std3__48in_placeE)
_ZN76_INTERNAL_322bdddb_40_flash_bwd_hdim64_bf16_softcapall_sm90_cu_f3e6f9ee_34304cuda3std3__48in_placeE:
	.zero		1
	.type		_ZN76_INTERNAL_322bdddb_40_flash_bwd_hdim64_bf16_softcapall_sm90_cu_f3e6f9ee_34304cuda3std6ranges3__45__cpo9iter_moveE,@object
	.size		_ZN76_INTERNAL_322bdddb_40_flash_bwd_hdim64_bf16_softcapall_sm90_cu_f3e6f9ee_34304cuda3std6ranges3__45__cpo9iter_moveE,(_ZN76_INTERNAL_322bdddb_40_flash_bwd_hdim64_bf16_softcapall_sm90_cu_f3e6f9ee_34304cuda3std3__45__cpo5beginE - _ZN76_INTERNAL_322bdddb_40_flash_bwd_hdim64_bf16_softcapall_sm90_cu_f3e6f9ee_34304cuda3std6ranges3__45__cpo9iter_moveE)
_ZN76_INTERNAL_322bdddb_40_flash_bwd_hdim64_bf16_softcapall_sm90_cu_f3e6f9ee_34304cuda3std6ranges3__45__cpo9iter_moveE:
	.zero		1
	.type		_ZN76_INTERNAL_322bdddb_40_flash_bwd_hdim64_bf16_softcapall_sm90_cu_f3e6f9ee_34304cuda3std3__45__cpo5beginE,@object
	.size		_ZN76_INTERNAL_322bdddb_40_flash_bwd_hdim64_bf16_softcapall_sm90_cu_f3e6f9ee_34304cuda3std3__45__cpo5beginE,(_ZN76_INTERNAL_322bdddb_40_flash_bwd_hdim64_bf16_softcapall_sm90_cu_f3e6f9ee_34304cuda3std3__478_GLOBAL__N__322bdddb_40_flash_bwd_hdim64_bf16_softcapall_sm90_cu_f3e6f9ee_34306ignoreE - _ZN76_INTERNAL_322bdddb_40_flash_bwd_hdim64_bf16_softcapall_sm90_cu_f3e6f9ee_34304cuda3std3__45__cpo5beginE)
_ZN76_INTERNAL_322bdddb_40_flash_bwd_hdim64_bf16_softcapall_sm90_cu_f3e6f9ee_34304cuda3std3__45__cpo5beginE:
	.zero		1
	.type		_ZN76_INTERNAL_322bdddb_40_flash_bwd_hdim64_bf16_softcapall_sm90_cu_f3e6f9ee_34304cuda3std3__478_GLOBAL__N__322bdddb_40_flash_bwd_hdim64_bf16_softcapall_sm90_cu_f3e6f9ee_34306ignoreE,@object
	.size		_ZN76_INTERNAL_322bdddb_40_flash_bwd_hdim64_bf16_softcapall_sm90_cu_f3e6f9ee_34304cuda3std3__478_GLOBAL__N__322bdddb_40_flash_bwd_hdim64_bf16_softcapall_sm90_cu_f3e6f9ee_34306ignoreE,(_ZN76_INTERNAL_322bdddb_40_flash_bwd_hdim64_bf16_softcapall_sm90_cu_f3e6f9ee_34304cute7productE - _ZN76_INTERNAL_322bdddb_40_flash_bwd_hdim64_bf16_softcapall_sm90_cu_f3e6f9ee_34304cuda3std3__478_GLOBAL__N__322bdddb_40_flash_bwd_hdim64_bf16_softcapall_sm90_cu_f3e6f9ee_34306ignoreE)
_ZN76_INTERNAL_322bdddb_40_flash_bwd_hdim64_bf16_softcapall_sm90_cu_f3e6f9ee_34304cuda3std3__478_GLOBAL__N__322bdddb_40_flash_bwd_hdim64_bf16_softcapall_sm90_cu_f3e6f9ee_34306ignoreE:
	.zero		1
	.type		_ZN76_INTERNAL_322bdddb_40_flash_bwd_hdim64_bf16_softcapall_sm90_cu_f3e6f9ee_34304cute7productE,@object
	.size		_ZN76_INTERNAL_322bdddb_40_flash_bwd_hdim64_bf16_softcapall_sm90_cu_f3e6f9ee_34304cute7productE,(_ZN76_INTERNAL_322bdddb_40_flash_bwd_hdim64_bf16_softcapall_sm90_cu_f3e6f9ee_34304cuda3std3__45__cpo3endE - _ZN76_INTERNAL_322bdddb_40_flash_bwd_hdim64_bf16_softcapall_sm90_cu_f3e6f9ee_34304cute7productE)
_ZN76_INTERNAL_322bdddb_40_flash_bwd_hdim64_bf16_softcapall_sm90_cu_f3e6f9ee_34304cute7productE:
	.zero		1
	.type		_ZN76_INTERNAL_322bdddb_40_flash_bwd_hdim64_bf16_softcapall_sm90_cu_f3e6f9ee_34304cuda3std3__45__cpo3endE,@object
	.size		_ZN76_INTERNAL_322bdddb_40_flash_bwd_hdim64_bf16_softcapall_sm90_cu_f3e6f9ee_34304cuda3std3__45__cpo3endE,(_ZN76_INTERNAL_322bdddb_40_flash_bwd_hdim64_bf16_softcapall_sm90_cu_f3e6f9ee_34304cuda3std3__419piecewise_constructE - _ZN76_INTERNAL_322bdddb_40_flash_bwd_hdim64_bf16_softcapall_sm90_cu_f3e6f9ee_34304cuda3std3__45__cpo3endE)
_ZN76_INTERNAL_322bdddb_40_flash_bwd_hdim64_bf16_softcapall_sm90_cu_f3e6f9ee_34304cuda3std3__45__cpo3endE:
	.zero		1
	.type		_ZN76_INTERNAL_322bdddb_40_flash_bwd_hdim64_bf16_softcapall_sm90_cu_f3e6f9ee_34304cuda3std3__419piecewise_constructE,@object
	.size		_ZN76_INTERNAL_322bdddb_40_flash_bwd_hdim64_bf16_softcapall_sm90_cu_f3e6f9ee_34304cuda3std3__419piecewise_constructE,(_ZN76_INTERNAL_322bdddb_40_flash_bwd_hdim64_bf16_softcapall_sm90_cu_f3e6f9ee_34304cuda3std3__45__cpo4cendE - _ZN76_INTERNAL_322bdddb_40_flash_bwd_hdim64_bf16_softcapall_sm90_cu_f3e6f9ee_34304cuda3std3__419piecewise_constructE)
_ZN76_INTERNAL_322bdddb_40_flash_bwd_hdim64_bf16_softcapall_sm90_cu_f3e6f9ee_34304cuda3std3__419piecewise_constructE:
	.zero		1
	.type		_ZN76_INTERNAL_322bdddb_40_flash_bwd_hdim64_bf16_softcapall_sm90_cu_f3e6f9ee_34304cuda3std3__45__cpo4cendE,@object
	.size		_ZN76_INTERNAL_322bdddb_40_flash_bwd_hdim64_bf16_softcapall_sm90_cu_f3e6f9ee_34304cuda3std3__45__cpo4cendE,(_ZN76_INTERNAL_322bdddb_40_flash_bwd_hdim64_bf16_softcapall_sm90_cu_f3e6f9ee_34304cuda3std6ranges3__45__cpo4swapE - _ZN76_INTERNAL_322bdddb_40_flash_bwd_hdim64_bf16_softcapall_sm90_cu_f3e6f9ee_34304cuda3std3__45__cpo4cendE)
_ZN76_INTERNAL_322bdddb_40_flash_bwd_hdim64_bf16_softcapall_sm90_cu_f3e6f9ee_34304cuda3std3__45__cpo4cendE:
	.zero		1
	.type		_ZN76_INTERNAL_322bdddb_40_flash_bwd_hdim64_bf16_softcapall_sm90_cu_f3e6f9ee_34304cuda3std6ranges3__45__cpo4swapE,@object
	.size		_ZN76_INTERNAL_322bdddb_40_flash_bwd_hdim64_bf16_softcapall_sm90_cu_f3e6f9ee_34304cuda3std6ranges3__45__cpo4swapE,(.L_7 - _ZN76_INTERNAL_322bdddb_40_flash_bwd_hdim64_bf16_softcapall_sm90_cu_f3e6f9ee_34304cuda3std6ranges3__45__cpo4swapE)
_ZN76_INTERNAL_322bdddb_40_flash_bwd_hdim64_bf16_softcapall_sm90_cu_f3e6f9ee_34304cuda3std6ranges3__45__cpo4swapE:
	.zero		1
.L_7:


//--------------------- .nv.shared._ZN7cutlass13device_kernelIN5flash11enable_sm90INS1_16FlashAttnBwdSm90INS1_25CollectiveMainloopBwdSm90ILi2ELi2ELi2EN4cute5tupleIJNS5_1CILi1EEES8_S8_EEENS6_IJNS7_ILi128EEESA_NS7_ILi64EEEEEENS_10bfloat16_tEfNS_4arch4Sm90ELb0ELb0ELb1ELb0ELb1ELb1ELb0ELb0ELi2ELi1ELi2ELi2ELb0EEENS1_21CollectiveEpilogueBwdISC_SD_SF_Li256ELb0ELb0ELi1EEENS1_19SingleTileSchedulerILb0ELb0ELb0ELi128EEEEEEEEEvNT_6ParamsE --------------------------
	.section	.nv.shared._ZN7cutlass13device_kernelIN5flash11enable_sm90INS1_16FlashAttnBwdSm90INS1_25CollectiveMainloopBwdSm90ILi2ELi2ELi2EN4cute5tupleIJNS5_1CILi1EEES8_S8_EEENS6_IJNS7_ILi128EEESA_NS7_ILi64EEEEEENS_10bfloat16_tEfNS_4arch4Sm90ELb0ELb0ELb1ELb0ELb1ELb1ELb0ELb0ELi2ELi1ELi2ELi2ELb0EEENS1_21CollectiveEpilogueBwdISC_SD_SF_Li256ELb0ELb0ELi1EEENS1_19SingleTileSchedulerILb0ELb0ELb0ELi128EEEEEEEEEvNT_6ParamsE,"aw",@nobits
	.sectionflags	@""
	.align	16
	.zero		1024


//--------------------- .nv.shared._ZN7cutlass13device_kernelIN5flash11enable_sm90INS1_16FlashAttnBwdSm90INS1_25CollectiveMainloopBwdSm90ILi2ELi2ELi2EN4cute5tupleIJNS5_1CILi1EEES8_S8_EEENS6_IJNS7_ILi128EEESA_NS7_ILi64EEEEEENS_10bfloat16_tEfNS_4arch4Sm90ELb0ELb0ELb1ELb0ELb0ELb1ELb0ELb0ELi2ELi1ELi2ELi2ELb0EEENS1_24CollectiveEpilogueBwdGQAISC_fSF_Li256ELb0ELb0EEENS1_19SingleTileSchedulerILb0ELb0ELb0ELi128EEEEEEEEEvNT_6ParamsE --------------------------
	.section	.nv.shared._ZN7cutlass13device_kernelIN5flash11enable_sm90INS1_16FlashAttnBwdSm90INS1_25CollectiveMainloopBwdSm90ILi2ELi2ELi2EN4cute5tupleIJNS5_1CILi1EEES8_S8_EEENS6_IJNS7_ILi128EEESA_NS7_ILi64EEEEEENS_10bfloat16_tEfNS_4arch4Sm90ELb0ELb0ELb1ELb0ELb0ELb1ELb0ELb0ELi2ELi1ELi2ELi2ELb0EEENS1_24CollectiveEpilogueBwdGQAISC_fSF_Li256ELb0ELb0EEENS1_19SingleTileSchedulerILb0ELb0ELb0ELi128EEEEEEEEEvNT_6ParamsE,"aw",@nobits
	.sectionflags	@""
	.align	16
	.zero		1024


//--------------------- .nv.shared._ZN7cutlass13device_kernelIN5flash11enable_sm90INS1_16FlashAttnBwdSm90INS1_25CollectiveMainloopBwdSm90ILi2ELi2ELi2EN4cute5tupleIJNS5_1CILi1EEES8_S8_EEENS6_IJNS7_ILi128EEESA_NS7_ILi64EEEEEENS_10bfloat16_tEfNS_4arch4Sm90ELb0ELb0ELb1ELb0ELb1ELb1ELb0ELb0ELi2ELi1ELi2ELi2ELb0EEENS1_24CollectiveEpilogueBwdGQAISC_fSF_Li256ELb0ELb1EEENS1_19SingleTileSchedulerILb0ELb0ELb0ELi128EEEEEEEEEvNT_6ParamsE --------------------------
	.section	.nv.shared._ZN7cutlass13device_kernelIN5flash11enable_sm90INS1_16FlashAttnBwdSm90INS1_25CollectiveMainloopBwdSm90ILi2ELi2ELi2EN4cute5tupleIJNS5_1CILi1EEES8_S8_EEENS6_IJNS7_ILi128EEESA_NS7_ILi64EEEEEENS_10bfloat16_tEfNS_4arch4Sm90ELb0ELb0ELb1ELb0ELb1ELb1ELb0ELb0ELi2ELi1ELi2ELi2ELb0EEENS1_24CollectiveEpilogueBwdGQAISC_fSF_Li256ELb0ELb1EEENS1_19SingleTileSchedulerILb0ELb0ELb0ELi128EEEEEEEEEvNT_6ParamsE,"aw",@nobits
	.sectionflags	@""
	.align	16
	.zero		1024


//--------------------- .nv.shared._ZN7cutlass13device_kernelIN5flash11enable_sm90INS1_16FlashAttnBwdSm90INS1_25CollectiveMainloopBwdSm90ILi2ELi2ELi2EN4cute5tupleIJNS5_1CILi1EEES8_S8_EEENS6_IJNS7_ILi128EEESA_NS7_ILi64EEEEEENS_10bfloat16_tEfNS_4arch4Sm90ELb0ELb0ELb1ELb1ELb0ELb1ELb0ELb0ELi2ELi1ELi2ELi2ELb0EEENS1_21CollectiveEpilogueBwdISC_SD_SF_Li256ELb1ELb0ELi1EEENS1_19SingleTileSchedulerILb1ELb0ELb0ELi128EEEEEEEEEvNT_6ParamsE --------------------------
	.section	.nv.shared._ZN7cutlass13device_kernelIN5flash11enable_sm90INS1_16FlashAttnBwdSm90INS1_25CollectiveMainloopBwdSm90ILi2ELi2ELi2EN4cute5tupleIJNS5_1CILi1EEES8_S8_EEENS6_IJNS7_ILi128EEESA_NS7_ILi64EEEEEENS_10bfloat16_tEfNS_4arch4Sm90ELb0ELb0ELb1ELb1ELb0ELb1ELb0ELb0ELi2ELi1ELi2ELi2ELb0EEENS1_21CollectiveEpilogueBwdISC_SD_SF_Li256ELb1ELb0ELi1EEENS1_19SingleTileSchedulerILb1ELb0ELb0ELi128EEEEEEEEEvNT_6ParamsE,"aw",@nobits
	.sectionflags	@""
	.align	16
	.zero		1024


//--------------------- .nv.shared._ZN7cutlass13device_kernelIN5flash11enable_sm90INS1_16FlashAttnBwdSm90INS1_25CollectiveMainloopBwdSm90ILi2ELi2ELi2EN4cute5tupleIJNS5_1CILi1EEES8_S8_EEENS6_IJNS7_ILi128EEESA_NS7_ILi64EEEEEENS_10bfloat16_tEfNS_4arch4Sm90ELb0ELb0ELb1ELb1ELb1ELb1ELb0ELb0ELi2ELi1ELi2ELi2ELb0EEENS1_21CollectiveEpilogueBwdISC_SD_SF_Li256ELb1ELb0ELi1EEENS1_19SingleTileSchedulerILb1ELb0ELb0ELi128EEEEEEEEEvNT_6ParamsE --------------------------
	.section	.nv.shared._ZN7cutlass13device_kernelIN5flash11enable_sm90INS1_16FlashAttnBwdSm90INS1_25CollectiveMainloopBwdSm90ILi2ELi2ELi2EN4cute5tupleIJNS5_1CILi1EEES8_S8_EEENS6_IJNS7_ILi128EEESA_NS7_ILi64EEEEEENS_10bfloat16_tEfNS_4arch4Sm90ELb0ELb0ELb1ELb1ELb1ELb1ELb0ELb0ELi2ELi1ELi2ELi2ELb0EEENS1_21CollectiveEpilogueBwdISC_SD_SF_Li256ELb1ELb0ELi1EEENS1_19SingleTileSchedulerILb1ELb0ELb0ELi128EEEEEEEEEvNT_6ParamsE,"aw",@nobits
	.sectionflags	@""
	.align	16
	.zero		1024


//--------------------- .nv.shared._ZN7cutlass13device_kernelIN5flash11enable_sm90INS1_16FlashAttnBwdSm90INS1_25CollectiveMainloopBwdSm90ILi2ELi2ELi2EN4cute5tupleIJNS5_1CILi1EEES8_S8_EEENS6_IJNS7_ILi128EEESA_NS7_ILi64EEEEEENS_10bfloat16_tEfNS_4arch4Sm90ELb0ELb0ELb1ELb1ELb0ELb1ELb0ELb0ELi2ELi1ELi2ELi2ELb0EEENS1_24CollectiveEpilogueBwdGQAISC_fSF_Li256ELb1ELb0EEENS1_19SingleTileSchedulerILb1ELb0ELb0ELi128EEEEEEEEEvNT_6ParamsE --------------------------
	.section	.nv.shared._ZN7cutlass13device_kernelIN5flash11enable_sm90INS1_16FlashAttnBwdSm90INS1_25CollectiveMainloopBwdSm90ILi2ELi2ELi2EN4cute5tupleIJNS5_1CILi1EEES8_S8_EEENS6_IJNS7_ILi128EEESA_NS7_ILi64EEEEEENS_10bfloat16_tEfNS_4arch4Sm90ELb0ELb0ELb1ELb1ELb0ELb1ELb0ELb0ELi2ELi1ELi2ELi2ELb0EEENS1_24CollectiveEpilogueBwdGQAISC_fSF_Li256ELb1ELb0EEENS1_19SingleTileSchedulerILb1ELb0ELb0ELi128EEEEEEEEEvNT_6ParamsE,"aw",@nobits
	.sectionflags	@""
	.align	16
	.zero		1024


//--------------------- .nv.shared._ZN7cutlass13device_kernelIN5flash11enable_sm90INS1_16FlashAttnBwdSm90INS1_25CollectiveMainloopBwdSm90ILi2ELi2ELi2EN4cute5tupleIJNS5_1CILi1EEES8_S8_EEENS6_IJNS7_ILi128EEESA_NS7_ILi64EEEEEENS_10bfloat16_tEfNS_4arch4Sm90ELb0ELb0ELb1ELb1ELb1ELb1ELb0ELb0ELi2ELi1ELi2ELi2ELb0EEENS1_24CollectiveEpilogueBwdGQAISC_fSF_Li256ELb1ELb1EEENS1_19SingleTileSchedulerILb1ELb0ELb0ELi128EEEEEEEEEvNT_6ParamsE --------------------------
	.section	.nv.shared._ZN7cutlass13device_kernelIN5flash11enable_sm90INS1_16FlashAttnBwdSm90INS1_25CollectiveMainloopBwdSm90ILi2ELi2ELi2EN4cute5tupleIJNS5_1CILi1EEES8_S8_EEENS6_IJNS7_ILi128EEESA_NS7_ILi64EEEEEENS_10bfloat16_tEfNS_4arch4Sm90ELb0ELb0ELb1ELb1ELb1ELb1ELb0ELb0ELi2ELi1ELi2ELi2ELb0EEENS1_24CollectiveEpilogueBwdGQAISC_fSF_Li256ELb1ELb1EEENS1_19SingleTileSchedulerILb1ELb0ELb0ELi128EEEEEEEEEvNT_6ParamsE,"aw",@nobits
	.sectionflags	@""
	.align	16
	.zero		1024


//--------------------- .nv.shared._ZN7cutlass13device_kernelIN5flash11enable_sm90INS1_16FlashAttnBwdSm90INS1_25CollectiveMainloopBwdSm90ILi2ELi2ELi2EN4cute5tupleIJNS5_1CILi1EEES8_S8_EEENS6_IJNS7_ILi128EEESA_NS7_ILi64EEEEEENS_10bfloat16_tEfNS_4arch4Sm90ELb0ELb1ELb1ELb0ELb0ELb1ELb0ELb0ELi2ELi1ELi2ELi2ELb0EEENS1_21CollectiveEpilogueBwdISC_SD_SF_Li256ELb0ELb0ELi1EEENS1_19SingleTileSchedulerILb0ELb0ELb0ELi128EEEEEEEEEvNT_6ParamsE --------------------------
	.section	.nv.shared._ZN7cutlass13device_kernelIN5flash11enable_sm90INS1_16FlashAttnBwdSm90INS1_25CollectiveMainloopBwdSm90ILi2ELi2ELi2EN4cute5tupleIJNS5_1CILi1EEES8_S8_EEENS6_IJNS7_ILi128EEESA_NS7_ILi64EEEEEENS_10bfloat16_tEfNS_4arch4Sm90ELb0ELb1ELb1ELb0ELb0ELb1ELb0ELb0ELi2ELi1ELi2ELi2ELb0EEENS1_21CollectiveEpilogueBwdISC_SD_SF_Li256ELb0ELb0ELi1EEENS1_19SingleTileSchedulerILb0ELb0ELb0ELi128EEEEEEEEEvNT_6ParamsE,"aw",@nobits
	.sectionflags	@""
	.align	16
	.zero		1024


//--------------------- .nv.shared._ZN7cutlass13device_kernelIN5flash11enable_sm90INS1_16FlashAttnBwdSm90INS1_25CollectiveMainloopBwdSm90ILi2ELi2ELi2EN4cute5tupleIJNS5_1CILi1EEES8_S8_EEENS6_IJNS7_ILi128EEESA_NS7_ILi64EEEEEENS_10bfloat16_tEfNS_4arch4Sm90ELb0ELb1ELb1ELb0ELb1ELb1ELb0ELb0ELi2ELi1ELi2ELi2ELb0EEENS1_21CollectiveEpilogueBwdISC_SD_SF_Li256ELb0ELb0ELi1EEENS1_19SingleTileSchedulerILb0ELb0ELb0ELi128EEEEEEEEEvNT_6ParamsE --------------------------
	.section	.nv.shared._ZN7cutlass13device_kernelIN5flash11enable_sm90INS1_16FlashAttnBwdSm90INS1_25CollectiveMainloopBwdSm90ILi2ELi2ELi2EN4cute5tupleIJNS5_1CILi1EEES8_S8_EEENS6_IJNS7_ILi128EEESA_NS7_ILi64EEEEEENS_10bfloat16_tEfNS_4arch4Sm90ELb0ELb1ELb1ELb0ELb1ELb1ELb0ELb0ELi2ELi1ELi2ELi2ELb0EEENS1_21CollectiveEpilogueBwdISC_SD_SF_Li256ELb0ELb0ELi1EEENS1_19SingleTileSchedulerILb0ELb0ELb0ELi128EEEEEEEEEvNT_6ParamsE,"aw",@nobits
	.sectionflags	@""
	.align	16
	.zero		1024


//--------------------- .nv.shared._ZN7cutlass13device_kernelIN5flash11enable_sm90INS1_16FlashAttnBwdSm90INS1_25CollectiveMainloopBwdSm90ILi2ELi2ELi2EN4cute5tupleIJNS5_1CILi1EEES8_S8_EEENS6_IJNS7_ILi128EEESA_NS7_ILi64EEEEEENS_10bfloat16_tEfNS_4arch4Sm90ELb0ELb1ELb1ELb0ELb0ELb1ELb0ELb0ELi2ELi1ELi2ELi2ELb0EEENS1_24CollectiveEpilogueBwdGQAISC_fSF_Li256ELb0ELb0EEENS1_19SingleTileSchedulerILb0ELb0ELb0ELi128EEEEEEEEEvNT_6ParamsE --------------------------
	.section	.nv.shared._ZN7cutlass13device_kernelIN5flash11enable_sm90INS1_16FlashAttnBwdSm90INS1_25CollectiveMainloopBwdSm90ILi2ELi2ELi2EN4cute5tupleIJNS5_1CILi1EEES8_S8_EEENS6_IJNS7_ILi128EEESA_NS7_ILi64EEEEEENS_10bfloat16_tEfNS_4arch4Sm90ELb0ELb1ELb1ELb0ELb0ELb1ELb0ELb0ELi2ELi1ELi2ELi2ELb0EEENS1_24CollectiveEpilogueBwdGQAISC_fSF_Li256ELb0ELb0EEENS1_19SingleTileSchedulerILb0ELb0ELb0ELi128EEEEEEEEEvNT_6ParamsE,"aw",@nobits
	.sectionflags	@""
	.align	16
	.zero		1024


//--------------------- .nv.shared._ZN7cutlass13device_kernelIN5flash11enable_sm90INS1_16FlashAttnBwdSm90INS1_25CollectiveMainloopBwdSm90ILi2ELi2ELi2EN4cute5tupleIJNS5_1CILi1EEES8_S8_EEENS6_IJNS7_ILi128EEESA_NS7_ILi64EEEEEENS_10bfloat16_tEfNS_4arch4Sm90ELb0ELb1ELb1ELb0ELb1ELb1ELb0ELb0ELi2ELi1ELi2ELi2ELb0EEENS1_24CollectiveEpilogueBwdGQAISC_fSF_Li256ELb0ELb1EEENS1_19SingleTileSchedulerILb0ELb0ELb0ELi128EEEEEEEEEvNT_6ParamsE --------------------------
	.section	.nv.shared._ZN7cutlass13device_kernelIN5flash11enable_sm90INS1_16FlashAttnBwdSm90INS1_25CollectiveMainloopBwdSm90ILi2ELi2ELi2EN4cute5tupleIJNS5_1CILi1EEES8_S8_EEENS6_IJNS7_ILi128EEESA_NS7_ILi64EEEEEENS_10bfloat16_tEfNS_4arch4Sm90ELb0ELb1ELb1ELb0ELb1ELb1ELb0ELb0ELi2ELi1ELi2ELi2ELb0EEENS1_24CollectiveEpilogueBwdGQAISC_fSF_Li256ELb0ELb1EEENS1_19SingleTileSchedulerILb0ELb0ELb0ELi128EEEEEEEEEvNT_6ParamsE,"aw",@nobits
	.sectionflags	@""
	.align	16
	.zero		1024


//--------------------- .nv.shared._ZN7cutlass13device_kernelIN5flash11enable_sm90INS1_16FlashAttnBwdSm90INS1_25CollectiveMainloopBwdSm90ILi2ELi2ELi2EN4cute5tupleIJNS5_1CILi1EEES8_S8_EEENS6_IJNS7_ILi128EEESA_NS7_ILi64EEEEEENS_10bfloat16_tEfNS_4arch4Sm90ELb0ELb1ELb1ELb1ELb0ELb1ELb0ELb0ELi2ELi1ELi2ELi2ELb0EEENS1_21CollectiveEpilogueBwdISC_SD_SF_Li256ELb1ELb0ELi1EEENS1_19SingleTileSchedulerILb1ELb0ELb0ELi128EEEEEEEEEvNT_6ParamsE --------------------------
	.section	.nv.shared._ZN7cutlass13device_kernelIN5flash11enable_sm90INS1_16FlashAttnBwdSm90INS1_25CollectiveMainloopBwdSm90ILi2ELi2ELi2EN4cute5tupleIJNS5_1CILi1EEES8_S8_EEENS6_IJNS7_ILi128EEESA_NS7_ILi64EEEEEENS_10bfloat16_tEfNS_4arch4Sm90ELb0ELb1ELb1ELb1ELb0ELb1ELb0ELb0ELi2ELi1ELi2ELi2ELb0EEENS1_21CollectiveEpilogueBwdISC_SD_SF_Li256ELb1ELb0ELi1EEENS1_19SingleTileSchedulerILb1ELb0ELb0ELi128EEEEEEEEEvNT_6ParamsE,"aw",@nobits
	.sectionflags	@""
	.align	16
	.zero		1024


//--------------------- .nv.shared._ZN7cutlass13device_kernelIN5flash11enable_sm90INS1_16FlashAttnBwdSm90INS1_25CollectiveMainloopBwdSm90ILi2ELi2ELi2EN4cute5tupleIJNS5_1CILi1EEES8_S8_EEENS6_IJNS7_ILi128EEESA_NS7_ILi64EEEEEENS_10bfloat16_tEfNS_4arch4Sm90ELb0ELb1ELb1ELb1ELb1ELb1ELb0ELb0ELi2ELi1ELi2ELi2ELb0EEENS1_21CollectiveEpilogueBwdISC_SD_SF_Li256ELb1ELb0ELi1EEENS1_19SingleTileSchedulerILb1ELb0ELb0ELi128EEEEEEEEEvNT_6ParamsE --------------------------
	.section	.nv.shared._ZN7cutlass13device_kernelIN5flash11enable_sm90INS1_16FlashAttnBwdSm90INS1_25CollectiveMainloopBwdSm90ILi2ELi2ELi2EN4cute5tupleIJNS5_1CILi1EEES8_S8_EEENS6_IJNS7_ILi128EEESA_NS7_ILi64EEEEEENS_10bfloat16_tEfNS_4arch4Sm90ELb0ELb1ELb1ELb1ELb1ELb1ELb0ELb0ELi2ELi1ELi2ELi2ELb0EEENS1_21CollectiveEpilogueBwdISC_SD_SF_Li256ELb1ELb0ELi1EEENS1_19SingleTileSchedulerILb1ELb0ELb0ELi128EEEEEEEEEvNT_6ParamsE,"aw",@nobits
	.sectionflags	@""
	.align	16
	.zero		1024


//--------------------- .nv.shared._ZN7cutlass13device_kernelIN5flash11enable_sm90INS1_16FlashAttnBwdSm90INS1_25CollectiveMainloopBwdSm90ILi2ELi2ELi2EN4cute5tupleIJNS5_1CILi1EEES8_S8_EEENS6_IJNS7_ILi128EEESA_NS7_ILi64EEEEEENS_10bfloat16_tEfNS_4arch4Sm90ELb0ELb1ELb1ELb1ELb0ELb1ELb0ELb0ELi2ELi1ELi2ELi2ELb0EEENS1_24CollectiveEpilogueBwdGQAISC_fSF_Li256ELb1ELb0EEENS1_19SingleTileSchedulerILb1ELb0ELb0ELi128EEEEEEEEEvNT_6ParamsE --------------------------
	.section	.nv.shared._ZN7cutlass13device_kernelIN5flash11enable_sm90INS1_16FlashAttnBwdSm90INS1_25CollectiveMainloopBwdSm90ILi2ELi2ELi2EN4cute5tupleIJNS5_1CILi1EEES8_S8_EEENS6_IJNS7_ILi128EEESA_NS7_ILi64EEEEEENS_10bfloat16_tEfNS_4arch4Sm90ELb0ELb1ELb1ELb1ELb0ELb1ELb0ELb0ELi2ELi1ELi2ELi2ELb0EEENS1_24CollectiveEpilogueBwdGQAISC_fSF_Li256ELb1ELb0EEENS1_19SingleTileSchedulerILb1ELb0ELb0ELi128EEEEEEEEEvNT_6ParamsE,"aw",@nobits
	.sectionflags	@""
	.align	16
	.zero		1024


//--------------------- .nv.shared._ZN7cutlass13device_kernelIN5flash11enable_sm90INS1_16FlashAttnBwdSm90INS1_25CollectiveMainloopBwdSm90ILi2ELi2ELi2EN4cute5tupleIJNS5_1CILi1EEES8_S8_EEENS6_IJNS7_ILi128EEESA_NS7_ILi64EEEEEENS_10bfloat16_tEfNS_4arch4Sm90ELb0ELb1ELb1ELb1ELb1ELb1ELb0ELb0ELi2ELi1ELi2ELi2ELb0EEENS1_24CollectiveEpilogueBwdGQAISC_fSF_Li256ELb1ELb1EEENS1_19SingleTileSchedulerILb1ELb0ELb0ELi128EEEEEEEEEvNT_6ParamsE --------------------------
	.section	.nv.shared._ZN7cutlass13device_kernelIN5flash11enable_sm90INS1_16FlashAttnBwdSm90INS1_25CollectiveMainloopBwdSm90ILi2ELi2ELi2EN4cute5tupleIJNS5_1CILi1EEES8_S8_EEENS6_IJNS7_ILi128EEESA_NS7_ILi64EEEEEENS_10bfloat16_tEfNS_4arch4Sm90ELb0ELb1ELb1ELb1ELb1ELb1ELb0ELb0ELi2ELi1ELi2ELi2ELb0EEENS1_24CollectiveEpilogueBwdGQAISC_fSF_Li256ELb1ELb1EEENS1_19SingleTileSchedulerILb1ELb0ELb0ELi128EEEEEEEEEvNT_6ParamsE,"aw",@nobits
	.sectionflags	@""
	.align	16
	.zero		1024


//--------------------- .nv.shared._ZN7cutlass13device_kernelIN5flash11enable_sm90INS1_16FlashAttnBwdSm90INS1_25CollectiveMainloopBwdSm90ILi2ELi2ELi2EN4cute5tupleIJNS5_1CILi1EEES8_S8_EEENS6_IJNS7_ILi96EEENS7_ILi128EEENS7_ILi64EEEEEENS_10bfloat16_tEfNS_4arch4Sm90ELb1ELb0ELb1ELb0ELb0ELb1ELb0ELb1ELi2ELi1ELi2ELi2ELb0EEENS1_21CollectiveEpilogueBwdISD_SE_SG_Li256ELb0ELb0ELi1EEENS1_25SingleTileBwdLPTSchedulerILb0ELi128ELb0EEEEEEEEEvNT_6ParamsE --------------------------
	.section	.nv.shared._ZN7cutlass13device_kernelIN5flash11enable_sm90INS1_16FlashAttnBwdSm90INS1_25CollectiveMainloopBwdSm90ILi2ELi2ELi2EN4cute5tupleIJNS5_1CILi1EEES8_S8_EEENS6_IJNS7_ILi96EEENS7_ILi128EEENS7_ILi64EEEEEENS_10bfloat16_tEfNS_4arch4Sm90ELb1ELb0ELb1ELb0ELb0ELb1ELb0ELb1ELi2ELi1ELi2ELi2ELb0EEENS1_21CollectiveEpilogueBwdISD_SE_SG_Li256ELb0ELb0ELi1EEENS1_25SingleTileBwdLPTSchedulerILb0ELi128ELb0EEEEEEEEEvNT_6ParamsE,"aw",@nobits
	.sectionflags	@""
	.align	16
	.zero		1024


//--------------------- .nv.shared._ZN7cutlass13device_kernelIN5flash11enable_sm90INS1_16FlashAttnBwdSm90INS1_25CollectiveMainloopBwdSm90ILi2ELi2ELi2EN4cute5tupleIJNS5_1CILi1EEES8_S8_EEENS6_IJNS7_ILi96EEENS7_ILi128EEENS7_ILi64EEEEEENS_10bfloat16_tEfNS_4arch4Sm90ELb1ELb0ELb1ELb0ELb1ELb1ELb0ELb1ELi2ELi1ELi2ELi2ELb0EEENS1_21CollectiveEpilogueBwdISD_SE_SG_Li256ELb0ELb0ELi1EEENS1_25SingleTileBwdLPTSchedulerILb0ELi128ELb1EEEEEEEEEvNT_6ParamsE --------------------------
	.section	.nv.shared._ZN7cutlass13device_kernelIN5flash11enable_sm90INS1_16FlashAttnBwdSm90INS1_25CollectiveMainloopBwdSm90ILi2ELi2ELi2EN4cute5tupleIJNS5_1CILi1EEES8_S8_EEENS6_IJNS7_ILi96EEENS7_ILi128EEENS7_ILi64EEEEEENS_10bfloat16_tEfNS_4arch4Sm90ELb1ELb0ELb1ELb0ELb1ELb1ELb0ELb1ELi2ELi1ELi2ELi2ELb0EEENS1_21CollectiveEpilogueBwdISD_SE_SG_Li256ELb0ELb0ELi1EEENS1_25SingleTileBwdLPTSchedulerILb0ELi128ELb1EEEEEEEEEvNT_6ParamsE,"aw",@nobits
	.sectionflags	@""
	.align	16
	.zero		1024


//--------------------- .nv.shared._ZN7cutlass13device_kernelIN5flash11enable_sm90INS1_16FlashAttnBwdSm90INS1_25CollectiveMainloopBwdSm90ILi2ELi2ELi2EN4cute5tupleIJNS5_1CILi1EEES8_S8_EEENS6_IJNS7_ILi96EEENS7_ILi128EEENS7_ILi64EEEEEENS_10bfloat16_tEfNS_4arch4Sm90ELb1ELb0ELb1ELb0ELb0ELb1ELb0ELb1ELi2ELi1ELi2ELi2ELb0EEENS1_24CollectiveEpilogueBwdGQAISD_fSG_Li256ELb0ELb0EEENS1_25SingleTileBwdLPTSchedulerILb0ELi128ELb0EEEEEEEEEvNT_6ParamsE --------------------------
	.section	.nv.shared._ZN7cutlass13device_kernelIN5flash11enable_sm90INS1_16FlashAttnBwdSm90INS1_25CollectiveMainloopBwdSm90ILi2ELi2ELi2EN4cute5tupleIJNS5_1CILi1EEES8_S8_EEENS6_IJNS7_ILi96EEENS7_ILi128EEENS7_ILi64EEEEEENS_10bfloat16_tEfNS_4arch4Sm90ELb1ELb0ELb1ELb0ELb0ELb1ELb0ELb1ELi2ELi1ELi2ELi2ELb0EEENS1_24CollectiveEpilogueBwdGQAISD_fSG_Li256ELb0ELb0EEENS1_25SingleTileBwdLPTSchedulerILb0ELi128ELb0EEEEEEEEEvNT_6ParamsE,"aw",@nobits
	.sectionflags	@""
	.align	16
	.zero		1024


//--------------------- .nv.shared._ZN7cutlass13device_kernelIN5flash11enable_sm90INS1_16FlashAttnBwdSm90INS1_25CollectiveMainloopBwdSm90ILi2ELi2ELi2EN4cute5tupleIJNS5_1CILi1EEES8_S8_EEENS6_IJNS7_ILi96EEENS7_ILi128EEENS7_ILi64EEEEEENS_10bfloat16_tEfNS_4arch4Sm90ELb1ELb0ELb1ELb0ELb1ELb1ELb0ELb1ELi2ELi1ELi2ELi2ELb0EEENS1_24CollectiveEpilogueBwdGQAISD_fSG_Li256ELb0ELb1EEENS1_25SingleTileBwdLPTSchedulerILb0ELi128ELb1EEEEEEEEEvNT_6ParamsE --------------------------
	.section	.nv.shared._ZN7cutlass13device_kernelIN5flash11enable_sm90INS1_16FlashAttnBwdSm90INS1_25CollectiveMainloopBwdSm90ILi2ELi2ELi2EN4cute5tupleIJNS5_1CILi1EEES8_S8_EEENS6_IJNS7_ILi96EEENS7_ILi128EEENS7_ILi64EEEEEENS_10bfloat16_tEfNS_4arch4Sm90ELb1ELb0ELb1ELb0ELb1ELb1ELb0ELb1ELi2ELi1ELi2ELi2ELb0EEENS1_24CollectiveEpilogueBwdGQAISD_fSG_Li256ELb0ELb1EEENS1_25SingleTileBwdLPTSchedulerILb0ELi128ELb1EEEEEEEEEvNT_6ParamsE,"aw",@nobits
	.sectionflags	@""
	.align	16
	.zero		1024


//--------------------- .nv.shared._ZN7cutlass13device_kernelIN5flash22FlashAttnBwdPreprocessIN4cute5tupleIJNS3_1CILi96EEENS5_ILi64EEEEEENS_10bfloat16_tEfNS_4arch4Sm90ELb1ELb0EEEEEvNT_6ParamsE --------------------------
	.section	.nv.shared._ZN7cutlass13device_kernelIN5flash22FlashAttnBwdPreprocessIN4cute5tupleIJNS3_1CILi96EEENS5_ILi64EEEEEENS_10bfloat16_tEfNS_4arch4Sm90ELb1ELb0EEEEEvNT_6ParamsE,"aw",@nobits
	.sectionflags	@""
	.align	16
	.zero		1024


//--------------------- .nv.shared._ZN7cutlass13device_kernelIN5flash11enable_sm90INS1_16FlashAttnBwdSm90INS1_25CollectiveMainloopBwdSm90ILi2ELi2ELi2EN4cute5tupleIJNS5_1CILi1EEES8_S8_EEENS6_IJNS7_ILi96EEENS7_ILi128EEENS7_ILi64EEEEEENS_10bfloat16_tEfNS_4arch4Sm90ELb1ELb0ELb1ELb1ELb0ELb1ELb0ELb1ELi2ELi1ELi2ELi2ELb0EEENS1_21CollectiveEpilogueBwdISD_SE_SG_Li256ELb1ELb0ELi1EEENS1_25SingleTileBwdLPTSchedulerILb1ELi128ELb0EEEEEEEEEvNT_6ParamsE --------------------------
	.section	.nv.shared._ZN7cutlass13device_kernelIN5flash11enable_sm90INS1_16FlashAttnBwdSm90INS1_25CollectiveMainloopBwdSm90ILi2ELi2ELi2EN4cute5tupleIJNS5_1CILi1EEES8_S8_EEENS6_IJNS7_ILi96EEENS7_ILi128EEENS7_ILi64EEEEEENS_10bfloat16_tEfNS_4arch4Sm90ELb1ELb0ELb1ELb1ELb0ELb1ELb0ELb1ELi2ELi1ELi2ELi2ELb0EEENS1_21CollectiveEpilogueBwdISD_SE_SG_Li256ELb1ELb0ELi1EEENS1_25SingleTileBwdLPTSchedulerILb1ELi128ELb0EEEEEEEEEvNT_6ParamsE,"aw",@nobits
	.sectionflags	@""
	.align	16
	.zero		1024


//--------------------- .nv.shared._ZN7cutlass13device_kernelIN5flash11enable_sm90INS1_16FlashAttnBwdSm90INS1_25CollectiveMainloopBwdSm90ILi2ELi2ELi2EN4cute5tupleIJNS5_1CILi1EEES8_S8_EEENS6_IJNS7_ILi96EEENS7_ILi128EEENS7_ILi64EEEEEENS_10bfloat16_tEfNS_4arch4Sm90ELb1ELb0ELb1ELb1ELb1ELb1ELb0ELb1ELi2ELi1ELi2ELi2ELb0EEENS1_21CollectiveEpilogueBwdISD_SE_SG_Li256ELb1ELb0ELi1EEENS1_25SingleTileBwdLPTSchedulerILb1ELi128ELb1EEEEEEEEEvNT_6ParamsE --------------------------
	.section	.nv.shared._ZN7cutlass13device_kernelIN5flash11enable_sm90INS1_16FlashAttnBwdSm90INS1_25CollectiveMainloopBwdSm90ILi2ELi2ELi2EN4cute5tupleIJNS5_1CILi1EEES8_S8_EEENS6_IJNS7_ILi96EEENS7_ILi128EEENS7_ILi64EEEEEENS_10bfloat16_tEfNS_4arch4Sm90ELb1ELb0ELb1ELb1ELb1ELb1ELb0ELb1ELi2ELi1ELi2ELi2ELb0EEENS1_21CollectiveEpilogueBwdISD_SE_SG_Li256ELb1ELb0ELi1EEENS1_25SingleTileBwdLPTSchedulerILb1ELi128ELb1EEEEEEEEEvNT_6ParamsE,"aw",@nobits
	.sectionflags	@""
	.align	16
	.zero		1024


//--------------------- .nv.shared._ZN7cutlass13device_kernelIN5flash11enable_sm90INS1_16FlashAttnBwdSm90INS1_25CollectiveMainloopBwdSm90ILi2ELi2ELi2EN4cute5tupleIJNS5_1CILi1EEES8_S8_EEENS6_IJNS7_ILi96EEENS7_ILi128EEENS7_ILi64EEEEEENS_10bfloat16_tEfNS_4arch4Sm90ELb1ELb0ELb1ELb1ELb0ELb1ELb0ELb1ELi2ELi1ELi2ELi2ELb0EEENS1_24CollectiveEpilogueBwdGQAISD_fSG_Li256ELb1ELb0EEENS1_25SingleTileBwdLPTSchedulerILb1ELi128ELb0EEEEEEEEEvNT_6ParamsE --------------------------
	.section	.nv.shared._ZN7cutlass13device_kernelIN5flash11enable_sm90INS1_16FlashAttnBwdSm90INS1_25CollectiveMainloopBwdSm90ILi2ELi2ELi2EN4cute5tupleIJNS5_1CILi1EEES8_S8_EEENS6_IJNS7_ILi96EEENS7_ILi128EEENS7_ILi64EEEEEENS_10bfloat16_tEfNS_4arch4Sm90ELb1ELb0ELb1ELb1ELb0ELb1ELb0ELb1ELi2ELi1ELi2ELi2ELb0EEENS1_24CollectiveEpilogueBwdGQAISD_fSG_Li256ELb1ELb0EEENS1_25SingleTileBwdLPTSchedulerILb1ELi128ELb0EEEEEEEEEvNT_6ParamsE,"aw",@nobits
	.sectionflags	@""
	.align	16
	.zero		1024


//--------------------- .nv.shared._ZN7cutlass13device_kernelIN5flash32FlashAttnBwdPostprocessConvertdQIN4cute5tupleIJNS3_1CILi96EEENS5_ILi64EEEEEENS_10bfloat16_tEfNS_4arch4Sm90ELi256ENS3_8TiledMMAINS3_8MMA_AtomIJNS3_4SM904GMMA27MMA_64x16x16_F32BF16BF16_SSILNSF_5MajorE1ELSH_0ELNSF_7ScaleInE1ELSI_1EEEEEENS3_6LayoutINS4_IJNS5_ILi1EEENS5_ILi2EEESM_EEENS4_IJNS5_ILi0EEESM_SP_EEEEENS4_IJNS3_10UnderscoreESS_SS_EEEEELb1EEEEEvNT_6ParamsE --------------------------
	.section	.nv.shared._ZN7cutlass13device_kernelIN5flash32FlashAttnBwdPostprocessConvertdQIN4cute5tupleIJNS3_1CILi96EEENS5_ILi64EEEEEENS_10bfloat16_tEfNS_4arch4Sm90ELi256ENS3_8TiledMMAINS3_8MMA_AtomIJNS3_4SM904GMMA27MMA_64x16x16_F32BF16BF16_SSILNSF_5MajorE1ELSH_0ELNSF_7ScaleInE1ELSI_1EEEEEENS3_6LayoutINS4_IJNS5_ILi1EEENS5_ILi2EEESM_EEENS4_IJNS5_ILi0EEESM_SP_EEEEENS4_IJNS3_10UnderscoreESS_SS_EEEEELb1EEEEEvNT_6ParamsE,"aw",@nobits
	.sectionflags	@""
	.align	16
	.zero		1024


//--------------------- .nv.shared._ZN7cutlass13device_kernelIN5flash11enable_sm90INS1_16FlashAttnBwdSm90INS1_25CollectiveMainloopBwdSm90ILi2ELi2ELi2EN4cute5tupleIJNS5_1CILi1EEES8_S8_EEENS6_IJNS7_ILi96EEENS7_ILi128EEENS7_ILi64EEEEEENS_10bfloat16_tEfNS_4arch4Sm90ELb1ELb0ELb1ELb1ELb1ELb1ELb0ELb1ELi2ELi1ELi2ELi2ELb0EEENS1_24CollectiveEpilogueBwdGQAISD_fSG_Li256ELb1ELb1EEENS1_25SingleTileBwdLPTSchedulerILb1ELi128ELb1EEEEEEEEEvNT_6ParamsE --------------------------
	.section	.nv.shared._ZN7cutlass13device_kernelIN5flash11enable_sm90INS1_16FlashAttnBwdSm90INS1_25CollectiveMainloopBwdSm90ILi2ELi2ELi2EN4cute5tupleIJNS5_1CILi1EEES8_S8_EEENS6_IJNS7_ILi96EEENS7_ILi128EEENS7_ILi64EEEEEENS_10bfloat16_tEfNS_4arch4Sm90ELb1ELb0ELb1ELb1ELb1ELb1ELb0ELb1ELi2ELi1ELi2ELi2ELb0EEENS1_24CollectiveEpilogueBwdGQAISD_fSG_Li256ELb1ELb1EEENS1_25SingleTileBwdLPTSchedulerILb1ELi128ELb1EEEEEEEEEvNT_6ParamsE,"aw",@nobits
	.sectionflags	@""
	.align	16
	.zero		1024


//--------------------- .nv.shared._ZN7cutlass13device_kernelIN5flash22FlashAttnBwdPreprocessIN4cute5tupleIJNS3_1CILi96EEENS5_ILi64EEEEEENS_10bfloat16_tEfNS_4arch4Sm90ELb1ELb1EEEEEvNT_6ParamsE --------------------------
	.section	.nv.shared._ZN7cutlass13device_kernelIN5flash22FlashAttnBwdPreprocessIN4cute5tupleIJNS3_1CILi96EEENS5_ILi64EEEEEENS_10bfloat16_tEfNS_4arch4Sm90ELb1ELb1EEEEEvNT_6ParamsE,"aw",@nobits
	.sectionflags	@""
	.align	16
	.zero		1024


//--------------------- .nv.shared._ZN7cutlass13device_kernelIN5flash11enable_sm90INS1_16FlashAttnBwdSm90INS1_25CollectiveMainloopBwdSm90ILi2ELi2ELi2EN4cute5tupleIJNS5_1CILi1EEES8_S8_EEENS6_IJNS7_ILi128EEESA_NS7_ILi64EEEEEENS_10bfloat16_tEfNS_4arch4Sm90ELb0ELb0ELb0ELb0ELb0ELb1ELb0ELb0ELi2ELi1ELi2ELi2ELb0EEENS1_21CollectiveEpilogueBwdISC_SD_SF_Li256ELb0ELb0ELi1EEENS1_19SingleTileSchedulerILb0ELb0ELb0ELi128EEEEEEEEEvNT_6ParamsE --------------------------
	.section	.nv.shared._ZN7cutlass13device_kernelIN5flash11enable_sm90INS1_16FlashAttnBwdSm90INS1_25CollectiveMainloopBwdSm90ILi2ELi2ELi2EN4cute5tupleIJNS5_1CILi1EEES8_S8_EEENS6_IJNS7_ILi128EEESA_NS7_ILi64EEEEEENS_10bfloat16_tEfNS_4arch4Sm90ELb0ELb0ELb0ELb0ELb0ELb1ELb0ELb0ELi2ELi1ELi2ELi2ELb0EEENS1_21CollectiveEpilogueBwdISC_SD_SF_Li256ELb0ELb0ELi1EEENS1_19SingleTileSchedulerILb0ELb0ELb0ELi128EEEEEEEEEvNT_6ParamsE,"aw",@nobits
	.sectionflags	@""
	.align	16
	.zero		1024


//--------------------- .nv.shared._ZN7cutlass13device_kernelIN5flash11enable_sm90INS1_16FlashAttnBwdSm90INS1_25CollectiveMainloopBwdSm90ILi2ELi2ELi2EN4cute5tupleIJNS5_1CILi1EEES8_S8_EEENS6_IJNS7_ILi128EEESA_NS7_ILi64EEEEEENS_10bfloat16_tEfNS_4arch4Sm90ELb0ELb0ELb0ELb0ELb1ELb1ELb0ELb0ELi2ELi1ELi2ELi2ELb0EEENS1_21CollectiveEpilogueBwdISC_SD_SF_Li256ELb0ELb0ELi1EEENS1_19SingleTileSchedulerILb0ELb0ELb0ELi128EEEEEEEEEvNT_6ParamsE --------------------------
	.section	.nv.shared._ZN7cutlass13device_kernelIN5flash11enable_sm90INS1_16FlashAttnBwdSm90INS1_25CollectiveMainloopBwdSm90ILi2ELi2ELi2EN4cute5tupleIJNS5_1CILi1EEES8_S8_EEENS6_IJNS7_ILi128EEESA_NS7_ILi64EEEEEENS_10bfloat16_tEfNS_4arch4Sm90ELb0ELb0ELb0ELb0ELb1ELb1ELb0ELb0ELi2ELi1ELi2ELi2ELb0EEENS1_21CollectiveEpilogueBwdISC_SD_SF_Li256ELb0ELb0ELi1EEENS1_19SingleTileSchedulerILb0ELb0ELb0ELi128EEEEEEEEEvNT_6ParamsE,"aw",@nobits
	.sectionflags	@""
	.align	16
	.zero		1024


//--------------------- .nv.shared._ZN7cutlass13device_kernelIN5flash11enable_sm90INS1_16FlashAttnBwdSm90INS1_25CollectiveMainloopBwdSm90ILi2ELi2ELi2EN4cute5tupleIJNS5_1CILi1EEES8_S8_EEENS6_IJNS7_ILi128EEESA_NS7_ILi64EEEEEENS_10bfloat16_tEfNS_4arch4Sm90ELb0ELb0ELb0ELb0ELb0ELb1ELb0ELb0ELi2ELi1ELi2ELi2ELb0EEENS1_24CollectiveEpilogueBwdGQAISC_fSF_Li256ELb0ELb0EEENS1_19SingleTileSchedulerILb0ELb0ELb0ELi128EEEEEEEEEvNT_6ParamsE --------------------------
	.section	.nv.shared._ZN7cutlass13device_kernelIN5flash11enable_sm90INS1_16FlashAttnBwdSm90INS1_25CollectiveMainloopBwdSm90ILi2ELi2ELi2EN4cute5tupleIJNS5_1CILi1EEES8_S8_EEENS6_IJNS7_ILi128EEESA_NS7_ILi64EEEEEENS_10bfloat16_tEfNS_4arch4Sm90ELb0ELb0ELb0ELb0ELb0ELb1ELb0ELb0ELi2ELi1ELi2ELi2ELb0EEENS1_24CollectiveEpilogueBwdGQAISC_fSF_Li256ELb0ELb0EEENS1_19SingleTileSchedulerILb0ELb0ELb0ELi128EEEEEEEEEvNT_6ParamsE,"aw",@nobits
	.sectionflags	@""
	.align	16
	.zero		1024


//--------------------- .nv.shared._ZN7cutlass13device_kernelIN5flash11enable_sm90INS1_16FlashAttnBwdSm90INS1_25CollectiveMainloopBwdSm90ILi2ELi2ELi2EN4cute5tupleIJNS5_1CILi1EEES8_S8_EEENS6_IJNS7_ILi128EEESA_NS7_ILi64EEEEEENS_10bfloat16_tEfNS_4arch4Sm90ELb0ELb0ELb0ELb0ELb1ELb1ELb0ELb0ELi2ELi1ELi2ELi2ELb0EEENS1_24CollectiveEpilogueBwdGQAISC_fSF_Li256ELb0ELb1EEENS1_19SingleTileSchedulerILb0ELb0ELb0ELi128EEEEEEEEEvNT_6ParamsE --------------------------
	.section	.nv.shared._ZN7cutlass13device_kernelIN5flash11enable_sm90INS1_16FlashAttnBwdSm90INS1_25CollectiveMainloopBwdSm90ILi2ELi2ELi2EN4cute5tupleIJNS5_1CILi1EEES8_S8_EEENS6_IJNS7_ILi128EEESA_NS7_ILi64EEEEEENS_10bfloat16_tEfNS_4arch4Sm90ELb0ELb0ELb0ELb0ELb1ELb1ELb0ELb0ELi2ELi1ELi2ELi2ELb0EEENS1_24CollectiveEpilogueBwdGQAISC_fSF_Li256ELb0ELb1EEENS1_19SingleTileSchedulerILb0ELb0ELb0ELi128EEEEEEEEEvNT_6ParamsE,"aw",@nobits
	.sectionflags	@""
	.align	16
	.zero		1024


//--------------------- .nv.shared._ZN7cutlass13device_kernelIN5flash11enable_sm90INS1_16FlashAttnBwdSm90INS1_25CollectiveMainloopBwdSm90ILi2ELi2ELi2EN4cute5tupleIJNS5_1CILi1EEES8_S8_EEENS6_IJNS7_ILi128EEESA_NS7_ILi64EEEEEENS_10bfloat16_tEfNS_4arch4Sm90ELb0ELb0ELb0ELb1ELb0ELb1ELb0ELb0ELi2ELi1ELi2ELi2ELb0EEENS1_21CollectiveEpilogueBwdISC_SD_SF_Li256ELb1ELb0ELi1EEENS1_19SingleTileSchedulerILb1ELb0ELb0ELi128EEEEEEEEEvNT_6ParamsE --------------------------
	.section	.nv.shared._ZN7cutlass13device_kernelIN5flash11enable_sm90INS1_16FlashAttnBwdSm90INS1_25CollectiveMainloopBwdSm90ILi2ELi2ELi2EN4cute5tupleIJNS5_1CILi1EEES8_S8_EEENS6_IJNS7_ILi128EEESA_NS7_ILi64EEEEEENS_10bfloat16_tEfNS_4arch4Sm90ELb0ELb0ELb0ELb1ELb0ELb1ELb0ELb0ELi2ELi1ELi2ELi2ELb0EEENS1_21CollectiveEpilogueBwdISC_SD_SF_Li256ELb1ELb0ELi1EEENS1_19SingleTileSchedulerILb1ELb0ELb0ELi128EEEEEEEEEvNT_6ParamsE,"aw",@nobits
	.sectionflags	@""
	.align	16
	.zero		1024


//--------------------- .nv.shared._ZN7cutlass13device_kernelIN5flash11enable_sm90INS1_16FlashAttnBwdSm90INS1_25CollectiveMainloopBwdSm90ILi2ELi2ELi2EN4cute5tupleIJNS5_1CILi1EEES8_S8_EEENS6_IJNS7_ILi128EEESA_NS7_ILi64EEEEEENS_10bfloat16_tEfNS_4arch4Sm90ELb0ELb0ELb0ELb1ELb1ELb1ELb0ELb0ELi2ELi1ELi2ELi2ELb0EEENS1_21CollectiveEpilogueBwdISC_SD_SF_Li256ELb1ELb0ELi1EEENS1_19SingleTileSchedulerILb1ELb0ELb0ELi128EEEEEEEEEvNT_6ParamsE --------------------------
	.section	.nv.shared._ZN7cutlass13device_kernelIN5flash11enable_sm90INS1_16FlashAttnBwdSm90INS1_25CollectiveMainloopBwdSm90ILi2ELi2ELi2EN4cute5tupleIJNS5_1CILi1EEES8_S8_EEENS6_IJNS7_ILi128EEESA_NS7_ILi64EEEEEENS_10bfloat16_tEfNS_4arch4Sm90ELb0ELb0ELb0ELb1ELb1ELb1ELb0ELb0ELi2ELi1ELi2ELi2ELb0EEENS1_21CollectiveEpilogueBwdISC_SD_SF_Li256ELb1ELb0ELi1EEENS1_19SingleTileSchedulerILb1ELb0ELb0ELi128EEEEEEEEEvNT_6ParamsE,"aw",@nobits
	.sectionflags	@""
	.align	16
	.zero		1024


//--------------------- .nv.shared._ZN7cutlass13device_kernelIN5flash11enable_sm90INS1_16FlashAttnBwdSm90INS1_25CollectiveMainloopBwdSm90ILi2ELi2ELi2EN4cute5tupleIJNS5_1CILi1EEES8_S8_EEENS6_IJNS7_ILi128EEESA_NS7_ILi64EEEEEENS_10bfloat16_tEfNS_4arch4Sm90ELb0ELb0ELb0ELb1ELb0ELb1ELb0ELb0ELi2ELi1ELi2ELi2ELb0EEENS1_24CollectiveEpilogueBwdGQAISC_fSF_Li256ELb1ELb0EEENS1_19SingleTileSchedulerILb1ELb0ELb0ELi128EEEEEEEEEvNT_6ParamsE --------------------------
	.section	.nv.shared._ZN7cutlass13device_kernelIN5flash11enable_sm90INS1_16FlashAttnBwdSm90INS1_25CollectiveMainloopBwdSm90ILi2ELi2ELi2EN4cute5tupleIJNS5_1CILi1EEES8_S8_EEENS6_IJNS7_ILi128EEESA_NS7_ILi64EEEEEENS_10bfloat16_tEfNS_4arch4Sm90ELb0ELb0ELb0ELb1ELb0ELb1ELb0ELb0ELi2ELi1ELi2ELi2ELb0EEENS1_24CollectiveEpilogueBwdGQAISC_fSF_Li256ELb1ELb0EEENS1_19SingleTileSchedulerILb1ELb0ELb0ELi128EEEEEEEEEvNT_6ParamsE,"aw",@nobits
	.sectionflags	@""
	.align	16
	.zero		1024


//--------------------- .nv.shared._ZN7cutlass13device_kernelIN5flash11enable_sm90INS1_16FlashAttnBwdSm90INS1_25CollectiveMainloopBwdSm90ILi2ELi2ELi2EN4cute5tupleIJNS5_1CILi1EEES8_S8_EEENS6_IJNS7_ILi128EEESA_NS7_ILi64EEEEEENS_10bfloat16_tEfNS_4arch4Sm90ELb0ELb0ELb0ELb1ELb1ELb1ELb0ELb0ELi2ELi1ELi2ELi2ELb0EEENS1_24CollectiveEpilogueBwdGQAISC_fSF_Li256ELb1ELb1EEENS1_19SingleTileSchedulerILb1ELb0ELb0ELi128EEEEEEEEEvNT_6ParamsE --------------------------
	.section	.nv.shared._ZN7cutlass13device_kernelIN5flash11enable_sm90INS1_16FlashAttnBwdSm90INS1_25CollectiveMainloopBwdSm90ILi2ELi2ELi2EN4cute5tupleIJNS5_1CILi1EEES8_S8_EEENS6_IJNS7_ILi128EEESA_NS7_ILi64EEEEEENS_10bfloat16_tEfNS_4arch4Sm90ELb0ELb0ELb0ELb1ELb1ELb1ELb0ELb0ELi2ELi1ELi2ELi2ELb0EEENS1_24CollectiveEpilogueBwdGQAISC_fSF_Li256ELb1ELb1EEENS1_19SingleTileSchedulerILb1ELb0ELb0ELi128EEEEEEEEEvNT_6ParamsE,"aw",@nobits
	.sectionflags	@""
	.align	16
	.zero		1024


//--------------------- .nv.shared._ZN7cutlass13device_kernelIN5flash11enable_sm90INS1_16FlashAttnBwdSm90INS1_25CollectiveMainloopBwdSm90ILi2ELi2ELi2EN4cute5tupleIJNS5_1CILi1EEES8_S8_EEENS6_IJNS7_ILi128EEESA_NS7_ILi64EEEEEENS_10bfloat16_tEfNS_4arch4Sm90ELb0ELb1ELb0ELb0ELb0ELb1ELb0ELb0ELi2ELi1ELi2ELi2ELb0EEENS1_21CollectiveEpilogueBwdISC_SD_SF_Li256ELb0ELb0ELi1EEENS1_19SingleTileSchedulerILb0ELb0ELb0ELi128EEEEEEEEEvNT_6ParamsE --------------------------
	.section	.nv.shared._ZN7cutlass13device_kernelIN5flash11enable_sm90INS1_16FlashAttnBwdSm90INS1_25CollectiveMainloopBwdSm90ILi2ELi2ELi2EN4cute5tupleIJNS5_1CILi1EEES8_S8_EEENS6_IJNS7_ILi128EEESA_NS7_ILi64EEEEEENS_10bfloat16_tEfNS_4arch4Sm90ELb0ELb1ELb0ELb0ELb0ELb1ELb0ELb0ELi2ELi1ELi2ELi2ELb0EEENS1_21CollectiveEpilogueBwdISC_SD_SF_Li256ELb0ELb0ELi1EEENS1_19SingleTileSchedulerILb0ELb0ELb0ELi128EEEEEEEEEvNT_6ParamsE,"aw",@nobits
	.sectionflags	@""
	.align	16
	.zero		1024


//--------------------- .nv.shared._ZN7cutlass13device_kernelIN5flash11enable_sm90INS1_16FlashAttnBwdSm90INS1_25CollectiveMainloopBwdSm90ILi2ELi2ELi2EN4cute5tupleIJNS5_1CILi1EEES8_S8_EEENS6_IJNS7_ILi128EEESA_NS7_ILi64EEEEEENS_10bfloat16_tEfNS_4arch4Sm90ELb0ELb1ELb0ELb0ELb1ELb1ELb0ELb0ELi2ELi1ELi2ELi2ELb0EEENS1_21CollectiveEpilogueBwdISC_SD_SF_Li256ELb0ELb0ELi1EEENS1_19SingleTileSchedulerILb0ELb0ELb0ELi128EEEEEEEEEvNT_6ParamsE --------------------------
	.section	.nv.shared._ZN7cutlass13device_kernelIN5flash11enable_sm90INS1_16FlashAttnBwdSm90INS1_25CollectiveMainloopBwdSm90ILi2ELi2ELi2EN4cute5tupleIJNS5_1CILi1EEES8_S8_EEENS6_IJNS7_ILi128EEESA_NS7_ILi64EEEEEENS_10bfloat16_tEfNS_4arch4Sm90ELb0ELb1ELb0ELb0ELb1ELb1ELb0ELb0ELi2ELi1ELi2ELi2ELb0EEENS1_21CollectiveEpilogueBwdISC_SD_SF_Li256ELb0ELb0ELi1EEENS1_19SingleTileSchedulerILb0ELb0ELb0ELi128EEEEEEEEEvNT_6ParamsE,"aw",@nobits
	.sectionflags	@""
	.align	16
	.zero		1024


//--------------------- .nv.shared._ZN7cutlass13device_kernelIN5flash11enable_sm90INS1_16FlashAttnBwdSm90INS1_25CollectiveMainloopBwdSm90ILi2ELi2ELi2EN4cute5tupleIJNS5_1CILi1EEES8_S8_EEENS6_IJNS7_ILi128EEESA_NS7_ILi64EEEEEENS_10bfloat16_tEfNS_4arch4Sm90ELb0ELb1ELb0ELb0ELb0ELb1ELb0ELb0ELi2ELi1ELi2ELi2ELb0EEENS1_24CollectiveEpilogueBwdGQAISC_fSF_Li256ELb0ELb0EEENS1_19SingleTileSchedulerILb0ELb0ELb0ELi128EEEEEEEEEvNT_6ParamsE --------------------------
	.section	.nv.shared._ZN7cutlass13device_kernelIN5flash11enable_sm90INS1_16FlashAttnBwdSm90INS1_25CollectiveMainloopBwdSm90ILi2ELi2ELi2EN4cute5tupleIJNS5_1CILi1EEES8_S8_EEENS6_IJNS7_ILi128EEESA_NS7_ILi64EEEEEENS_10bfloat16_tEfNS_4arch4Sm90ELb0ELb1ELb0ELb0ELb0ELb1ELb0ELb0ELi2ELi1ELi2ELi2ELb0EEENS1_24CollectiveEpilogueBwdGQAISC_fSF_Li256ELb0ELb0EEENS1_19SingleTileSchedulerILb0ELb0ELb0ELi128EEEEEEEEEvNT_6ParamsE,"aw",@nobits
	.sectionflags	@""
	.align	16
	.zero		1024


//--------------------- .nv.shared._ZN7cutlass13device_kernelIN5flash11enable_sm90INS1_16FlashAttnBwdSm90INS1_25CollectiveMainloopBwdSm90ILi2ELi2ELi2EN4cute5tupleIJNS5_1CILi1EEES8_S8_EEENS6_IJNS7_ILi128EEESA_NS7_ILi64EEEEEENS_10bfloat16_tEfNS_4arch4Sm90ELb0ELb1ELb0ELb0ELb1ELb1ELb0ELb0ELi2ELi1ELi2ELi2ELb0EEENS1_24CollectiveEpilogueBwdGQAISC_fSF_Li256ELb0ELb1EEENS1_19SingleTileSchedulerILb0ELb0ELb0ELi128EEEEEEEEEvNT_6ParamsE --------------------------
	.section	.nv.shared._ZN7cutlass13device_kernelIN5flash11enable_sm90INS1_16FlashAttnBwdSm90INS1_25CollectiveMainloopBwdSm90ILi2ELi2ELi2EN4cute5tupleIJNS5_1CILi1EEES8_S8_EEENS6_IJNS7_ILi128EEESA_NS7_ILi64EEEEEENS_10bfloat16_tEfNS_4arch4Sm90ELb0ELb1ELb0ELb0ELb1ELb1ELb0ELb0ELi2ELi1ELi2ELi2ELb0EEENS1_24CollectiveEpilogueBwdGQAISC_fSF_Li256ELb0ELb1EEENS1_19SingleTileSchedulerILb0ELb0ELb0ELi128EEEEEEEEEvNT_6ParamsE,"aw",@nobits
	.sectionflags	@""
	.align	16
	.zero		1024


//--------------------- .nv.shared._ZN7cutlass13device_kernelIN5flash11enable_sm90INS1_16FlashAttnBwdSm90INS1_25CollectiveMainloopBwdSm90ILi2ELi2ELi2EN4cute5tupleIJNS5_1CILi1EEES8_S8_EEENS6_IJNS7_ILi128EEESA_NS7_ILi64EEEEEENS_10bfloat16_tEfNS_4arch4Sm90ELb0ELb1ELb0ELb1ELb0ELb1ELb0ELb0ELi2ELi1ELi2ELi2ELb0EEENS1_21CollectiveEpilogueBwdISC_SD_SF_Li256ELb1ELb0ELi1EEENS1_19SingleTileSchedulerILb1ELb0ELb0ELi128EEEEEEEEEvNT_6ParamsE --------------------------
	.section	.nv.shared._ZN7cutlass13device_kernelIN5flash11enable_sm90INS1_16FlashAttnBwdSm90INS1_25CollectiveMainloopBwdSm90ILi2ELi2ELi2EN4cute5tupleIJNS5_1CILi1EEES8_S8_EEENS6_IJNS7_ILi128EEESA_NS7_ILi64EEEEEENS_10bfloat16_tEfNS_4arch4Sm90ELb0ELb1ELb0ELb1ELb0ELb1ELb0ELb0ELi2ELi1ELi2ELi2ELb0EEENS1_21CollectiveEpilogueBwdISC_SD_SF_Li256ELb1ELb0ELi1EEENS1_19SingleTileSchedulerILb1ELb0ELb0ELi128EEEEEEEEEvNT_6ParamsE,"aw",@nobits
	.sectionflags	@""
	.align	16
	.zero		1024


//--------------------- .nv.shared._ZN7cutlass13device_kernelIN5flash11enable_sm90INS1_16FlashAttnBwdSm90INS1_25CollectiveMainloopBwdSm90ILi2ELi2ELi2EN4cute5tupleIJNS5_1CILi1EEES8_S8_EEENS6_IJNS7_ILi128EEESA_NS7_ILi64EEEEEENS_10bfloat16_tEfNS_4arch4Sm90ELb0ELb1ELb0ELb1ELb1ELb1ELb0ELb0ELi2ELi1ELi2ELi2ELb0EEENS1_21CollectiveEpilogueBwdISC_SD_SF_Li256ELb1ELb0ELi1EEENS1_19SingleTileSchedulerILb1ELb0ELb0ELi128EEEEEEEEEvNT_6ParamsE --------------------------
	.section	.nv.shared._ZN7cutlass13device_kernelIN5flash11enable_sm90INS1_16FlashAttnBwdSm90INS1_25CollectiveMainloopBwdSm90ILi2ELi2ELi2EN4cute5tupleIJNS5_1CILi1EEES8_S8_EEENS6_IJNS7_ILi128EEESA_NS7_ILi64EEEEEENS_10bfloat16_tEfNS_4arch4Sm90ELb0ELb1ELb0ELb1ELb1ELb1ELb0ELb0ELi2ELi1ELi2ELi2ELb0EEENS1_21CollectiveEpilogueBwdISC_SD_SF_Li256ELb1ELb0ELi1EEENS1_19SingleTileSchedulerILb1ELb0ELb0ELi128EEEEEEEEEvNT_6ParamsE,"aw",@nobits
	.sectionflags	@""
	.align	16
	.zero		1024


//--------------------- .nv.shared._ZN7cutlass13device_kernelIN5flash11enable_sm90INS1_16FlashAttnBwdSm90INS1_25CollectiveMainloopBwdSm90ILi2ELi2ELi2EN4cute5tupleIJNS5_1CILi1EEES8_S8_EEENS6_IJNS7_ILi128EEESA_NS7_ILi64EEEEEENS_10bfloat16_tEfNS_4arch4Sm90ELb0ELb1ELb0ELb1ELb0ELb1ELb0ELb0ELi2ELi1ELi2ELi2ELb0EEENS1_24CollectiveEpilogueBwdGQAISC_fSF_Li256ELb1ELb0EEENS1_19SingleTileSchedulerILb1ELb0ELb0ELi128EEEEEEEEEvNT_6ParamsE --------------------------
	.section	.nv.shared._ZN7cutlass13device_kernelIN5flash11enable_sm90INS1_16FlashAttnBwdSm90INS1_25CollectiveMainloopBwdSm90ILi2ELi2ELi2EN4cute5tupleIJNS5_1CILi1EEES8_S8_EEENS6_IJNS7_ILi128EEESA_NS7_ILi64EEEEEENS_10bfloat16_tEfNS_4arch4Sm90ELb0ELb1ELb0ELb1ELb0ELb1ELb0ELb0ELi2ELi1ELi2ELi2ELb0EEENS1_24CollectiveEpilogueBwdGQAISC_fSF_Li256ELb1ELb0EEENS1_19SingleTileSchedulerILb1ELb0ELb0ELi128EEEEEEEEEvNT_6ParamsE,"aw",@nobits
	.sectionflags	@""
	.align	16
	.zero		1024


//--------------------- .nv.shared._ZN7cutlass13device_kernelIN5flash11enable_sm90INS1_16FlashAttnBwdSm90INS1_25CollectiveMainloopBwdSm90ILi2ELi2ELi2EN4cute5tupleIJNS5_1CILi1EEES8_S8_EEENS6_IJNS7_ILi128EEESA_NS7_ILi64EEEEEENS_10bfloat16_tEfNS_4arch4Sm90ELb0ELb1ELb0ELb1ELb1ELb1ELb0ELb0ELi2ELi1ELi2ELi2ELb0EEENS1_24CollectiveEpilogueBwdGQAISC_fSF_Li256ELb1ELb1EEENS1_19SingleTileSchedulerILb1ELb0ELb0ELi128EEEEEEEEEvNT_6ParamsE --------------------------
	.section	.nv.shared._ZN7cutlass13device_kernelIN5flash11enable_sm90INS1_16FlashAttnBwdSm90INS1_25CollectiveMainloopBwdSm90ILi2ELi2ELi2EN4cute5tupleIJNS5_1CILi1EEES8_S8_EEENS6_IJNS7_ILi128EEESA_NS7_ILi64EEEEEENS_10bfloat16_tEfNS_4arch4Sm90ELb0ELb1ELb0ELb1ELb1ELb1ELb0ELb0ELi2ELi1ELi2ELi2ELb0EEENS1_24CollectiveEpilogueBwdGQAISC_fSF_Li256ELb1ELb1EEENS1_19SingleTileSchedulerILb1ELb0ELb0ELi128EEEEEEEEEvNT_6ParamsE,"aw",@nobits
	.sectionflags	@""
	.align	16
	.zero		1024


//--------------------- .nv.shared._ZN7cutlass13device_kernelIN5flash11enable_sm90INS1_16FlashAttnBwdSm90INS1_25CollectiveMainloopBwdSm90ILi2ELi2ELi2EN4cute5tupleIJNS5_1CILi1EEES8_S8_EEENS6_IJNS7_ILi128EEESA_NS7_ILi64EEEEEENS_10bfloat16_tEfNS_4arch4Sm90ELb1ELb0ELb0ELb0ELb0ELb1ELb0ELb0ELi2ELi1ELi2ELi2ELb0EEENS1_21CollectiveEpilogueBwdISC_SD_SF_Li256ELb0ELb0ELi1EEENS1_25SingleTileBwdLPTSchedulerILb0ELi128ELb0EEEEEEEEEvNT_6ParamsE --------------------------
	.section	.nv.shared._ZN7cutlass13device_kernelIN5flash11enable_sm90INS1_16FlashAttnBwdSm90INS1_25CollectiveMainloopBwdSm90ILi2ELi2ELi2EN4cute5tupleIJNS5_1CILi1EEES8_S8_EEENS6_IJNS7_ILi128EEESA_NS7_ILi64EEEEEENS_10bfloat16_tEfNS_4arch4Sm90ELb1ELb0ELb0ELb0ELb0ELb1ELb0ELb0ELi2ELi1ELi2ELi2ELb0EEENS1_21CollectiveEpilogueBwdISC_SD_SF_Li256ELb0ELb0ELi1EEENS1_25SingleTileBwdLPTSchedulerILb0ELi128ELb0EEEEEEEEEvNT_6ParamsE,"aw",@nobits
	.sectionflags	@""
	.align	16
	.zero		1024


//--------------------- .nv.shared._ZN7cutlass13device_kernelIN5flash11enable_sm90INS1_16FlashAttnBwdSm90INS1_25CollectiveMainloopBwdSm90ILi2ELi2ELi2EN4cute5tupleIJNS5_1CILi1EEES8_S8_EEENS6_IJNS7_ILi128EEESA_NS7_ILi64EEEEEENS_10bfloat16_tEfNS_4arch4Sm90ELb1ELb0ELb0ELb0ELb1ELb1ELb0ELb0ELi2ELi1ELi2ELi2ELb0EEENS1_21CollectiveEpilogueBwdISC_SD_SF_Li256ELb0ELb0ELi1EEENS1_25SingleTileBwdLPTSchedulerILb0ELi128ELb1EEEEEEEEEvNT_6ParamsE --------------------------
	.section	.nv.shared._ZN7cutlass13device_kernelIN5flash11enable_sm90INS1_16FlashAttnBwdSm90INS1_25CollectiveMainloopBwdSm90ILi2ELi2ELi2EN4cute5tupleIJNS5_1CILi1EEES8_S8_EEENS6_IJNS7_ILi128EEESA_NS7_ILi64EEEEEENS_10bfloat16_tEfNS_4arch4Sm90ELb1ELb0ELb0ELb0ELb1ELb1ELb0ELb0ELi2ELi1ELi2ELi2ELb0EEENS1_21CollectiveEpilogueBwdISC_SD_SF_Li256ELb0ELb0ELi1EEENS1_25SingleTileBwdLPTSchedulerILb0ELi128ELb1EEEEEEEEEvNT_6ParamsE,"aw",@nobits
	.sectionflags	@""
	.align	16
	.zero		1024


//--------------------- .nv.shared._ZN7cutlass13device_kernelIN5flash11enable_sm90INS1_16FlashAttnBwdSm90INS1_25CollectiveMainloopBwdSm90ILi2ELi2ELi2EN4cute5tupleIJNS5_1CILi1EEES8_S8_EEENS6_IJNS7_ILi128EEESA_NS7_ILi64EEEEEENS_10bfloat16_tEfNS_4arch4Sm90ELb1ELb0ELb0ELb0ELb0ELb1ELb0ELb0ELi2ELi1ELi2ELi2ELb0EEENS1_24CollectiveEpilogueBwdGQAISC_fSF_Li256ELb0ELb0EEENS1_25SingleTileBwdLPTSchedulerILb0ELi128ELb0EEEEEEEEEvNT_6ParamsE --------------------------
	.section	.nv.shared._ZN7cutlass13device_kernelIN5flash11enable_sm90INS1_16FlashAttnBwdSm90INS1_25CollectiveMainloopBwdSm90ILi2ELi2ELi2EN4cute5tupleIJNS5_1CILi1EEES8_S8_EEENS6_IJNS7_ILi128EEESA_NS7_ILi64EEEEEENS_10bfloat16_tEfNS_4arch4Sm90ELb1ELb0ELb0ELb0ELb0ELb1ELb0ELb0ELi2ELi1ELi2ELi2ELb0EEENS1_24CollectiveEpilogueBwdGQAISC_fSF_Li256ELb0ELb0EEENS1_25SingleTileBwdLPTSchedulerILb0ELi128ELb0EEEEEEEEEvNT_6ParamsE,"aw",@nobits
	.sectionflags	@""
	.align	16
	.zero		1024


//--------------------- .nv.shared._ZN7cutlass13device_kernelIN5flash11enable_sm90INS1_16FlashAttnBwdSm90INS1_25CollectiveMainloopBwdSm90ILi2ELi2ELi2EN4cute5tupleIJNS5_1CILi1EEES8_S8_EEENS6_IJNS7_ILi128EEESA_NS7_ILi64EEEEEENS_10bfloat16_tEfNS_4arch4Sm90ELb1ELb0ELb0ELb0ELb1ELb1ELb0ELb0ELi2ELi1ELi2ELi2ELb0EEENS1_24CollectiveEpilogueBwdGQAISC_fSF_Li256ELb0ELb1EEENS1_25SingleTileBwdLPTSchedulerILb0ELi128ELb1EEEEEEEEEvNT_6ParamsE --------------------------
	.section	.nv.shared._ZN7cutlass13device_kernelIN5flash11enable_sm90INS1_16FlashAttnBwdSm90INS1_25CollectiveMainloopBwdSm90ILi2ELi2ELi2EN4cute5tupleIJNS5_1CILi1EEES8_S8_EEENS6_IJNS7_ILi128EEESA_NS7_ILi64EEEEEENS_10bfloat16_tEfNS_4arch4Sm90ELb1ELb0ELb0ELb0ELb1ELb1ELb0ELb0ELi2ELi1ELi2ELi2ELb0EEENS1_24CollectiveEpilogueBwdGQAISC_fSF_Li256ELb0ELb1EEENS1_25SingleTileBwdLPTSchedulerILb0ELi128ELb1EEEEEEEEEvNT_6ParamsE,"aw",@nobits
	.sectionflags	@""
	.align	16
	.zero		1024


//--------------------- .nv.shared._ZN7cutlass13device_kernelIN5flash22FlashAttnBwdPreprocessIN4cute5tupleIJNS3_1CILi128EEENS5_ILi64EEEEEENS_10bfloat16_tEfNS_4arch4Sm90ELb1ELb0EEEEEvNT_6ParamsE --------------------------
	.section	.nv.shared._ZN7cutlass13device_kernelIN5flash22FlashAttnBwdPreprocessIN4cute5tupleIJNS3_1CILi128EEENS5_ILi64EEEEEENS_10bfloat16_tEfNS_4arch4Sm90ELb1ELb0EEEEEvNT_6ParamsE,"aw",@nobits
	.sectionflags	@""
	.align	16
	.zero		1024


//--------------------- .nv.shared._ZN7cutlass13device_kernelIN5flash11enable_sm90INS1_16FlashAttnBwdSm90INS1_25CollectiveMainloopBwdSm90ILi2ELi2ELi2EN4cute5tupleIJNS5_1CILi1EEES8_S8_EEENS6_IJNS7_ILi128EEESA_NS7_ILi64EEEEEENS_10bfloat16_tEfNS_4arch4Sm90ELb1ELb0ELb0ELb1ELb0ELb1ELb0ELb0ELi2ELi1ELi2ELi2ELb0EEENS1_21CollectiveEpilogueBwdISC_SD_SF_Li256ELb1ELb0ELi1EEENS1_25SingleTileBwdLPTSchedulerILb1ELi128ELb0EEEEEEEEEvNT_6ParamsE --------------------------
	.section	.nv.shared._ZN7cutlass13device_kernelIN5flash11enable_sm90INS1_16FlashAttnBwdSm90INS1_25CollectiveMainloopBwdSm90ILi2ELi2ELi2EN4cute5tupleIJNS5_1CILi1EEES8_S8_EEENS6_IJNS7_ILi128EEESA_NS7_ILi64EEEEEENS_10bfloat16_tEfNS_4arch4Sm90ELb1ELb0ELb0ELb1ELb0ELb1ELb0ELb0ELi2ELi1ELi2ELi2ELb0EEENS1_21CollectiveEpilogueBwdISC_SD_SF_Li256ELb1ELb0ELi1EEENS1_25SingleTileBwdLPTSchedulerILb1ELi128ELb0EEEEEEEEEvNT_6ParamsE,"aw",@nobits
	.sectionflags	@""
	.align	16
	.zero		1024


//--------------------- .nv.shared._ZN7cutlass13device_kernelIN5flash11enable_sm90INS1_16FlashAttnBwdSm90INS1_25CollectiveMainloopBwdSm90ILi2ELi2ELi2EN4cute5tupleIJNS5_1CILi1EEES8_S8_EEENS6_IJNS7_ILi128EEESA_NS7_ILi64EEEEEENS_10bfloat16_tEfNS_4arch4Sm90ELb1ELb0ELb0ELb1ELb1ELb1ELb0ELb0ELi2ELi1ELi2ELi2ELb0EEENS1_21CollectiveEpilogueBwdISC_SD_SF_Li256ELb1ELb0ELi1EEENS1_25SingleTileBwdLPTSchedulerILb1ELi128ELb1EEEEEEEEEvNT_6ParamsE --------------------------
	.section	.nv.shared._ZN7cutlass13device_kernelIN5flash11enable_sm90INS1_16FlashAttnBwdSm90INS1_25CollectiveMainloopBwdSm90ILi2ELi2ELi2EN4cute5tupleIJNS5_1CILi1EEES8_S8_EEENS6_IJNS7_ILi128EEESA_NS7_ILi64EEEEEENS_10bfloat16_tEfNS_4arch4Sm90ELb1ELb0ELb0ELb1ELb1ELb1ELb0ELb0ELi2ELi1ELi2ELi2ELb0EEENS1_21CollectiveEpilogueBwdISC_SD_SF_Li256ELb1ELb0ELi1EEENS1_25SingleTileBwdLPTSchedulerILb1ELi128ELb1EEEEEEEEEvNT_6ParamsE,"aw",@nobits
	.sectionflags	@""
	.align	16
	.zero		1024


//--------------------- .nv.shared._ZN7cutlass13device_kernelIN5flash11enable_sm90INS1_16FlashAttnBwdSm90INS1_25CollectiveMainloopBwdSm90ILi2ELi2ELi2EN4cute5tupleIJNS5_1CILi1EEES8_S8_EEENS6_IJNS7_ILi128EEESA_NS7_ILi64EEEEEENS_10bfloat16_tEfNS_4arch4Sm90ELb1ELb0ELb0ELb1ELb0ELb1ELb0ELb0ELi2ELi1ELi2ELi2ELb0EEENS1_24CollectiveEpilogueBwdGQAISC_fSF_Li256ELb1ELb0EEENS1_25SingleTileBwdLPTSchedulerILb1ELi128ELb0EEEEEEEEEvNT_6ParamsE --------------------------
	.section	.nv.shared._ZN7cutlass13device_kernelIN5flash11enable_sm90INS1_16FlashAttnBwdSm90INS1_25CollectiveMainloopBwdSm90ILi2ELi2ELi2EN4cute5tupleIJNS5_1CILi1EEES8_S8_EEENS6_IJNS7_ILi128EEESA_NS7_ILi64EEEEEENS_10bfloat16_tEfNS_4arch4Sm90ELb1ELb0ELb0ELb1ELb0ELb1ELb0ELb0ELi2ELi1ELi2ELi2ELb0EEENS1_24CollectiveEpilogueBwdGQAISC_fSF_Li256ELb1ELb0EEENS1_25SingleTileBwdLPTSchedulerILb1ELi128ELb0EEEEEEEEEvNT_6ParamsE,"aw",@nobits
	.sectionflags	@""
	.align	16
	.zero		1024


//--------------------- .nv.shared._ZN7cutlass13device_kernelIN5flash32FlashAttnBwdPostprocessConvertdQIN4cute5tupleIJNS3_1CILi128EEENS5_ILi64EEEEEENS_10bfloat16_tEfNS_4arch4Sm90ELi256ENS3_8TiledMMAINS3_8MMA_AtomIJNS3_4SM904GMMA27MMA_64x64x16_F32BF16BF16_RSILNSF_5MajorE0ELSH_1ELNSF_7ScaleInE1ELSI_1EEEEEENS3_6LayoutINS4_IJNS5_ILi2EEENS5_ILi1EEESN_EEENS4_IJSN_NS5_ILi0EEESP_EEEEENS4_IJNS3_10UnderscoreESS_SS_EEEEELb0EEEEEvNT_6ParamsE --------------------------
	.section	.nv.shared._ZN7cutlass13device_kernelIN5flash32FlashAttnBwdPostprocessConvertdQIN4cute5tupleIJNS3_1CILi128EEENS5_ILi64EEEEEENS_10bfloat16_tEfNS_4arch4Sm90ELi256ENS3_8TiledMMAINS3_8MMA_AtomIJNS3_4SM904GMMA27MMA_64x64x16_F32BF16BF16_RSILNSF_5MajorE0ELSH_1ELNSF_7ScaleInE1ELSI_1EEEEEENS3_6LayoutINS4_IJNS5_ILi2EEENS5_ILi1EEESN_EEENS4_IJSN_NS5_ILi0EEESP_EEEEENS4_IJNS3_10UnderscoreESS_SS_EEEEELb0EEEEEvNT_6ParamsE,"aw",@nobits
	.sectionflags	@""
	.align	16
	.zero		1024


//--------------------- .nv.shared._ZN7cutlass13device_kernelIN5flash32FlashAttnBwdPostprocessConvertdQIN4cute5tupleIJNS3_1CILi128EEENS5_ILi64EEEEEENS_10bfloat16_tEfNS_4arch4Sm90ELi256ENS3_8TiledMMAINS3_8MMA_AtomIJNS3_4SM904GMMA27MMA_64x64x16_F32BF16BF16_SSILNSF_5MajorE0ELSH_1ELNSF_7ScaleInE1ELSI_1EEEEEENS3_6LayoutINS4_IJNS5_ILi2EEENS5_ILi1EEESN_EEENS4_IJSN_NS5_ILi0EEESP_EEEEENS4_IJNS3_10UnderscoreESS_SS_EEEEELb0EEEEEvNT_6ParamsE --------------------------
	.section	.nv.shared._ZN7cutlass13device_kernelIN5flash32FlashAttnBwdPostprocessConvertdQIN4cute5tupleIJNS3_1CILi128EEENS5_ILi64EEEEEENS_10bfloat16_tEfNS_4arch4Sm90ELi256ENS3_8TiledMMAINS3_8MMA_AtomIJNS3_4SM904GMMA27MMA_64x64x16_F32BF16BF16_SSILNSF_5MajorE0ELSH_1ELNSF_7ScaleInE1ELSI_1EEEEEENS3_6LayoutINS4_IJNS5_ILi2EEENS5_ILi1EEESN_EEENS4_IJSN_NS5_ILi0EEESP_EEEEENS4_IJNS3_10UnderscoreESS_SS_EEEEELb0EEEEEvNT_6ParamsE,"aw",@nobits
	.sectionflags	@""
	.align	16
	.zero		1024


//--------------------- .nv.shared._ZN7cutlass13device_kernelIN5flash11enable_sm90INS1_16FlashAttnBwdSm90INS1_25CollectiveMainloopBwdSm90ILi2ELi2ELi2EN4cute5tupleIJNS5_1CILi1EEES8_S8_EEENS6_IJNS7_ILi128EEESA_NS7_ILi64EEEEEENS_10bfloat16_tEfNS_4arch4Sm90ELb1ELb0ELb0ELb1ELb1ELb1ELb0ELb0ELi2ELi1ELi2ELi2ELb0EEENS1_24CollectiveEpilogueBwdGQAISC_fSF_Li256ELb1ELb1EEENS1_25SingleTileBwdLPTSchedulerILb1ELi128ELb1EEEEEEEEEvNT_6ParamsE --------------------------
	.section	.nv.shared._ZN7cutlass13device_kernelIN5flash11enable_sm90INS1_16FlashAttnBwdSm90INS1_25CollectiveMainloopBwdSm90ILi2ELi2ELi2EN4cute5tupleIJNS5_1CILi1EEES8_S8_EEENS6_IJNS7_ILi128EEESA_NS7_ILi64EEEEEENS_10bfloat16_tEfNS_4arch4Sm90ELb1ELb0ELb0ELb1ELb1ELb1ELb0ELb0ELi2ELi1ELi2ELi2ELb0EEENS1_24CollectiveEpilogueBwdGQAISC_fSF_Li256ELb1ELb1EEENS1_25SingleTileBwdLPTSchedulerILb1ELi128ELb1EEEEEEEEEvNT_6ParamsE,"aw",@nobits
	.sectionflags	@""
	.align	16
	.zero		1024


//--------------------- .nv.shared._ZN7cutlass13device_kernelIN5flash22FlashAttnBwdPreprocessIN4cute5tupleIJNS3_1CILi128EEENS5_ILi64EEEEEENS_10bfloat16_tEfNS_4arch4Sm90ELb1ELb1EEEEEvNT_6ParamsE --------------------------
	.section	.nv.shared._ZN7cutlass13device_kernelIN5flash22FlashAttnBwdPreprocessIN4cute5tupleIJNS3_1CILi128EEENS5_ILi64EEEEEENS_10bfloat16_tEfNS_4arch4Sm90ELb1ELb1EEEEEvNT_6ParamsE,"aw",@nobits
	.sectionflags	@""
	.align	16
	.zero		1024


//--------------------- .nv.constant0._ZN7cutlass13device_kernelIN5flash11enable_sm90INS1_16FlashAttnBwdSm90INS1_25CollectiveMainloopBwdSm90ILi2ELi2ELi2EN4cute5tupleIJNS5_1CILi1EEES8_S8_EEENS6_IJNS7_ILi128EEESA_NS7_ILi64EEEEEENS_10bfloat16_tEfNS_4arch4Sm90ELb0ELb0ELb1ELb0ELb0ELb1ELb0ELb0ELi2ELi1ELi2ELi2ELb0EEENS1_21CollectiveEpilogueBwdISC_SD_SF_Li256ELb0ELb0ELi1EEENS1_19SingleTileSchedulerILb0ELb0ELb0ELi128EEEEEEEEEvNT_6ParamsE --------------------------
	.section	.nv.constant0._ZN7cutlass13device_kernelIN5flash11enable_sm90INS1_16FlashAttnBwdSm90INS1_25CollectiveMainloopBwdSm90ILi2ELi2ELi2EN4cute5tupleIJNS5_1CILi1EEES8_S8_EEENS6_IJNS7_ILi128EEESA_NS7_ILi64EEEEEENS_10bfloat16_tEfNS_4arch4Sm90ELb0ELb0ELb1ELb0ELb0ELb1ELb0ELb0ELi2ELi1ELi2ELi2ELb0EEENS1_21CollectiveEpilogueBwdISC_SD_SF_Li256ELb0ELb0ELi1EEENS1_19SingleTileSchedulerILb0ELb0ELb0ELi128EEEEEEEEEvNT_6ParamsE,"a",@progbits
	.sectionflags	@""
	.align	4
.nv.constant0._ZN7cutlass13device_kernelIN5flash11enable_sm90INS1_16FlashAttnBwdSm90INS1_25CollectiveMainloopBwdSm90ILi2ELi2ELi2EN4cute5tupleIJNS5_1CILi1EEES8_S8_EEENS6_IJNS7_ILi128EEESA_NS7_ILi64EEEEEENS_10bfloat16_tEfNS_4arch4Sm90ELb0ELb0ELb1ELb0ELb0ELb1ELb0ELb0ELi2ELi1ELi2ELi2ELb0EEENS1_21CollectiveEpilogueBwdISC_SD_SF_Li256ELb0ELb0ELi1EEENS1_19SingleTileSchedulerILb0ELb0ELb0ELi128EEEEEEEEEvNT_6ParamsE:
	.zero		3200


//--------------------- .nv.constant0._ZN7cutlass13device_kernelIN5flash11enable_sm90INS1_16FlashAttnBwdSm90INS1_25CollectiveMainloopBwdSm90ILi2ELi2ELi2EN4cute5tupleIJNS5_1CILi1EEES8_S8_EEENS6_IJNS7_ILi128EEESA_NS7_ILi64EEEEEENS_10bfloat16_tEfNS_4arch4Sm90ELb0ELb0ELb1ELb0ELb1ELb1ELb0ELb0ELi2ELi1ELi2ELi2ELb0EEENS1_21CollectiveEpilogueBwdISC_SD_SF_Li256ELb0ELb0ELi1EEENS1_19SingleTileSchedulerILb0ELb0ELb0ELi128EEEEEEEEEvNT_6ParamsE --------------------------
	.section	.nv.constant0._ZN7cutlass13device_kernelIN5flash11enable_sm90INS1_16FlashAttnBwdSm90INS1_25CollectiveMainloopBwdSm90ILi2ELi2ELi2EN4cute5tupleIJNS5_1CILi1EEES8_S8_EEENS6_IJNS7_ILi128EEESA_NS7_ILi64EEEEEENS_10bfloat16_tEfNS_4arch4Sm90ELb0ELb0ELb1ELb0ELb1ELb1ELb0ELb0ELi2ELi1ELi2ELi2ELb0EEENS1_21CollectiveEpilogueBwdISC_SD_SF_Li256ELb0ELb0ELi1EEENS1_19SingleTileSchedulerILb0ELb0ELb0ELi128EEEEEEEEEvNT_6ParamsE,"a",@progbits
	.sectionflags	@""
	.align	4
.nv.constant0._ZN7cutlass13device_kernelIN5flash11enable_sm90INS1_16FlashAttnBwdSm90INS1_25CollectiveMainloopBwdSm90ILi2ELi2ELi2EN4cute5tupleIJNS5_1CILi1EEES8_S8_EEENS6_IJNS7_ILi128EEESA_NS7_ILi64EEEEEENS_10bfloat16_tEfNS_4arch4Sm90ELb0ELb0ELb1ELb0ELb1ELb1ELb0ELb0ELi2ELi1ELi2ELi2ELb0EEENS1_21CollectiveEpilogueBwdISC_SD_SF_Li256ELb0ELb0ELi1EEENS1_19SingleTileSchedulerILb0ELb0ELb0ELi128EEEEEEEEEvNT_6ParamsE:
	.zero		3200


//--------------------- .nv.constant0._ZN7cutlass13device_kernelIN5flash11enable_sm90INS1_16FlashAttnBwdSm90INS1_25CollectiveMainloopBwdSm90ILi2ELi2ELi2EN4cute5tupleIJNS5_1CILi1EEES8_S8_EEENS6_IJNS7_ILi128EEESA_NS7_ILi64EEEEEENS_10bfloat16_tEfNS_4arch4Sm90ELb0ELb0ELb1ELb0ELb0ELb1ELb0ELb0ELi2ELi1ELi2ELi2ELb0EEENS1_24CollectiveEpilogueBwdGQAISC_fSF_Li256ELb0ELb0EEENS1_19SingleTileSchedulerILb0ELb0ELb0ELi128EEEEEEEEEvNT_6ParamsE --------------------------
	.section	.nv.constant0._ZN7cutlass13device_kernelIN5flash11enable_sm90INS1_16FlashAttnBwdSm90INS1_25CollectiveMainloopBwdSm90ILi2ELi2ELi2EN4cute5tupleIJNS5_1CILi1EEES8_S8_EEENS6_IJNS7_ILi128EEESA_NS7_ILi64EEEEEENS_10bfloat16_tEfNS_4arch4Sm90ELb0ELb0ELb1ELb0ELb0ELb1ELb0ELb0ELi2ELi1ELi2ELi2ELb0EEENS1_24CollectiveEpilogueBwdGQAISC_fSF_Li256ELb0ELb0EEENS1_19SingleTileSchedulerILb0ELb0ELb0ELi128EEEEEEEEEvNT_6ParamsE,"a",@progbits
	.sectionflags	@""
	.align	4
.nv.constant0._ZN7cutlass13device_kernelIN5flash11enable_sm90INS1_16FlashAttnBwdSm90INS1_25CollectiveMainloopBwdSm90ILi2ELi2ELi2EN4cute5tupleIJNS5_1CILi1EEES8_S8_EEENS6_IJNS7_ILi128EEESA_NS7_ILi64EEEEEENS_10bfloat16_tEfNS_4arch4Sm90ELb0ELb0ELb1ELb0ELb0ELb1ELb0ELb0ELi2ELi1ELi2ELi2ELb0EEENS1_24CollectiveEpilogueBwdGQAISC_fSF_Li256ELb0ELb0EEENS1_19SingleTileSchedulerILb0ELb0ELb0ELi128EEEEEEEEEvNT_6ParamsE:
	.zero		2560


//--------------------- .nv.constant0._ZN7cutlass13device_kernelIN5flash11enable_sm90INS1_16FlashAttnBwdSm90INS1_25CollectiveMainloopBwdSm90ILi2ELi2ELi2EN4cute5tupleIJNS5_1CILi1EEES8_S8_EEENS6_IJNS7_ILi128EEESA_NS7_ILi64EEEEEENS_10bfloat16_tEfNS_4arch4Sm90ELb0ELb0ELb1ELb0ELb1ELb1ELb0ELb0ELi2ELi1ELi2ELi2ELb0EEENS1_24CollectiveEpilogueBwdGQAISC_fSF_Li256ELb0ELb1EEENS1_19SingleTileSchedulerILb0ELb0ELb0ELi128EEEEEEEEEvNT_6ParamsE --------------------------
	.section	.nv.constant0._ZN7cutlass13device_kernelIN5flash11enable_sm90INS1_16FlashAttnBwdSm90INS1_25CollectiveMainloopBwdSm90ILi2ELi2ELi2EN4cute5tupleIJNS5_1CILi1EEES8_S8_EEENS6_IJNS7_ILi128EEESA_NS7_ILi64EEEEEENS_10bfloat16_tEfNS_4arch4Sm90ELb0ELb0ELb1ELb0ELb1ELb1ELb0ELb0ELi2ELi1ELi2ELi2ELb0EEENS1_24CollectiveEpilogueBwdGQAISC_fSF_Li256ELb0ELb1EEENS1_19SingleTileSchedulerILb0ELb0ELb0ELi128EEEEEEEEEvNT_6ParamsE,"a",@progbits
	.sectionflags	@""
	.align	4
.nv.constant0._ZN7cutlass13device_kernelIN5flash11enable_sm90INS1_16FlashAttnBwdSm90INS1_25CollectiveMainloopBwdSm90ILi2ELi2ELi2EN4cute5tupleIJNS5_1CILi1EEES8_S8_EEENS6_IJNS7_ILi128EEESA_NS7_ILi64EEEEEENS_10bfloat16_tEfNS_4arch4Sm90ELb0ELb0ELb1ELb0ELb1ELb1ELb0ELb0ELi2ELi1ELi2ELi2ELb0EEENS1_24CollectiveEpilogueBwdGQAISC_fSF_Li256ELb0ELb1EEENS1_19SingleTileSchedulerILb0ELb0ELb0ELi128EEEEEEEEEvNT_6ParamsE:
	.zero		2560


//--------------------- .nv.constant0._ZN7cutlass13device_kernelIN5flash11enable_sm90INS1_16FlashAttnBwdSm90INS1_25CollectiveMainloopBwdSm90ILi2ELi2ELi2EN4cute5tupleIJNS5_1CILi1EEES8_S8_EEENS6_IJNS7_ILi128EEESA_NS7_ILi64EEEEEENS_10bfloat16_tEfNS_4arch4Sm90ELb0ELb0ELb1ELb1ELb0ELb1ELb0ELb0ELi2ELi1ELi2ELi2ELb0EEENS1_21CollectiveEpilogueBwdISC_SD_SF_Li256ELb1ELb0ELi1EEENS1_19SingleTileSchedulerILb1ELb0ELb0ELi128EEEEEEEEEvNT_6ParamsE --------------------------
	.section	.nv.constant0._ZN7cutlass13device_kernelIN5flash11enable_sm90INS1_16FlashAttnBwdSm90INS1_25CollectiveMainloopBwdSm90ILi2ELi2ELi2EN4cute5tupleIJNS5_1CILi1EEES8_S8_EEENS6_IJNS7_ILi128EEESA_NS7_ILi64EEEEEENS_10bfloat16_tEfNS_4arch4Sm90ELb0ELb0ELb1ELb1ELb0ELb1ELb0ELb0ELi2ELi1ELi2ELi2ELb0EEENS1_21CollectiveEpilogueBwdISC_SD_SF_Li256ELb1ELb0ELi1EEENS1_19SingleTileSchedulerILb1ELb0ELb0ELi128EEEEEEEEEvNT_6ParamsE,"a",@progbits
	.sectionflags	@""
	.align	4
.nv.constant0._ZN7cutlass13device_kernelIN5flash11enable_sm90INS1_16FlashAttnBwdSm90INS1_25CollectiveMainloopBwdSm90ILi2ELi2ELi2EN4cute5tupleIJNS5_1CILi1EEES8_S8_EEENS6_IJNS7_ILi128EEESA_NS7_ILi64EEEEEENS_10bfloat16_tEfNS_4arch4Sm90ELb0ELb0ELb1ELb1ELb0ELb1ELb0ELb0ELi2ELi1ELi2ELi2ELb0EEENS1_21CollectiveEpilogueBwdISC_SD_SF_Li256ELb1ELb0ELi1EEENS1_19SingleTileSchedulerILb1ELb0ELb0ELi128EEEEEEEEEvNT_6ParamsE:
	.zero		2560


//--------------------- .nv.constant0._ZN7cutlass13device_kernelIN5flash11enable_sm90INS1_16FlashAttnBwdSm90INS1_25CollectiveMainloopBwdSm90ILi2ELi2ELi2EN4cute5tupleIJNS5_1CILi1EEES8_S8_EEENS6_IJNS7_ILi128EEESA_NS7_ILi64EEEEEENS_10bfloat16_tEfNS_4arch4Sm90ELb0ELb0ELb1ELb1ELb1ELb1ELb0ELb0ELi2ELi1ELi2ELi2ELb0EEENS1_21CollectiveEpilogueBwdISC_SD_SF_Li256ELb1ELb0ELi1EEENS1_19SingleTileSchedulerILb1ELb0ELb0ELi128EEEEEEEEEvNT_6ParamsE --------------------------
	.section	.nv.constant0._ZN7cutlass13device_kernelIN5flash11enable_sm90INS1_16FlashAttnBwdSm90INS1_25CollectiveMainloopBwdSm90ILi2ELi2ELi2EN4cute5tupleIJNS5_1CILi1EEES8_S8_EEENS6_IJNS7_ILi128EEESA_NS7_ILi64EEEEEENS_10bfloat16_tEfNS_4arch4Sm90ELb0ELb0ELb1ELb1ELb1ELb1ELb0ELb0ELi2ELi1ELi2ELi2ELb0EEENS1_21CollectiveEpilogueBwdISC_SD_SF_Li256ELb1ELb0ELi1EEENS1_19SingleTileSchedulerILb1ELb0ELb0ELi128EEEEEEEEEvNT_6ParamsE,"a",@progbits
	.sectionflags	@""
	.align	4
.nv.constant0._ZN7cutlass13device_kernelIN5flash11enable_sm90INS1_16FlashAttnBwdSm90INS1_25CollectiveMainloopBwdSm90ILi2ELi2ELi2EN4cute5tupleIJNS5_1CILi1EEES8_S8_EEENS6_IJNS7_ILi128EEESA_NS7_ILi64EEEEEENS_10bfloat16_tEfNS_4arch4Sm90ELb0ELb0ELb1ELb1ELb1ELb1ELb0ELb0ELi2ELi1ELi2ELi2ELb0EEENS1_21CollectiveEpilogueBwdISC_SD_SF_Li256ELb1ELb0ELi1EEENS1_19SingleTileSchedulerILb1ELb0ELb0ELi128EEEEEEEEEvNT_6ParamsE:
	.zero		2560


//--------------------- .nv.constant0._ZN7cutlass13device_kernelIN5flash11enable_sm90INS1_16FlashAttnBwdSm90INS1_25CollectiveMainloopBwdSm90ILi2ELi2ELi2EN4cute5tupleIJNS5_1CILi1EEES8_S8_EEENS6_IJNS7_ILi128EEESA_NS7_ILi64EEEEEENS_10bfloat16_tEfNS_4arch4Sm90ELb0ELb0ELb1ELb1ELb0ELb1ELb0ELb0ELi2ELi1ELi2ELi2ELb0EEENS1_24CollectiveEpilogueBwdGQAISC_fSF_Li256ELb1ELb0EEENS1_19SingleTileSchedulerILb1ELb0ELb0ELi128EEEEEEEEEvNT_6ParamsE --------------------------
	.section	.nv.constant0._ZN7cutlass13device_kernelIN5flash11enable_sm90INS1_16FlashAttnBwdSm90INS1_25CollectiveMainloopBwdSm90ILi2ELi2ELi2EN4cute5tupleIJNS5_1CILi1EEES8_S8_EEENS6_IJNS7_ILi128EEESA_NS7_ILi64EEEEEENS_10bfloat16_tEfNS_4arch4Sm90ELb0ELb0ELb1ELb1ELb0ELb1ELb0ELb0ELi2ELi1ELi2ELi2ELb0EEENS1_24CollectiveEpilogueBwdGQAISC_fSF_Li256ELb1ELb0EEENS1_19SingleTileSchedulerILb1ELb0ELb0ELi128EEEEEEEEEvNT_6ParamsE,"a",@progbits
	.sectionflags	@""
	.align	4
.nv.constant0._ZN7cutlass13device_kernelIN5flash11enable_sm90INS1_16FlashAttnBwdSm90INS1_25CollectiveMainloopBwdSm90ILi2ELi2ELi2EN4cute5tupleIJNS5_1CILi1EEES8_S8_EEENS6_IJNS7_ILi128EEESA_NS7_ILi64EEEEEENS_10bfloat16_tEfNS_4arch4Sm90ELb0ELb0ELb1ELb1ELb0ELb1ELb0ELb0ELi2ELi1ELi2ELi2ELb0EEENS1_24CollectiveEpilogueBwdGQAISC_fSF_Li256ELb1ELb0EEENS1_19SingleTileSchedulerILb1ELb0ELb0ELi128EEEEEEEEEvNT_6ParamsE:
	.zero		2560


//--------------------- .nv.constant0._ZN7cutlass13device_kernelIN5flash11enable_sm90INS1_16FlashAttnBwdSm90INS1_25CollectiveMainloopBwdSm90ILi2ELi2ELi2EN4cute5tupleIJNS5_1CILi1EEES8_S8_EEENS6_IJNS7_ILi128EEESA_NS7_ILi64EEEEEENS_10bfloat16_tEfNS_4arch4Sm90ELb0ELb0ELb1ELb1ELb1ELb1ELb0ELb0ELi2ELi1ELi2ELi2ELb0EEENS1_24CollectiveEpilogueBwdGQAISC_fSF_Li256ELb1ELb1EEENS1_19SingleTileSchedulerILb1ELb0ELb0ELi128EEEEEEEEEvNT_6ParamsE --------------------------
	.section	.nv.constant0._ZN7cutlass13device_kernelIN5flash11enable_sm90INS1_16FlashAttnBwdSm90INS1_25CollectiveMainloopBwdSm90ILi2ELi2ELi2EN4cute5tupleIJNS5_1CILi1EEES8_S8_EEENS6_IJNS7_ILi128EEESA_NS7_ILi64EEEEEENS_10bfloat16_tEfNS_4arch4Sm90ELb0ELb0ELb1ELb1ELb1ELb1ELb0ELb0ELi2ELi1ELi2ELi2ELb0EEENS1_24CollectiveEpilogueBwdGQAISC_fSF_Li256ELb1ELb1EEENS1_19SingleTileSchedulerILb1ELb0ELb0ELi128EEEEEEEEEvNT_6ParamsE,"a",@progbits
	.sectionflags	@""
	.align	4
.nv.constant0._ZN7cutlass13device_kernelIN5flash11enable_sm90INS1_16FlashAttnBwdSm90INS1_25CollectiveMainloopBwdSm90ILi2ELi2ELi2EN4cute5tupleIJNS5_1CILi1EEES8_S8_EEENS6_IJNS7_ILi128EEESA_NS7_ILi64EEEEEENS_10bfloat16_tEfNS_4arch4Sm90ELb0ELb0ELb1ELb1ELb1ELb1ELb0ELb0ELi2ELi1ELi2ELi2ELb0EEENS1_24CollectiveEpilogueBwdGQAISC_fSF_Li256ELb1ELb1EEENS1_19SingleTileSchedulerILb1ELb0ELb0ELi128EEEEEEEEEvNT_6ParamsE:
	.zero		2560


//--------------------- .nv.constant0._ZN7cutlass13device_kernelIN5flash11enable_sm90INS1_16FlashAttnBwdSm90INS1_25CollectiveMainloopBwdSm90ILi2ELi2ELi2EN4cute5tupleIJNS5_1CILi1EEES8_S8_EEENS6_IJNS7_ILi128EEESA_NS7_ILi64EEEEEENS_10bfloat16_tEfNS_4arch4Sm90ELb0ELb1ELb1ELb0ELb0ELb1ELb0ELb0ELi2ELi1ELi2ELi2ELb0EEENS1_21CollectiveEpilogueBwdISC_SD_SF_Li256ELb0ELb0ELi1EEENS1_19SingleTileSchedulerILb0ELb0ELb0ELi128EEEEEEEEEvNT_6ParamsE --------------------------
	.section	.nv.constant0._ZN7cutlass13device_kernelIN5flash11enable_sm90INS1_16FlashAttnBwdSm90INS1_25CollectiveMainloopBwdSm90ILi2ELi2ELi2EN4cute5tupleIJNS5_1CILi1EEES8_S8_EEENS6_IJNS7_ILi128EEESA_NS7_ILi64EEEEEENS_10bfloat16_tEfNS_4arch4Sm90ELb0ELb1ELb1ELb0ELb0ELb1ELb0ELb0ELi2ELi1ELi2ELi2ELb0EEENS1_21CollectiveEpilogueBwdISC_SD_SF_Li256ELb0ELb0ELi1EEENS1_19SingleTileSchedulerILb0ELb0ELb0ELi128EEEEEEEEEvNT_6ParamsE,"a",@progbits
	.sectionflags	@""
	.align	4
.nv.constant0._ZN7cutlass13device_kernelIN5flash11enable_sm90INS1_16FlashAttnBwdSm90INS1_25CollectiveMainloopBwdSm90ILi2ELi2ELi2EN4cute5tupleIJNS5_1CILi1EEES8_S8_EEENS6_IJNS7_ILi128EEESA_NS7_ILi64EEEEEENS_10bfloat16_tEfNS_4arch4Sm90ELb0ELb1ELb1ELb0ELb0ELb1ELb0ELb0ELi2ELi1ELi2ELi2ELb0EEENS1_21CollectiveEpilogueBwdISC_SD_SF_Li256ELb0ELb0ELi1EEENS1_19SingleTileSchedulerILb0ELb0ELb0ELi128EEEEEEEEEvNT_6ParamsE:
	.zero		3200


//--------------------- .nv.constant0._ZN7cutlass13device_kernelIN5flash11enable_sm90INS1_16FlashAttnBwdSm90INS1_25CollectiveMainloopBwdSm90ILi2ELi2ELi2EN4cute5tupleIJNS5_1CILi1EEES8_S8_EEENS6_IJNS7_ILi128EEESA_NS7_ILi64EEEEEENS_10bfloat16_tEfNS_4arch4Sm90ELb0ELb1ELb1ELb0ELb1ELb1ELb0ELb0ELi2ELi1ELi2ELi2ELb0EEENS1_21CollectiveEpilogueBwdISC_SD_SF_Li256ELb0ELb0ELi1EEENS1_19SingleTileSchedulerILb0ELb0ELb0ELi128EEEEEEEEEvNT_6ParamsE --------------------------
	.section	.nv.constant0._ZN7cutlass13device_kernelIN5flash11enable_sm90INS1_16FlashAttnBwdSm90INS1_25CollectiveMainloopBwdSm90ILi2ELi2ELi2EN4cute5tupleIJNS5_1CILi1EEES8_S8_EEENS6_IJNS7_ILi128EEESA_NS7_ILi64EEEEEENS_10bfloat16_tEfNS_4arch4Sm90ELb0ELb1ELb1ELb0ELb1ELb1ELb0ELb0ELi2ELi1ELi2ELi2ELb0EEENS1_21CollectiveEpilogueBwdISC_SD_SF_Li256ELb0ELb0ELi1EEENS1_19SingleTileSchedulerILb0ELb0ELb0ELi128EEEEEEEEEvNT_6ParamsE,"a",@progbits
	.sectionflags	@""
	.align	4
.nv.constant0._ZN7cutlass13device_kernelIN5flash11enable_sm90INS1_16FlashAttnBwdSm90INS1_25CollectiveMainloopBwdSm90ILi2ELi2ELi2EN4cute5tupleIJNS5_1CILi1EEES8_S8_EEENS6_IJNS7_ILi128EEESA_NS7_ILi64EEEEEENS_10bfloat16_tEfNS_4arch4Sm90ELb0ELb1ELb1ELb0ELb1ELb1ELb0ELb0ELi2ELi1ELi2ELi2ELb0EEENS1_21CollectiveEpilogueBwdISC_SD_SF_Li256ELb0ELb0ELi1EEENS1_19SingleTileSchedulerILb0ELb0ELb0ELi128EEEEEEEEEvNT_6ParamsE:
	.zero		3200


//--------------------- .nv.constant0._ZN7cutlass13device_kernelIN5flash11enable_sm90INS1_16FlashAttnBwdSm90INS1_25CollectiveMainloopBwdSm90ILi2ELi2ELi2EN4cute5tupleIJNS5_1CILi1EEES8_S8_EEENS6_IJNS7_ILi128EEESA_NS7_ILi64EEEEEENS_10bfloat16_tEfNS_4arch4Sm90ELb0ELb1ELb1ELb0ELb0ELb1ELb0ELb0ELi2ELi1ELi2ELi2ELb0EEENS1_24CollectiveEpilogueBwdGQAISC_fSF_Li256ELb0ELb0EEENS1_19SingleTileSchedulerILb0ELb0ELb0ELi128EEEEEEEEEvNT_6ParamsE --------------------------
	.section	.nv.constant0._ZN7cutlass13device_kernelIN5flash11enable_sm90INS1_16FlashAttnBwdSm90INS1_25CollectiveMainloopBwdSm90ILi2ELi2ELi2EN4cute5tupleIJNS5_1CILi1EEES8_S8_EEENS6_IJNS7_ILi128EEESA_NS7_ILi64EEEEEENS_10bfloat16_tEfNS_4arch4Sm90ELb0ELb1ELb1ELb0ELb0ELb1ELb0ELb0ELi2ELi1ELi2ELi2ELb0EEENS1_24CollectiveEpilogueBwdGQAISC_fSF_Li256ELb0ELb0EEENS1_19SingleTileSchedulerILb0ELb0ELb0ELi128EEEEEEEEEvNT_6ParamsE,"a",@progbits
	.sectionflags	@""
	.align	4
.nv.constant0._ZN7cutlass13device_kernelIN5flash11enable_sm90INS1_16FlashAttnBwdSm90INS1_25CollectiveMainloopBwdSm90ILi2ELi2ELi2EN4cute5tupleIJNS5_1CILi1EEES8_S8_EEENS6_IJNS7_ILi128EEESA_NS7_ILi64EEEEEENS_10bfloat16_tEfNS_4arch4Sm90ELb0ELb1ELb1ELb0ELb0ELb1ELb0ELb0ELi2ELi1ELi2ELi2ELb0EEENS1_24CollectiveEpilogueBwdGQAISC_fSF_Li256ELb0ELb0EEENS1_19SingleTileSchedulerILb0ELb0ELb0ELi128EEEEEEEEEvNT_6ParamsE:
	.zero		2560


//--------------------- .nv.constant0._ZN7cutlass13device_kernelIN5flash11enable_sm90INS1_16FlashAttnBwdSm90INS1_25CollectiveMainloopBwdSm90ILi2ELi2ELi2EN4cute5tupleIJNS5_1CILi1EEES8_S8_EEENS6_IJNS7_ILi128EEESA_NS7_ILi64EEEEEENS_10bfloat16_tEfNS_4arch4Sm90ELb0ELb1ELb1ELb0ELb1ELb1ELb0ELb0ELi2ELi1ELi2ELi2ELb0EEENS1_24CollectiveEpilogueBwdGQAISC_fSF_Li256ELb0ELb1EEENS1_19SingleTileSchedulerILb0ELb0ELb0ELi128EEEEEEEEEvNT_6ParamsE --------------------------
	.section	.nv.constant0._ZN7cutlass13device_kernelIN5flash11enable_sm90INS1_16FlashAttnBwdSm90INS1_25CollectiveMainloopBwdSm90ILi2ELi2ELi2EN4cute5tupleIJNS5_1CILi1EEES8_S8_EEENS6_IJNS7_ILi128EEESA_NS7_ILi64EEEEEENS_10bfloat16_tEfNS_4arch4Sm90ELb0ELb1ELb1ELb0ELb1ELb1ELb0ELb0ELi2ELi1ELi2ELi2ELb0EEENS1_24CollectiveEpilogueBwdGQAISC_fSF_Li256ELb0ELb1EEENS1_19SingleTileSchedulerILb0ELb0ELb0ELi128EEEEEEEEEvNT_6ParamsE,"a",@progbits
	.sectionflags	@""
	.align	4
.nv.constant0._ZN7cutlass13device_kernelIN5flash11enable_sm90INS1_16FlashAttnBwdSm90INS1_25CollectiveMainloopBwdSm90ILi2ELi2ELi2EN4cute5tupleIJNS5_1CILi1EEES8_S8_EEENS6_IJNS7_ILi128EEESA_NS7_ILi64EEEEEENS_10bfloat16_tEfNS_4arch4Sm90ELb0ELb1ELb1ELb0ELb1ELb1ELb0ELb0ELi2ELi1ELi2ELi2ELb0EEENS1_24CollectiveEpilogueBwdGQAISC_fSF_Li256ELb0ELb1EEENS1_19SingleTileSchedulerILb0ELb0ELb0ELi128EEEEEEEEEvNT_6ParamsE:
	.zero		2560


//--------------------- .nv.constant0._ZN7cutlass13device_kernelIN5flash11enable_sm90INS1_16FlashAttnBwdSm90INS1_25CollectiveMainloopBwdSm90ILi2ELi2ELi2EN4cute5tupleIJNS5_1CILi1EEES8_S8_EEENS6_IJNS7_ILi128EEESA_NS7_ILi64EEEEEENS_10bfloat16_tEfNS_4arch4Sm90ELb0ELb1ELb1ELb1ELb0ELb1ELb0ELb0ELi2ELi1ELi2ELi2ELb0EEENS1_21CollectiveEpilogueBwdISC_SD_SF_Li256ELb1ELb0ELi1EEENS1_19SingleTileSchedulerILb1ELb0ELb0ELi128EEEEEEEEEvNT_6ParamsE --------------------------
	.section	.nv.constant0._ZN7cutlass13device_kernelIN5flash11enable_sm90INS1_16FlashAttnBwdSm90INS1_25CollectiveMainloopBwdSm90ILi2ELi2ELi2EN4cute5tupleIJNS5_1CILi1EEES8_S8_EEENS6_IJNS7_ILi128EEESA_NS7_ILi64EEEEEENS_10bfloat16_tEfNS_4arch4Sm90ELb0ELb1ELb1ELb1ELb0ELb1ELb0ELb0ELi2ELi1ELi2ELi2ELb0EEENS1_21CollectiveEpilogueBwdISC_SD_SF_Li256ELb1ELb0ELi1EEENS1_19SingleTileSchedulerILb1ELb0ELb0ELi128EEEEEEEEEvNT_6ParamsE,"a",@progbits
	.sectionflags	@""
	.align	4
.nv.constant0._ZN7cutlass13device_kernelIN5flash11enable_sm90INS1_16FlashAttnBwdSm90INS1_25CollectiveMainloopBwdSm90ILi2ELi2ELi2EN4cute5tupleIJNS5_1CILi1EEES8_S8_EEENS6_IJNS7_ILi128EEESA_NS7_ILi64EEEEEENS_10bfloat16_tEfNS_4arch4Sm90ELb0ELb1ELb1ELb1ELb0ELb1ELb0ELb0ELi2ELi1ELi2ELi2ELb0EEENS1_21CollectiveEpilogueBwdISC_SD_SF_Li256ELb1ELb0ELi1EEENS1_19SingleTileSchedulerILb1ELb0ELb0ELi128EEEEEEEEEvNT_6ParamsE:
	.zero		2560


//--------------------- .nv.constant0._ZN7cutlass13device_kernelIN5flash11enable_sm90INS1_16FlashAttnBwdSm90INS1_25CollectiveMainloopBwdSm90ILi2ELi2ELi2EN4cute5tupleIJNS5_1CILi1EEES8_S8_EEENS6_IJNS7_ILi128EEESA_NS7_ILi64EEEEEENS_10bfloat16_tEfNS_4arch4Sm90ELb0ELb1ELb1ELb1ELb1ELb1ELb0ELb0ELi2ELi1ELi2ELi2ELb0EEENS1_21CollectiveEpilogueBwdISC_SD_SF_Li256ELb1ELb0ELi1EEENS1_19SingleTileSchedulerILb1ELb0ELb0ELi128EEEEEEEEEvNT_6ParamsE --------------------------
	.section	.nv.constant0._ZN7cutlass13device_kernelIN5flash11enable_sm90INS1_16FlashAttnBwdSm90INS1_25CollectiveMainloopBwdSm90ILi2ELi2ELi2EN4cute5tupleIJNS5_1CILi1EEES8_S8_EEENS6_IJNS7_ILi128EEESA_NS7_ILi64EEEEEENS_10bfloat16_tEfNS_4arch4Sm90ELb0ELb1ELb1ELb1ELb1ELb1ELb0ELb0ELi2ELi1ELi2ELi2ELb0EEENS1_21CollectiveEpilogueBwdISC_SD_SF_Li256ELb1ELb0ELi1EEENS1_19SingleTileSchedulerILb1ELb0ELb0ELi128EEEEEEEEEvNT_6ParamsE,"a",@progbits
	.sectionflags	@""
	.align	4
.nv.constant0._ZN7cutlass13device_kernelIN5flash11enable_sm90INS1_16FlashAttnBwdSm90INS1_25CollectiveMainloopBwdSm90ILi2ELi2ELi2EN4cute5tupleIJNS5_1CILi1EEES8_S8_EEENS6_IJNS7_ILi128EEESA_NS7_ILi64EEEEEENS_10bfloat16_tEfNS_4arch4Sm90ELb0ELb1ELb1ELb1ELb1ELb1ELb0ELb0ELi2ELi1ELi2ELi2ELb0EEENS1_21CollectiveEpilogueBwdISC_SD_SF_Li256ELb1ELb0ELi1EEENS1_19SingleTileSchedulerILb1ELb0ELb0ELi128EEEEEEEEEvNT_6ParamsE:
	.zero		2560


//--------------------- .nv.constant0._ZN7cutlass13device_kernelIN5flash11enable_sm90INS1_16FlashAttnBwdSm90INS1_25CollectiveMainloopBwdSm90ILi2ELi2ELi2EN4cute5tupleIJNS5_1CILi1EEES8_S8_EEENS6_IJNS7_ILi128EEESA_NS7_ILi64EEEEEENS_10bfloat16_tEfNS_4arch4Sm90ELb0ELb1ELb1ELb1ELb0ELb1ELb0ELb0ELi2ELi1ELi2ELi2ELb0EEENS1_24CollectiveEpilogueBwdGQAISC_fSF_Li256ELb1ELb0EEENS1_19SingleTileSchedulerILb1ELb0ELb0ELi128EEEEEEEEEvNT_6ParamsE --------------------------
	.section	.nv.constant0._ZN7cutlass13device_kernelIN5flash11enable_sm90INS1_16FlashAttnBwdSm90INS1_25CollectiveMainloopBwdSm90ILi2ELi2ELi2EN4cute5tupleIJNS5_1CILi1EEES8_S8_EEENS6_IJNS7_ILi128EEESA_NS7_ILi64EEEEEENS_10bfloat16_tEfNS_4arch4Sm90ELb0ELb1ELb1ELb1ELb0ELb1ELb0ELb0ELi2ELi1ELi2ELi2ELb0EEENS1_24CollectiveEpilogueBwdGQAISC_fSF_Li256ELb1ELb0EEENS1_19SingleTileSchedulerILb1ELb0ELb0ELi128EEEEEEEEEvNT_6ParamsE,"a",@progbits
	.sectionflags	@""
	.align	4
.nv.constant0._ZN7cutlass13device_kernelIN5flash11enable_sm90INS1_16FlashAttnBwdSm90INS1_25CollectiveMainloopBwdSm90ILi2ELi2ELi2EN4cute5tupleIJNS5_1CILi1EEES8_S8_EEENS6_IJNS7_ILi128EEESA_NS7_ILi64EEEEEENS_10bfloat16_tEfNS_4arch4Sm90ELb0ELb1ELb1ELb1ELb0ELb1ELb0ELb0ELi2ELi1ELi2ELi2ELb0EEENS1_24CollectiveEpilogueBwdGQAISC_fSF_Li256ELb1ELb0EEENS1_19SingleTileSchedulerILb1ELb0ELb0ELi128EEEEEEEEEvNT_6ParamsE:
	.zero		2560


//--------------------- .nv.constant0._ZN7cutlass13device_kernelIN5flash11enable_sm90INS1_16FlashAttnBwdSm90INS1_25CollectiveMainloopBwdSm90ILi2ELi2ELi2EN4cute5tupleIJNS5_1CILi1EEES8_S8_EEENS6_IJNS7_ILi128EEESA_NS7_ILi64EEEEEENS_10bfloat16_tEfNS_4arch4Sm90ELb0ELb1ELb1ELb1ELb1ELb1ELb0ELb0ELi2ELi1ELi2ELi2ELb0EEENS1_24CollectiveEpilogueBwdGQAISC_fSF_Li256ELb1ELb1EEENS1_19SingleTileSchedulerILb1ELb0ELb0ELi128EEEEEEEEEvNT_6ParamsE --------------------------
	.section	.nv.constant0._ZN7cutlass13device_kernelIN5flash11enable_sm90INS1_16FlashAttnBwdSm90INS1_25CollectiveMainloopBwdSm90ILi2ELi2ELi2EN4cute5tupleIJNS5_1CILi1EEES8_S8_EEENS6_IJNS7_ILi128EEESA_NS7_ILi64EEEEEENS_10bfloat16_tEfNS_4arch4Sm90ELb0ELb1ELb1ELb1ELb1ELb1ELb0ELb0ELi2ELi1ELi2ELi2ELb0EEENS1_24CollectiveEpilogueBwdGQAISC_fSF_Li256ELb1ELb1EEENS1_19SingleTileSchedulerILb1ELb0ELb0ELi128EEEEEEEEEvNT_6ParamsE,"a",@progbits
	.sectionflags	@""
	.align	4
.nv.constant0._ZN7cutlass13device_kernelIN5flash11enable_sm90INS1_16FlashAttnBwdSm90INS1_25CollectiveMainloopBwdSm90ILi2ELi2ELi2EN4cute5tupleIJNS5_1CILi1EEES8_S8_EEENS6_IJNS7_ILi128EEESA_NS7_ILi64EEEEEENS_10bfloat16_tEfNS_4arch4Sm90ELb0ELb1ELb1ELb1ELb1ELb1ELb0ELb0ELi2ELi1ELi2ELi2ELb0EEENS1_24CollectiveEpilogueBwdGQAISC_fSF_Li256ELb1ELb1EEENS1_19SingleTileSchedulerILb1ELb0ELb0ELi128EEEEEEEEEvNT_6ParamsE:
	.zero		2560


//--------------------- .nv.constant0._ZN7cutlass13device_kernelIN5flash11enable_sm90INS1_16FlashAttnBwdSm90INS1_25CollectiveMainloopBwdSm90ILi2ELi2ELi2EN4cute5tupleIJNS5_1CILi1EEES8_S8_EEENS6_IJNS7_ILi96EEENS7_ILi128EEENS7_ILi64EEEEEENS_10bfloat16_tEfNS_4arch4Sm90ELb1ELb0ELb1ELb0ELb0ELb1ELb0ELb1ELi2ELi1ELi2ELi2ELb0EEENS1_21CollectiveEpilogueBwdISD_SE_SG_Li256ELb0ELb0ELi1EEENS1_25SingleTileBwdLPTSchedulerILb0ELi128ELb0EEEEEEEEEvNT_6ParamsE --------------------------
	.section	.nv.constant0._ZN7cutlass13device_kernelIN5flash11enable_sm90INS1_16FlashAttnBwdSm90INS1_25CollectiveMainloopBwdSm90ILi2ELi2ELi2EN4cute5tupleIJNS5_1CILi1EEES8_S8_EEENS6_IJNS7_ILi96EEENS7_ILi128EEENS7_ILi64EEEEEENS_10bfloat16_tEfNS_4arch4Sm90ELb1ELb0ELb1ELb0ELb0ELb1ELb0ELb1ELi2ELi1ELi2ELi2ELb0EEENS1_21CollectiveEpilogueBwdISD_SE_SG_Li256ELb0ELb0ELi1EEENS1_25SingleTileBwdLPTSchedulerILb0ELi128ELb0EEEEEEEEEvNT_6ParamsE,"a",@progbits
	.sectionflags	@""
	.align	4
.nv.constant0._ZN7cutlass13device_kernelIN5flash11enable_sm90INS1_16FlashAttnBwdSm90INS1_25CollectiveMainloopBwdSm90ILi2ELi2ELi2EN4cute5tupleIJNS5_1CILi1EEES8_S8_EEENS6_IJNS7_ILi96EEENS7_ILi128EEENS7_ILi64EEEEEENS_10bfloat16_tEfNS_4arch4Sm90ELb1ELb0ELb1ELb0ELb0ELb1ELb0ELb1ELi2ELi1ELi2ELi2ELb0EEENS1_21CollectiveEpilogueBwdISD_SE_SG_Li256ELb0ELb0ELi1EEENS1_25SingleTileBwdLPTSchedulerILb0ELi128ELb0EEEEEEEEEvNT_6ParamsE:
	.zero		3200


//--------------------- .nv.constant0._ZN7cutlass13device_kernelIN5flash11enable_sm90INS1_16FlashAttnBwdSm90INS1_25CollectiveMainloopBwdSm90ILi2ELi2ELi2EN4cute5tupleIJNS5_1CILi1EEES8_S8_EEENS6_IJNS7_ILi96EEENS7_ILi128EEENS7_ILi64EEEEEENS_10bfloat16_tEfNS_4arch4Sm90ELb1ELb0ELb1ELb0ELb1ELb1ELb0ELb1ELi2ELi1ELi2ELi2ELb0EEENS1_21CollectiveEpilogueBwdISD_SE_SG_Li256ELb0ELb0ELi1EEENS1_25SingleTileBwdLPTSchedulerILb0ELi128ELb1EEEEEEEEEvNT_6ParamsE --------------------------
	.section	.nv.constant0._ZN7cutlass13device_kernelIN5flash11enable_sm90INS1_16FlashAttnBwdSm90INS1_25CollectiveMainloopBwdSm90ILi2ELi2ELi2EN4cute5tupleIJNS5_1CILi1EEES8_S8_EEENS6_IJNS7_ILi96EEENS7_ILi128EEENS7_ILi64EEEEEENS_10bfloat16_tEfNS_4arch4Sm90ELb1ELb0ELb1ELb0ELb1ELb1ELb0ELb1ELi2ELi1ELi2ELi2ELb0EEENS1_21CollectiveEpilogueBwdISD_SE_SG_Li256ELb0ELb0ELi1EEENS1_25SingleTileBwdLPTSchedulerILb0ELi128ELb1EEEEEEEEEvNT_6ParamsE,"a",@progbits
	.sectionflags	@""
	.align	4
.nv.constant0._ZN7cutlass13device_kernelIN5flash11enable_sm90INS1_16FlashAttnBwdSm90INS1_25CollectiveMainloopBwdSm90ILi2ELi2ELi2EN4cute5tupleIJNS5_1CILi1EEES8_S8_EEENS6_IJNS7_ILi96EEENS7_ILi128EEENS7_ILi64EEEEEENS_10bfloat16_tEfNS_4arch4Sm90ELb1ELb0ELb1ELb0ELb1ELb1ELb0ELb1ELi2ELi1ELi2ELi2ELb0EEENS1_21CollectiveEpilogueBwdISD_SE_SG_Li256ELb0ELb0ELi1EEENS1_25SingleTileBwdLPTSchedulerILb0ELi128ELb1EEEEEEEEEvNT_6ParamsE:
	.zero		3200


//--------------------- .nv.constant0._ZN7cutlass13device_kernelIN5flash11enable_sm90INS1_16FlashAttnBwdSm90INS1_25CollectiveMainloopBwdSm90ILi2ELi2ELi2EN4cute5tupleIJNS5_1CILi1EEES8_S8_EEENS6_IJNS7_ILi96EEENS7_ILi128EEENS7_ILi64EEEEEENS_10bfloat16_tEfNS_4arch4Sm90ELb1ELb0ELb1ELb0ELb0ELb1ELb0ELb1ELi2ELi1ELi2ELi2ELb0EEENS1_24CollectiveEpilogueBwdGQAISD_fSG_Li256ELb0ELb0EEENS1_25SingleTileBwdLPTSchedulerILb0ELi128ELb0EEEEEEEEEvNT_6ParamsE --------------------------
	.section	.nv.constant0._ZN7cutlass13device_kernelIN5flash11enable_sm90INS1_16FlashAttnBwdSm90INS1_25CollectiveMainloopBwdSm90ILi2ELi2ELi2EN4cute5tupleIJNS5_1CILi1EEES8_S8_EEENS6_IJNS7_ILi96EEENS7_ILi128EEENS7_ILi64EEEEEENS_10bfloat16_tEfNS_4arch4Sm90ELb1ELb0ELb1ELb0ELb0ELb1ELb0ELb1ELi2ELi1ELi2ELi2ELb0EEENS1_24CollectiveEpilogueBwdGQAISD_fSG_Li256ELb0ELb0EEENS1_25SingleTileBwdLPTSchedulerILb0ELi128ELb0EEEEEEEEEvNT_6ParamsE,"a",@progbits
	.sectionflags	@""
	.align	4
.nv.constant0._ZN7cutlass13device_kernelIN5flash11enable_sm90INS1_16FlashAttnBwdSm90INS1_25CollectiveMainloopBwdSm90ILi2ELi2ELi2EN4cute5tupleIJNS5_1CILi1EEES8_S8_EEENS6_IJNS7_ILi96EEENS7_ILi128EEENS7_ILi64EEEEEENS_10bfloat16_tEfNS_4arch4Sm90ELb1ELb0ELb1ELb0ELb0ELb1ELb0ELb1ELi2ELi1ELi2ELi2ELb0EEENS1_24CollectiveEpilogueBwdGQAISD_fSG_Li256ELb0ELb0EEENS1_25SingleTileBwdLPTSchedulerILb0ELi128ELb0EEEEEEEEEvNT_6ParamsE:
	.zero		2688


//--------------------- .nv.constant0._ZN7cutlass13device_kernelIN5flash11enable_sm90INS1_16FlashAttnBwdSm90INS1_25CollectiveMainloopBwdSm90ILi2ELi2ELi2EN4cute5tupleIJNS5_1CILi1EEES8_S8_EEENS6_IJNS7_ILi96EEENS7_ILi128EEENS7_ILi64EEEEEENS_10bfloat16_tEfNS_4arch4Sm90ELb1ELb0ELb1ELb0ELb1ELb1ELb0ELb1ELi2ELi1ELi2ELi2ELb0EEENS1_24CollectiveEpilogueBwdGQAISD_fSG_Li256ELb0ELb1EEENS1_25SingleTileBwdLPTSchedulerILb0ELi128ELb1EEEEEEEEEvNT_6ParamsE --------------------------
	.section	.nv.constant0._ZN7cutlass13device_kernelIN5flash11enable_sm90INS1_16FlashAttnBwdSm90INS1_25CollectiveMainloopBwdSm90ILi2ELi2ELi2EN4cute5tupleIJNS5_1CILi1EEES8_S8_EEENS6_IJNS7_ILi96EEENS7_ILi128EEENS7_ILi64EEEEEENS_10bfloat16_tEfNS_4arch4Sm90ELb1ELb0ELb1ELb0ELb1ELb1ELb0ELb1ELi2ELi1ELi2ELi2ELb0EEENS1_24CollectiveEpilogueBwdGQAISD_fSG_Li256ELb0ELb1EEENS1_25SingleTileBwdLPTSchedulerILb0ELi128ELb1EEEEEEEEEvNT_6ParamsE,"a",@progbits
	.sectionflags	@""
	.align	4
.nv.constant0._ZN7cutlass13device_kernelIN5flash11enable_sm90INS1_16FlashAttnBwdSm90INS1_25CollectiveMainloopBwdSm90ILi2ELi2ELi2EN4cute5tupleIJNS5_1CILi1EEES8_S8_EEENS6_IJNS7_ILi96EEENS7_ILi128EEENS7_ILi64EEEEEENS_10bfloat16_tEfNS_4arch4Sm90ELb1ELb0ELb1ELb0ELb1ELb1ELb0ELb1ELi2ELi1ELi2ELi2ELb0EEENS1_24CollectiveEpilogueBwdGQAISD_fSG_Li256ELb0ELb1EEENS1_25SingleTileBwdLPTSchedulerILb0ELi128ELb1EEEEEEEEEvNT_6ParamsE:
	.zero		2688


//--------------------- .nv.constant0._ZN7cutlass13device_kernelIN5flash22FlashAttnBwdPreprocessIN4cute5tupleIJNS3_1CILi96EEENS5_ILi64EEEEEENS_10bfloat16_tEfNS_4arch4Sm90ELb1ELb0EEEEEvNT_6ParamsE --------------------------
	.section	.nv.constant0._ZN7cutlass13device_kernelIN5flash22FlashAttnBwdPreprocessIN4cute5tupleIJNS3_1CILi96EEENS5_ILi64EEEEEENS_10bfloat16_tEfNS_4arch4Sm90ELb1ELb0EEEEEvNT_6ParamsE,"a",@progbits
	.sectionflags	@""
	.align	4
.nv.constant0._ZN7cutlass13device_kernelIN5flash22FlashAttnBwdPreprocessIN4cute5tupleIJNS3_1CILi96EEENS5_ILi64EEEEEENS_10bfloat16_tEfNS_4arch4Sm90ELb1ELb0EEEEEvNT_6ParamsE:
	.zero		1136


//--------------------- .nv.constant0._ZN7cutlass13device_kernelIN5flash11enable_sm90INS1_16FlashAttnBwdSm90INS1_25CollectiveMainloopBwdSm90ILi2ELi2ELi2EN4cute5tupleIJNS5_1CILi1EEES8_S8_EEENS6_IJNS7_ILi96EEENS7_ILi128EEENS7_ILi64EEEEEENS_10bfloat16_tEfNS_4arch4Sm90ELb1ELb0ELb1ELb1ELb0ELb1ELb0ELb1ELi2ELi1ELi2ELi2ELb0EEENS1_21CollectiveEpilogueBwdISD_SE_SG_Li256ELb1ELb0ELi1EEENS1_25SingleTileBwdLPTSchedulerILb1ELi128ELb0EEEEEEEEEvNT_6ParamsE --------------------------
	.section	.nv.constant0._ZN7cutlass13device_kernelIN5flash11enable_sm90INS1_16FlashAttnBwdSm90INS1_25CollectiveMainloopBwdSm90ILi2ELi2ELi2EN4cute5tupleIJNS5_1CILi1EEES8_S8_EEENS6_IJNS7_ILi96EEENS7_ILi128EEENS7_ILi64EEEEEENS_10bfloat16_tEfNS_4arch4Sm90ELb1ELb0ELb1ELb1ELb0ELb1ELb0ELb1ELi2ELi1ELi2ELi2ELb0EEENS1_21CollectiveEpilogueBwdISD_SE_SG_Li256ELb1ELb0ELi1EEENS1_25SingleTileBwdLPTSchedulerILb1ELi128ELb0EEEEEEEEEvNT_6ParamsE,"a",@progbits
	.sectionflags	@""
	.align	4
.nv.constant0._ZN7cutlass13device_kernelIN5flash11enable_sm90INS1_16FlashAttnBwdSm90INS1_25CollectiveMainloopBwdSm90ILi2ELi2ELi2EN4cute5tupleIJNS5_1CILi1EEES8_S8_EEENS6_IJNS7_ILi96EEENS7_ILi128EEENS7_ILi64EEEEEENS_10bfloat16_tEfNS_4arch4Sm90ELb1ELb0ELb1ELb1ELb0ELb1ELb0ELb1ELi2ELi1ELi2ELi2ELb0EEENS1_21CollectiveEpilogueBwdISD_SE_SG_Li256ELb1ELb0ELi1EEENS1_25SingleTileBwdLPTSchedulerILb1ELi128ELb0EEEEEEEEEvNT_6ParamsE:
	.zero		2560


//--------------------- .nv.constant0._ZN7cutlass13device_kernelIN5flash11enable_sm90INS1_16FlashAttnBwdSm90INS1_25CollectiveMainloopBwdSm90ILi2ELi2ELi2EN4cute5tupleIJNS5_1CILi1EEES8_S8_EEENS6_IJNS7_ILi96EEENS7_ILi128EEENS7_ILi64EEEEEENS_10bfloat16_tEfNS_4arch4Sm90ELb1ELb0ELb1ELb1ELb1ELb1ELb0ELb1ELi2ELi1ELi2ELi2ELb0EEENS1_21CollectiveEpilogueBwdISD_SE_SG_Li256ELb1ELb0ELi1EEENS1_25SingleTileBwdLPTSchedulerILb1ELi128ELb1EEEEEEEEEvNT_6ParamsE --------------------------
	.section	.nv.constant0._ZN7cutlass13device_kernelIN5flash11enable_sm90INS1_16FlashAttnBwdSm90INS1_25CollectiveMainloopBwdSm90ILi2ELi2ELi2EN4cute5tupleIJNS5_1CILi1EEES8_S8_EEENS6_IJNS7_ILi96EEENS7_ILi128EEENS7_ILi64EEEEEENS_10bfloat16_tEfNS_4arch4Sm90ELb1ELb0ELb1ELb1ELb1ELb1ELb0ELb1ELi2ELi1ELi2ELi2ELb0EEENS1_21CollectiveEpilogueBwdISD_SE_SG_Li256ELb1ELb0ELi1EEENS1_25SingleTileBwdLPTSchedulerILb1ELi128ELb1EEEEEEEEEvNT_6ParamsE,"a",@progbits
	.sectionflags	@""
	.align	4
.nv.constant0._ZN7cutlass13device_kernelIN5flash11enable_sm90INS1_16FlashAttnBwdSm90INS1_25CollectiveMainloopBwdSm90ILi2ELi2ELi2EN4cute5tupleIJNS5_1CILi1EEES8_S8_EEENS6_IJNS7_ILi96EEENS7_ILi128EEENS7_ILi64EEEEEENS_10bfloat16_tEfNS_4arch4Sm90ELb1ELb0ELb1ELb1ELb1ELb1ELb0ELb1ELi2ELi1ELi2ELi2ELb0EEENS1_21CollectiveEpilogueBwdISD_SE_SG_Li256ELb1ELb0ELi1EEENS1_25SingleTileBwdLPTSchedulerILb1ELi128ELb1EEEEEEEEEvNT_6ParamsE:
	.zero		2560


//--------------------- .nv.constant0._ZN7cutlass13device_kernelIN5flash11enable_sm90INS1_16FlashAttnBwdSm90INS1_25CollectiveMainloopBwdSm90ILi2ELi2ELi2EN4cute5tupleIJNS5_1CILi1EEES8_S8_EEENS6_IJNS7_ILi96EEENS7_ILi128EEENS7_ILi64EEEEEENS_10bfloat16_tEfNS_4arch4Sm90ELb1ELb0ELb1ELb1ELb0ELb1ELb0ELb1ELi2ELi1ELi2ELi2ELb0EEENS1_24CollectiveEpilogueBwdGQAISD_fSG_Li256ELb1ELb0EEENS1_25SingleTileBwdLPTSchedulerILb1ELi128ELb0EEEEEEEEEvNT_6ParamsE --------------------------
	.section	.nv.constant0._ZN7cutlass13device_kernelIN5flash11enable_sm90INS1_16FlashAttnBwdSm90INS1_25CollectiveMainloopBwdSm90ILi2ELi2ELi2EN4cute5tupleIJNS5_1CILi1EEES8_S8_EEENS6_IJNS7_ILi96EEENS7_ILi128EEENS7_ILi64EEEEEENS_10bfloat16_tEfNS_4arch4Sm90ELb1ELb0ELb1ELb1ELb0ELb1ELb0ELb1ELi2ELi1ELi2ELi2ELb0EEENS1_24CollectiveEpilogueBwdGQAISD_fSG_Li256ELb1ELb0EEENS1_25SingleTileBwdLPTSchedulerILb1ELi128ELb0EEEEEEEEEvNT_6ParamsE,"a",@progbits
	.sectionflags	@""
	.align	4
.nv.constant0._ZN7cutlass13device_kernelIN5flash11enable_sm90INS1_16FlashAttnBwdSm90INS1_25CollectiveMainloopBwdSm90ILi2ELi2ELi2EN4cute5tupleIJNS5_1CILi1EEES8_S8_EEENS6_IJNS7_ILi96EEENS7_ILi128EEENS7_ILi64EEEEEENS_10bfloat16_tEfNS_4arch4Sm90ELb1ELb0ELb1ELb1ELb0ELb1ELb0ELb1ELi2ELi1ELi2ELi2ELb0EEENS1_24CollectiveEpilogueBwdGQAISD_fSG_Li256ELb1ELb0EEENS1_25SingleTileBwdLPTSchedulerILb1ELi128ELb0EEEEEEEEEvNT_6ParamsE:
	.zero		2688


//--------------------- .nv.constant0._ZN7cutlass13device_kernelIN5flash32FlashAttnBwdPostprocessConvertdQIN4cute5tupleIJNS3_1CILi96EEENS5_ILi64EEEEEENS_10bfloat16_tEfNS_4arch4Sm90ELi256ENS3_8TiledMMAINS3_8MMA_AtomIJNS3_4SM904GMMA27MMA_64x16x16_F32BF16BF16_SSILNSF_5MajorE1ELSH_0ELNSF_7ScaleInE1ELSI_1EEEEEENS3_6LayoutINS4_IJNS5_ILi1EEENS5_ILi2EEESM_EEENS4_IJNS5_ILi0EEESM_SP_EEEEENS4_IJNS3_10UnderscoreESS_SS_EEEEELb1EEEEEvNT_6ParamsE --------------------------
	.section	.nv.constant0._ZN7cutlass13device_kernelIN5flash32FlashAttnBwdPostprocessConvertdQIN4cute5tupleIJNS3_1CILi96EEENS5_ILi64EEEEEENS_10bfloat16_tEfNS_4arch4Sm90ELi256ENS3_8TiledMMAINS3_8MMA_AtomIJNS3_4SM904GMMA27MMA_64x16x16_F32BF16BF16_SSILNSF_5MajorE1ELSH_0ELNSF_7ScaleInE1ELSI_1EEEEEENS3_6LayoutINS4_IJNS5_ILi1EEENS5_ILi2EEESM_EEENS4_IJNS5_ILi0EEESM_SP_EEEEENS4_IJNS3_10UnderscoreESS_SS_EEEEELb1EEEEEvNT_6ParamsE,"a",@progbits
	.sectionflags	@""
	.align	4
.nv.constant0._ZN7cutlass13device_kernelIN5flash32FlashAttnBwdPostprocessConvertdQIN4cute5tupleIJNS3_1CILi96EEENS5_ILi64EEEEEENS_10bfloat16_tEfNS_4arch4Sm90ELi256ENS3_8TiledMMAINS3_8MMA_AtomIJNS3_4SM904GMMA27MMA_64x16x16_F32BF16BF16_SSILNSF_5MajorE1ELSH_0ELNSF_7ScaleInE1ELSI_1EEEEEENS3_6LayoutINS4_IJNS5_ILi1EEENS5_ILi2EEESM_EEENS4_IJNS5_ILi0EEESM_SP_EEEEENS4_IJNS3_10UnderscoreESS_SS_EEEEELb1EEEEEvNT_6ParamsE:
	.zero		1008


//--------------------- .nv.constant0._ZN7cutlass13device_kernelIN5flash11enable_sm90INS1_16FlashAttnBwdSm90INS1_25CollectiveMainloopBwdSm90ILi2ELi2ELi2EN4cute5tupleIJNS5_1CILi1EEES8_S8_EEENS6_IJNS7_ILi96EEENS7_ILi128EEENS7_ILi64EEEEEENS_10bfloat16_tEfNS_4arch4Sm90ELb1ELb0ELb1ELb1ELb1ELb1ELb0ELb1ELi2ELi1ELi2ELi2ELb0EEENS1_24CollectiveEpilogueBwdGQAISD_fSG_Li256ELb1ELb1EEENS1_25SingleTileBwdLPTSchedulerILb1ELi128ELb1EEEEEEEEEvNT_6ParamsE --------------------------
	.section	.nv.constant0._ZN7cutlass13device_kernelIN5flash11enable_sm90INS1_16FlashAttnBwdSm90INS1_25CollectiveMainloopBwdSm90ILi2ELi2ELi2EN4cute5tupleIJNS5_1CILi1EEES8_S8_EEENS6_IJNS7_ILi96EEENS7_ILi128EEENS7_ILi64EEEEEENS_10bfloat16_tEfNS_4arch4Sm90ELb1ELb0ELb1ELb1ELb1ELb1ELb0ELb1ELi2ELi1ELi2ELi2ELb0EEENS1_24CollectiveEpilogueBwdGQAISD_fSG_Li256ELb1ELb1EEENS1_25SingleTileBwdLPTSchedulerILb1ELi128ELb1EEEEEEEEEvNT_6ParamsE,"a",@progbits
	.sectionflags	@""
	.align	4
.nv.constant0._ZN7cutlass13device_kernelIN5flash11enable_sm90INS1_16FlashAttnBwdSm90INS1_25CollectiveMainloopBwdSm90ILi2ELi2ELi2EN4cute5tupleIJNS5_1CILi1EEES8_S8_EEENS6_IJNS7_ILi96EEENS7_ILi128EEENS7_ILi64EEEEEENS_10bfloat16_tEfNS_4arch4Sm90ELb1ELb0ELb1ELb1ELb1ELb1ELb0ELb1ELi2ELi1ELi2ELi2ELb0EEENS1_24CollectiveEpilogueBwdGQAISD_fSG_Li256ELb1ELb1EEENS1_25SingleTileBwdLPTSchedulerILb1ELi128ELb1EEEEEEEEEvNT_6ParamsE:
	.zero		2688


//--------------------- .nv.constant0._ZN7cutlass13device_kernelIN5flash22FlashAttnBwdPreprocessIN4cute5tupleIJNS3_1CILi96EEENS5_ILi64EEEEEENS_10bfloat16_tEfNS_4arch4Sm90ELb1ELb1EEEEEvNT_6ParamsE --------------------------
	.section	.nv.constant0._ZN7cutlass13device_kernelIN5flash22FlashAttnBwdPreprocessIN4cute5tupleIJNS3_1CILi96EEENS5_ILi64EEEEEENS_10bfloat16_tEfNS_4arch4Sm90ELb1ELb1EEEEEvNT_6ParamsE,"a",@progbits
	.sectionflags	@""
	.align	4
.nv.constant0._ZN7cutlass13device_kernelIN5flash22FlashAttnBwdPreprocessIN4cute5tupleIJNS3_1CILi96EEENS5_ILi64EEEEEENS_10bfloat16_tEfNS_4arch4Sm90ELb1ELb1EEEEEvNT_6ParamsE:
	.zero		1136


//--------------------- .nv.constant0._ZN7cutlass13device_kernelIN5flash11enable_sm90INS1_16FlashAttnBwdSm90INS1_25CollectiveMainloopBwdSm90ILi2ELi2ELi2EN4cute5tupleIJNS5_1CILi1EEES8_S8_EEENS6_IJNS7_ILi128EEESA_NS7_ILi64EEEEEENS_10bfloat16_tEfNS_4arch4Sm90ELb0ELb0ELb0ELb0ELb0ELb1ELb0ELb0ELi2ELi1ELi2ELi2ELb0EEENS1_21CollectiveEpilogueBwdISC_SD_SF_Li256ELb0ELb0ELi1EEENS1_19SingleTileSchedulerILb0ELb0ELb0ELi128EEEEEEEEEvNT_6ParamsE --------------------------
	.section	.nv.constant0._ZN7cutlass13device_kernelIN5flash11enable_sm90INS1_16FlashAttnBwdSm90INS1_25CollectiveMainloopBwdSm90ILi2ELi2ELi2EN4cute5tupleIJNS5_1CILi1EEES8_S8_EEENS6_IJNS7_ILi128EEESA_NS7_ILi64EEEEEENS_10bfloat16_tEfNS_4arch4Sm90ELb0ELb0ELb0ELb0ELb0ELb1ELb0ELb0ELi2ELi1ELi2ELi2ELb0EEENS1_21CollectiveEpilogueBwdISC_SD_SF_Li256ELb0ELb0ELi1EEENS1_19SingleTileSchedulerILb0ELb0ELb0ELi128EEEEEEEEEvNT_6ParamsE,"a",@progbits
	.sectionflags	@""
	.align	4
.nv.constant0._ZN7cutlass13device_kernelIN5flash11enable_sm90INS1_16FlashAttnBwdSm90INS1_25CollectiveMainloopBwdSm90ILi2ELi2ELi2EN4cute5tupleIJNS5_1CILi1EEES8_S8_EEENS6_IJNS7_ILi128EEESA_NS7_ILi64EEEEEENS_10bfloat16_tEfNS_4arch4Sm90ELb0ELb0ELb0ELb0ELb0ELb1ELb0ELb0ELi2ELi1ELi2ELi2ELb0EEENS1_21CollectiveEpilogueBwdISC_SD_SF_Li256ELb0ELb0ELi1EEENS1_19SingleTileSchedulerILb0ELb0ELb0ELi128EEEEEEEEEvNT_6ParamsE:
	.zero		3200


//--------------------- .nv.constant0._ZN7cutlass13device_kernelIN5flash11enable_sm90INS1_16FlashAttnBwdSm90INS1_25CollectiveMainloopBwdSm90ILi2ELi2ELi2EN4cute5tupleIJNS5_1CILi1EEES8_S8_EEENS6_IJNS7_ILi128EEESA_NS7_ILi64EEEEEENS_10bfloat16_tEfNS_4arch4Sm90ELb0ELb0ELb0ELb0ELb1ELb1ELb0ELb0ELi2ELi1ELi2ELi2ELb0EEENS1_21CollectiveEpilogueBwdISC_SD_SF_Li256ELb0ELb0ELi1EEENS1_19SingleTileSchedulerILb0ELb0ELb0ELi128EEEEEEEEEvNT_6ParamsE --------------------------
	.section	.nv.constant0._ZN7cutlass13device_kernelIN5flash11enable_sm90INS1_16FlashAttnBwdSm90INS1_25CollectiveMainloopBwdSm90ILi2ELi2ELi2EN4cute5tupleIJNS5_1CILi1EEES8_S8_EEENS6_IJNS7_ILi128EEESA_NS7_ILi64EEEEEENS_10bfloat16_tEfNS_4arch4Sm90ELb0ELb0ELb0ELb0ELb1ELb1ELb0ELb0ELi2ELi1ELi2ELi2ELb0EEENS1_21CollectiveEpilogueBwdISC_SD_SF_Li256ELb0ELb0ELi1EEENS1_19SingleTileSchedulerILb0ELb0ELb0ELi128EEEEEEEEEvNT_6ParamsE,"a",@progbits
	.sectionflags	@""
	.align	4
.nv.constant0._ZN7cutlass13device_kernelIN5flash11enable_sm90INS1_16FlashAttnBwdSm90INS1_25CollectiveMainloopBwdSm90ILi2ELi2ELi2EN4cute5tupleIJNS5_1CILi1EEES8_S8_EEENS6_IJNS7_ILi128EEESA_NS7_ILi64EEEEEENS_10bfloat16_tEfNS_4arch4Sm90ELb0ELb0ELb0ELb0ELb1ELb1ELb0ELb0ELi2ELi1ELi2ELi2ELb0EEENS1_21CollectiveEpilogueBwdISC_SD_SF_Li256ELb0ELb0ELi1EEENS1_19SingleTileSchedulerILb0ELb0ELb0ELi128EEEEEEEEEvNT_6ParamsE:
	.zero		3200


//--------------------- .nv.constant0._ZN7cutlass13device_kernelIN5flash11enable_sm90INS1_16FlashAttnBwdSm90INS1_25CollectiveMainloopBwdSm90ILi2ELi2ELi2EN4cute5tupleIJNS5_1CILi1EEES8_S8_EEENS6_IJNS7_ILi128EEESA_NS7_ILi64EEEEEENS_10bfloat16_tEfNS_4arch4Sm90ELb0ELb0ELb0ELb0ELb0ELb1ELb0ELb0ELi2ELi1ELi2ELi2ELb0EEENS1_24CollectiveEpilogueBwdGQAISC_fSF_Li256ELb0ELb0EEENS1_19SingleTileSchedulerILb0ELb0ELb0ELi128EEEEEEEEEvNT_6ParamsE --------------------------
	.section	.nv.constant0._ZN7cutlass13device_kernelIN5flash11enable_sm90INS1_16FlashAttnBwdSm90INS1_25CollectiveMainloopBwdSm90ILi2ELi2ELi2EN4cute5tupleIJNS5_1CILi1EEES8_S8_EEENS6_IJNS7_ILi128EEESA_NS7_ILi64EEEEEENS_10bfloat16_tEfNS_4arch4Sm90ELb0ELb0ELb0ELb0ELb0ELb1ELb0ELb0ELi2ELi1ELi2ELi2ELb0EEENS1_24CollectiveEpilogueBwdGQAISC_fSF_Li256ELb0ELb0EEENS1_19SingleTileSchedulerILb0ELb0ELb0ELi128EEEEEEEEEvNT_6ParamsE,"a",@progbits
	.sectionflags	@""
	.align	4
.nv.constant0._ZN7cutlass13device_kernelIN5flash11enable_sm90INS1_16FlashAttnBwdSm90INS1_25CollectiveMainloopBwdSm90ILi2ELi2ELi2EN4cute5tupleIJNS5_1CILi1EEES8_S8_EEENS6_IJNS7_ILi128EEESA_NS7_ILi64EEEEEENS_10bfloat16_tEfNS_4arch4Sm90ELb0ELb0ELb0ELb0ELb0ELb1ELb0ELb0ELi2ELi1ELi2ELi2ELb0EEENS1_24CollectiveEpilogueBwdGQAISC_fSF_Li256ELb0ELb0EEENS1_19SingleTileSchedulerILb0ELb0ELb0ELi128EEEEEEEEEvNT_6ParamsE:
	.zero		2560


//--------------------- .nv.constant0._ZN7cutlass13device_kernelIN5flash11enable_sm90INS1_16FlashAttnBwdSm90INS1_25CollectiveMainloopBwdSm90ILi2ELi2ELi2EN4cute5tupleIJNS5_1CILi1EEES8_S8_EEENS6_IJNS7_ILi128EEESA_NS7_ILi64EEEEEENS_10bfloat16_tEfNS_4arch4Sm90ELb0ELb0ELb0ELb0ELb1ELb1ELb0ELb0ELi2ELi1ELi2ELi2ELb0EEENS1_24CollectiveEpilogueBwdGQAISC_fSF_Li256ELb0ELb1EEENS1_19SingleTileSchedulerILb0ELb0ELb0ELi128EEEEEEEEEvNT_6ParamsE --------------------------
	.section	.nv.constant0._ZN7cutlass13device_kernelIN5flash11enable_sm90INS1_16FlashAttnBwdSm90INS1_25CollectiveMainloopBwdSm90ILi2ELi2ELi2EN4cute5tupleIJNS5_1CILi1EEES8_S8_EEENS6_IJNS7_ILi128EEESA_NS7_ILi64EEEEEENS_10bfloat16_tEfNS_4arch4Sm90ELb0ELb0ELb0ELb0ELb1ELb1ELb0ELb0ELi2ELi1ELi2ELi2ELb0EEENS1_24CollectiveEpilogueBwdGQAISC_fSF_Li256ELb0ELb1EEENS1_19SingleTileSchedulerILb0ELb0ELb0ELi128EEEEEEEEEvNT_6ParamsE,"a",@progbits
	.sectionflags	@""
	.align	4
.nv.constant0._ZN7cutlass13device_kernelIN5flash11enable_sm90INS1_16FlashAttnBwdSm90INS1_25CollectiveMainloopBwdSm90ILi2ELi2ELi2EN4cute5tupleIJNS5_1CILi1EEES8_S8_EEENS6_IJNS7_ILi128EEESA_NS7_ILi64EEEEEENS_10bfloat16_tEfNS_4arch4Sm90ELb0ELb0ELb0ELb0ELb1ELb1ELb0ELb0ELi2ELi1ELi2ELi2ELb0EEENS1_24CollectiveEpilogueBwdGQAISC_fSF_Li256ELb0ELb1EEENS1_19SingleTileSchedulerILb0ELb0ELb0ELi128EEEEEEEEEvNT_6ParamsE:
	.zero		2560


//--------------------- .nv.constant0._ZN7cutlass13device_kernelIN5flash11enable_sm90INS1_16FlashAttnBwdSm90INS1_25CollectiveMainloopBwdSm90ILi2ELi2ELi2EN4cute5tupleIJNS5_1CILi1EEES8_S8_EEENS6_IJNS7_ILi128EEESA_NS7_ILi64EEEEEENS_10bfloat16_tEfNS_4arch4Sm90ELb0ELb0ELb0ELb1ELb0ELb1ELb0ELb0ELi2ELi1ELi2ELi2ELb0EEENS1_21CollectiveEpilogueBwdISC_SD_SF_Li256ELb1ELb0ELi1EEENS1_19SingleTileSchedulerILb1ELb0ELb0ELi128EEEEEEEEEvNT_6ParamsE --------------------------
	.section	.nv.constant0._ZN7cutlass13device_kernelIN5flash11enable_sm90INS1_16FlashAttnBwdSm90INS1_25CollectiveMainloopBwdSm90ILi2ELi2ELi2EN4cute5tupleIJNS5_1CILi1EEES8_S8_EEENS6_IJNS7_ILi128EEESA_NS7_ILi64EEEEEENS_10bfloat16_tEfNS_4arch4Sm90ELb0ELb0ELb0ELb1ELb0ELb1ELb0ELb0ELi2ELi1ELi2ELi2ELb0EEENS1_21CollectiveEpilogueBwdISC_SD_SF_Li256ELb1ELb0ELi1EEENS1_19SingleTileSchedulerILb1ELb0ELb0ELi128EEEEEEEEEvNT_6ParamsE,"a",@progbits
	.sectionflags	@""
	.align	4
.nv.constant0._ZN7cutlass13device_kernelIN5flash11enable_sm90INS1_16FlashAttnBwdSm90INS1_25CollectiveMainloopBwdSm90ILi2ELi2ELi2EN4cute5tupleIJNS5_1CILi1EEES8_S8_EEENS6_IJNS7_ILi128EEESA_NS7_ILi64EEEEEENS_10bfloat16_tEfNS_4arch4Sm90ELb0ELb0ELb0ELb1ELb0ELb1ELb0ELb0ELi2ELi1ELi2ELi2ELb0EEENS1_21CollectiveEpilogueBwdISC_SD_SF_Li256ELb1ELb0ELi1EEENS1_19SingleTileSchedulerILb1ELb0ELb0ELi128EEEEEEEEEvNT_6ParamsE:
	.zero		2560


//--------------------- .nv.constant0._ZN7cutlass13device_kernelIN5flash11enable_sm90INS1_16FlashAttnBwdSm90INS1_25CollectiveMainloopBwdSm90ILi2ELi2ELi2EN4cute5tupleIJNS5_1CILi1EEES8_S8_EEENS6_IJNS7_ILi128EEESA_NS7_ILi64EEEEEENS_10bfloat16_tEfNS_4arch4Sm90ELb0ELb0ELb0ELb1ELb1ELb1ELb0ELb0ELi2ELi1ELi2ELi2ELb0EEENS1_21CollectiveEpilogueBwdISC_SD_SF_Li256ELb1ELb0ELi1EEENS1_19SingleTileSchedulerILb1ELb0ELb0ELi128EEEEEEEEEvNT_6ParamsE --------------------------
	.section	.nv.constant0._ZN7cutlass13device_kernelIN5flash11enable_sm90INS1_16FlashAttnBwdSm90INS1_25CollectiveMainloopBwdSm90ILi2ELi2ELi2EN4cute5tupleIJNS5_1CILi1EEES8_S8_EEENS6_IJNS7_ILi128EEESA_NS7_ILi64EEEEEENS_10bfloat16_tEfNS_4arch4Sm90ELb0ELb0ELb0ELb1ELb1ELb1ELb0ELb0ELi2ELi1ELi2ELi2ELb0EEENS1_21CollectiveEpilogueBwdISC_SD_SF_Li256ELb1ELb0ELi1EEENS1_19SingleTileSchedulerILb1ELb0ELb0ELi128EEEEEEEEEvNT_6ParamsE,"a",@progbits
	.sectionflags	@""
	.align	4
.nv.constant0._ZN7cutlass13device_kernelIN5flash11enable_sm90INS1_16FlashAttnBwdSm90INS1_25CollectiveMainloopBwdSm90ILi2ELi2ELi2EN4cute5tupleIJNS5_1CILi1EEES8_S8_EEENS6_IJNS7_ILi128EEESA_NS7_ILi64EEEEEENS_10bfloat16_tEfNS_4arch4Sm90ELb0ELb0ELb0ELb1ELb1ELb1ELb0ELb0ELi2ELi1ELi2ELi2ELb0EEENS1_21CollectiveEpilogueBwdISC_SD_SF_Li256ELb1ELb0ELi1EEENS1_19SingleTileSchedulerILb1ELb0ELb0ELi128EEEEEEEEEvNT_6ParamsE:
	.zero		2560


//--------------------- .nv.constant0._ZN7cutlass13device_kernelIN5flash11enable_sm90INS1_16FlashAttnBwdSm90INS1_25CollectiveMainloopBwdSm90ILi2ELi2ELi2EN4cute5tupleIJNS5_1CILi1EEES8_S8_EEENS6_IJNS7_ILi128EEESA_NS7_ILi64EEEEEENS_10bfloat16_tEfNS_4arch4Sm90ELb0ELb0ELb0ELb1ELb0ELb1ELb0ELb0ELi2ELi1ELi2ELi2ELb0EEENS1_24CollectiveEpilogueBwdGQAISC_fSF_Li256ELb1ELb0EEENS1_19SingleTileSchedulerILb1ELb0ELb0ELi128EEEEEEEEEvNT_6ParamsE --------------------------
	.section	.nv.constant0._ZN7cutlass13device_kernelIN5flash11enable_sm90INS1_16FlashAttnBwdSm90INS1_25CollectiveMainloopBwdSm90ILi2ELi2ELi2EN4cute5tupleIJNS5_1CILi1EEES8_S8_EEENS6_IJNS7_ILi128EEESA_NS7_ILi64EEEEEENS_10bfloat16_tEfNS_4arch4Sm90ELb0ELb0ELb0ELb1ELb0ELb1ELb0ELb0ELi2ELi1ELi2ELi2ELb0EEENS1_24CollectiveEpilogueBwdGQAISC_fSF_Li256ELb1ELb0EEENS1_19SingleTileSchedulerILb1ELb0ELb0ELi128EEEEEEEEEvNT_6ParamsE,"a",@progbits
	.sectionflags	@""
	.align	4
.nv.constant0._ZN7cutlass13device_kernelIN5flash11enable_sm90INS1_16FlashAttnBwdSm90INS1_25CollectiveMainloopBwdSm90ILi2ELi2ELi2EN4cute5tupleIJNS5_1CILi1EEES8_S8_EEENS6_IJNS7_ILi128EEESA_NS7_ILi64EEEEEENS_10bfloat16_tEfNS_4arch4Sm90ELb0ELb0ELb0ELb1ELb0ELb1ELb0ELb0ELi2ELi1ELi2ELi2ELb0EEENS1_24CollectiveEpilogueBwdGQAISC_fSF_Li256ELb1ELb0EEENS1_19SingleTileSchedulerILb1ELb0ELb0ELi128EEEEEEEEEvNT_6ParamsE:
	.zero		2560


//--------------------- .nv.constant0._ZN7cutlass13device_kernelIN5flash11enable_sm90INS1_16FlashAttnBwdSm90INS1_25CollectiveMainloopBwdSm90ILi2ELi2ELi2EN4cute5tupleIJNS5_1CILi1EEES8_S8_EEENS6_IJNS7_ILi128EEESA_NS7_ILi64EEEEEENS_10bfloat16_tEfNS_4arch4Sm90ELb0ELb0ELb0ELb1ELb1ELb1ELb0ELb0ELi2ELi1ELi2ELi2ELb0EEENS1_24CollectiveEpilogueBwdGQAISC_fSF_Li256ELb1ELb1EEENS1_19SingleTileSchedulerILb1ELb0ELb0ELi128EEEEEEEEEvNT_6ParamsE --------------------------
	.section	.nv.constant0._ZN7cutlass13device_kernelIN5flash11enable_sm90INS1_16FlashAttnBwdSm90INS1_25CollectiveMainloopBwdSm90ILi2ELi2ELi2EN4cute5tupleIJNS5_1CILi1EEES8_S8_EEENS6_IJNS7_ILi128EEESA_NS7_ILi64EEEEEENS_10bfloat16_tEfNS_4arch4Sm90ELb0ELb0ELb0ELb1ELb1ELb1ELb0ELb0ELi2ELi1ELi2ELi2ELb0EEENS1_24CollectiveEpilogueBwdGQAISC_fSF_Li256ELb1ELb1EEENS1_19SingleTileSchedulerILb1ELb0ELb0ELi128EEEEEEEEEvNT_6ParamsE,"a",@progbits
	.sectionflags	@""
	.align	4
.nv.constant0._ZN7cutlass13device_kernelIN5flash11enable_sm90INS1_16FlashAttnBwdSm90INS1_25CollectiveMainloopBwdSm90ILi2ELi2ELi2EN4cute5tupleIJNS5_1CILi1EEES8_S8_EEENS6_IJNS7_ILi128EEESA_NS7_ILi64EEEEEENS_10bfloat16_tEfNS_4arch4Sm90ELb0ELb0ELb0ELb1ELb1ELb1ELb0ELb0ELi2ELi1ELi2ELi2ELb0EEENS1_24CollectiveEpilogueBwdGQAISC_fSF_Li256ELb1ELb1EEENS1_19SingleTileSchedulerILb1ELb0ELb0ELi128EEEEEEEEEvNT_6ParamsE:
	.zero		2560


//--------------------- .nv.constant0._ZN7cutlass13device_kernelIN5flash11enable_sm90INS1_16FlashAttnBwdSm90INS1_25CollectiveMainloopBwdSm90ILi2ELi2ELi2EN4cute5tupleIJNS5_1CILi1EEES8_S8_EEENS6_IJNS7_ILi128EEESA_NS7_ILi64EEEEEENS_10bfloat16_tEfNS_4arch4Sm90ELb0ELb1ELb0ELb0ELb0ELb1ELb0ELb0ELi2ELi1ELi2ELi2ELb0EEENS1_21CollectiveEpilogueBwdISC_SD_SF_Li256ELb0ELb0ELi1EEENS1_19SingleTileSchedulerILb0ELb0ELb0ELi128EEEEEEEEEvNT_6ParamsE --------------------------
	.section	.nv.constant0._ZN7cutlass13device_kernelIN5flash11enable_sm90INS1_16FlashAttnBwdSm90INS1_25CollectiveMainloopBwdSm90ILi2ELi2ELi2EN4cute5tupleIJNS5_1CILi1EEES8_S8_EEENS6_IJNS7_ILi128EEESA_NS7_ILi64EEEEEENS_10bfloat16_tEfNS_4arch4Sm90ELb0ELb1ELb0ELb0ELb0ELb1ELb0ELb0ELi2ELi1ELi2ELi2ELb0EEENS1_21CollectiveEpilogueBwdISC_SD_SF_Li256ELb0ELb0ELi1EEENS1_19SingleTileSchedulerILb0ELb0ELb0ELi128EEEEEEEEEvNT_6ParamsE,"a",@progbits
	.sectionflags	@""
	.align	4
.nv.constant0._ZN7cutlass13device_kernelIN5flash11enable_sm90INS1_16FlashAttnBwdSm90INS1_25CollectiveMainloopBwdSm90ILi2ELi2ELi2EN4cute5tupleIJNS5_1CILi1EEES8_S8_EEENS6_IJNS7_ILi128EEESA_NS7_ILi64EEEEEENS_10bfloat16_tEfNS_4arch4Sm90ELb0ELb1ELb0ELb0ELb0ELb1ELb0ELb0ELi2ELi1ELi2ELi2ELb0EEENS1_21CollectiveEpilogueBwdISC_SD_SF_Li256ELb0ELb0ELi1EEENS1_19SingleTileSchedulerILb0ELb0ELb0ELi128EEEEEEEEEvNT_6ParamsE:
	.zero		3200


//--------------------- .nv.constant0._ZN7cutlass13device_kernelIN5flash11enable_sm90INS1_16FlashAttnBwdSm90INS1_25CollectiveMainloopBwdSm90ILi2ELi2ELi2EN4cute5tupleIJNS5_1CILi1EEES8_S8_EEENS6_IJNS7_ILi128EEESA_NS7_ILi64EEEEEENS_10bfloat16_tEfNS_4arch4Sm90ELb0ELb1ELb0ELb0ELb1ELb1ELb0ELb0ELi2ELi1ELi2ELi2ELb0EEENS1_21CollectiveEpilogueBwdISC_SD_SF_Li256ELb0ELb0ELi1EEENS1_19SingleTileSchedulerILb0ELb0ELb0ELi128EEEEEEEEEvNT_6ParamsE --------------------------
	.section	.nv.constant0._ZN7cutlass13device_kernelIN5flash11enable_sm90INS1_16FlashAttnBwdSm90INS1_25CollectiveMainloopBwdSm90ILi2ELi2ELi2EN4cute5tupleIJNS5_1CILi1EEES8_S8_EEENS6_IJNS7_ILi128EEESA_NS7_ILi64EEEEEENS_10bfloat16_tEfNS_4arch4Sm90ELb0ELb1ELb0ELb0ELb1ELb1ELb0ELb0ELi2ELi1ELi2ELi2ELb0EEENS1_21CollectiveEpilogueBwdISC_SD_SF_Li256ELb0ELb0ELi1EEENS1_19SingleTileSchedulerILb0ELb0ELb0ELi128EEEEEEEEEvNT_6ParamsE,"a",@progbits
	.sectionflags	@""
	.align	4
.nv.constant0._ZN7cutlass13device_kernelIN5flash11enable_sm90INS1_16FlashAttnBwdSm90INS1_25CollectiveMainloopBwdSm90ILi2ELi2ELi2EN4cute5tupleIJNS5_1CILi1EEES8_S8_EEENS6_IJNS7_ILi128EEESA_NS7_ILi64EEEEEENS_10bfloat16_tEfNS_4arch4Sm90ELb0ELb1ELb0ELb0ELb1ELb1ELb0ELb0ELi2ELi1ELi2ELi2ELb0EEENS1_21CollectiveEpilogueBwdISC_SD_SF_Li256ELb0ELb0ELi1EEENS1_19SingleTileSchedulerILb0ELb0ELb0ELi128EEEEEEEEEvNT_6ParamsE:
	.zero		3200


//--------------------- .nv.constant0._ZN7cutlass13device_kernelIN5flash11enable_sm90INS1_16FlashAttnBwdSm90INS1_25CollectiveMainloopBwdSm90ILi2ELi2ELi2EN4cute5tupleIJNS5_1CILi1EEES8_S8_EEENS6_IJNS7_ILi128EEESA_NS7_ILi64EEEEEENS_10bfloat16_tEfNS_4arch4Sm90ELb0ELb1ELb0ELb0ELb0ELb1ELb0ELb0ELi2ELi1ELi2ELi2ELb0EEENS1_24CollectiveEpilogueBwdGQAISC_fSF_Li256ELb0ELb0EEENS1_19SingleTileSchedulerILb0ELb0ELb0ELi128EEEEEEEEEvNT_6ParamsE --------------------------
	.section	.nv.constant0._ZN7cutlass13device_kernelIN5flash11enable_sm90INS1_16FlashAttnBwdSm90INS1_25CollectiveMainloopBwdSm90ILi2ELi2ELi2EN4cute5tupleIJNS5_1CILi1EEES8_S8_EEENS6_IJNS7_ILi128EEESA_NS7_ILi64EEEEEENS_10bfloat16_tEfNS_4arch4Sm90ELb0ELb1ELb0ELb0ELb0ELb1ELb0ELb0ELi2ELi1ELi2ELi2ELb0EEENS1_24CollectiveEpilogueBwdGQAISC_fSF_Li256ELb0ELb0EEENS1_19SingleTileSchedulerILb0ELb0ELb0ELi128EEEEEEEEEvNT_6ParamsE,"a",@progbits
	.sectionflags	@""
	.align	4
.nv.constant0._ZN7cutlass13device_kernelIN5flash11enable_sm90INS1_16FlashAttnBwdSm90INS1_25CollectiveMainloopBwdSm90ILi2ELi2ELi2EN4cute5tupleIJNS5_1CILi1EEES8_S8_EEENS6_IJNS7_ILi128EEESA_NS7_ILi64EEEEEENS_10bfloat16_tEfNS_4arch4Sm90ELb0ELb1ELb0ELb0ELb0ELb1ELb0ELb0ELi2ELi1ELi2ELi2ELb0EEENS1_24CollectiveEpilogueBwdGQAISC_fSF_Li256ELb0ELb0EEENS1_19SingleTileSchedulerILb0ELb0ELb0ELi128EEEEEEEEEvNT_6ParamsE:
	.zero		2560


//--------------------- .nv.constant0._ZN7cutlass13device_kernelIN5flash11enable_sm90INS1_16FlashAttnBwdSm90INS1_25CollectiveMainloopBwdSm90ILi2ELi2ELi2EN4cute5tupleIJNS5_1CILi1EEES8_S8_EEENS6_IJNS7_ILi128EEESA_NS7_ILi64EEEEEENS_10bfloat16_tEfNS_4arch4Sm90ELb0ELb1ELb0ELb0ELb1ELb1ELb0ELb0ELi2ELi1ELi2ELi2ELb0EEENS1_24CollectiveEpilogueBwdGQAISC_fSF_Li256ELb0ELb1EEENS1_19SingleTileSchedulerILb0ELb0ELb0ELi128EEEEEEEEEvNT_6ParamsE --------------------------
	.section	.nv.constant0._ZN7cutlass13device_kernelIN5flash11enable_sm90INS1_16FlashAttnBwdSm90INS1_25CollectiveMainloopBwdSm90ILi2ELi2ELi2EN4cute5tupleIJNS5_1CILi1EEES8_S8_EEENS6_IJNS7_ILi128EEESA_NS7_ILi64EEEEEENS_10bfloat16_tEfNS_4arch4Sm90ELb0ELb1ELb0ELb0ELb1ELb1ELb0ELb0ELi2ELi1ELi2ELi2ELb0EEENS1_24CollectiveEpilogueBwdGQAISC_fSF_Li256ELb0ELb1EEENS1_19SingleTileSchedulerILb0ELb0ELb0ELi128EEEEEEEEEvNT_6ParamsE,"a",@progbits
	.sectionflags	@""
	.align	4
.nv.constant0._ZN7cutlass13device_kernelIN5flash11enable_sm90INS1_16FlashAttnBwdSm90INS1_25CollectiveMainloopBwdSm90ILi2ELi2ELi2EN4cute5tupleIJNS5_1CILi1EEES8_S8_EEENS6_IJNS7_ILi128EEESA_NS7_ILi64EEEEEENS_10bfloat16_tEfNS_4arch4Sm90ELb0ELb1ELb0ELb0ELb1ELb1ELb0ELb0ELi2ELi1ELi2ELi2ELb0EEENS1_24CollectiveEpilogueBwdGQAISC_fSF_Li256ELb0ELb1EEENS1_19SingleTileSchedulerILb0ELb0ELb0ELi128EEEEEEEEEvNT_6ParamsE:
	.zero		2560


//--------------------- .nv.constant0._ZN7cutlass13device_kernelIN5flash11enable_sm90INS1_16FlashAttnBwdSm90INS1_25CollectiveMainloopBwdSm90ILi2ELi2ELi2EN4cute5tupleIJNS5_1CILi1EEES8_S8_EEENS6_IJNS7_ILi128EEESA_NS7_ILi64EEEEEENS_10bfloat16_tEfNS_4arch4Sm90ELb0ELb1ELb0ELb1ELb0ELb1ELb0ELb0ELi2ELi1ELi2ELi2ELb0EEENS1_21CollectiveEpilogueBwdISC_SD_SF_Li256ELb1ELb0ELi1EEENS1_19SingleTileSchedulerILb1ELb0ELb0ELi128EEEEEEEEEvNT_6ParamsE --------------------------
	.section	.nv.constant0._ZN7cutlass13device_kernelIN5flash11enable_sm90INS1_16FlashAttnBwdSm90INS1_25CollectiveMainloopBwdSm90ILi2ELi2ELi2EN4cute5tupleIJNS5_1CILi1EEES8_S8_EEENS6_IJNS7_ILi128EEESA_NS7_ILi64EEEEEENS_10bfloat16_tEfNS_4arch4Sm90ELb0ELb1ELb0ELb1ELb0ELb1ELb0ELb0ELi2ELi1ELi2ELi2ELb0EEENS1_21CollectiveEpilogueBwdISC_SD_SF_Li256ELb1ELb0ELi1EEENS1_19SingleTileSchedulerILb1ELb0ELb0ELi128EEEEEEEEEvNT_6ParamsE,"a",@progbits
	.sectionflags	@""
	.align	4
.nv.constant0._ZN7cutlass13device_kernelIN5flash11enable_sm90INS1_16FlashAttnBwdSm90INS1_25CollectiveMainloopBwdSm90ILi2ELi2ELi2EN4cute5tupleIJNS5_1CILi1EEES8_S8_EEENS6_IJNS7_ILi128EEESA_NS7_ILi64EEEEEENS_10bfloat16_tEfNS_4arch4Sm90ELb0ELb1ELb0ELb1ELb0ELb1ELb0ELb0ELi2ELi1ELi2ELi2ELb0EEENS1_21CollectiveEpilogueBwdISC_SD_SF_Li256ELb1ELb0ELi1EEENS1_19SingleTileSchedulerILb1ELb0ELb0ELi128EEEEEEEEEvNT_6ParamsE:
	.zero		2560


//--------------------- .nv.constant0._ZN7cutlass13device_kernelIN5flash11enable_sm90INS1_16FlashAttnBwdSm90INS1_25CollectiveMainloopBwdSm90ILi2ELi2ELi2EN4cute5tupleIJNS5_1CILi1EEES8_S8_EEENS6_IJNS7_ILi128EEESA_NS7_ILi64EEEEEENS_10bfloat16_tEfNS_4arch4Sm90ELb0ELb1ELb0ELb1ELb1ELb1ELb0ELb0ELi2ELi1ELi2ELi2ELb0EEENS1_21CollectiveEpilogueBwdISC_SD_SF_Li256ELb1ELb0ELi1EEENS1_19SingleTileSchedulerILb1ELb0ELb0ELi128EEEEEEEEEvNT_6ParamsE --------------------------
	.section	.nv.constant0._ZN7cutlass13device_kernelIN5flash11enable_sm90INS1_16FlashAttnBwdSm90INS1_25CollectiveMainloopBwdSm90ILi2ELi2ELi2EN4cute5tupleIJNS5_1CILi1EEES8_S8_EEENS6_IJNS7_ILi128EEESA_NS7_ILi64EEEEEENS_10bfloat16_tEfNS_4arch4Sm90ELb0ELb1ELb0ELb1ELb1ELb1ELb0ELb0ELi2ELi1ELi2ELi2ELb0EEENS1_21CollectiveEpilogueBwdISC_SD_SF_Li256ELb1ELb0ELi1EEENS1_19SingleTileSchedulerILb1ELb0ELb0ELi128EEEEEEEEEvNT_6ParamsE,"a",@progbits
	.sectionflags	@""
	.align	4
.nv.constant0._ZN7cutlass13device_kernelIN5flash11enable_sm90INS1_16FlashAttnBwdSm90INS1_25CollectiveMainloopBwdSm90ILi2ELi2ELi2EN4cute5tupleIJNS5_1CILi1EEES8_S8_EEENS6_IJNS7_ILi128EEESA_NS7_ILi64EEEEEENS_10bfloat16_tEfNS_4arch4Sm90ELb0ELb1ELb0ELb1ELb1ELb1ELb0ELb0ELi2ELi1ELi2ELi2ELb0EEENS1_21CollectiveEpilogueBwdISC_SD_SF_Li256ELb1ELb0ELi1EEENS1_19SingleTileSchedulerILb1ELb0ELb0ELi128EEEEEEEEEvNT_6ParamsE:
	.zero		2560


//--------------------- .nv.constant0._ZN7cutlass13device_kernelIN5flash11enable_sm90INS1_16FlashAttnBwdSm90INS1_25CollectiveMainloopBwdSm90ILi2ELi2ELi2EN4cute5tupleIJNS5_1CILi1EEES8_S8_EEENS6_IJNS7_ILi128EEESA_NS7_ILi64EEEEEENS_10bfloat16_tEfNS_4arch4Sm90ELb0ELb1ELb0ELb1ELb0ELb1ELb0ELb0ELi2ELi1ELi2ELi2ELb0EEENS1_24CollectiveEpilogueBwdGQAISC_fSF_Li256ELb1ELb0EEENS1_19SingleTileSchedulerILb1ELb0ELb0ELi128EEEEEEEEEvNT_6ParamsE --------------------------
	.section	.nv.constant0._ZN7cutlass13device_kernelIN5flash11enable_sm90INS1_16FlashAttnBwdSm90INS1_25CollectiveMainloopBwdSm90ILi2ELi2ELi2EN4cute5tupleIJNS5_1CILi1EEES8_S8_EEENS6_IJNS7_ILi128EEESA_NS7_ILi64EEEEEENS_10bfloat16_tEfNS_4arch4Sm90ELb0ELb1ELb0ELb1ELb0ELb1ELb0ELb0ELi2ELi1ELi2ELi2ELb0EEENS1_24CollectiveEpilogueBwdGQAISC_fSF_Li256ELb1ELb0EEENS1_19SingleTileSchedulerILb1ELb0ELb0ELi128EEEEEEEEEvNT_6ParamsE,"a",@progbits
	.sectionflags	@""
	.align	4
.nv.constant0._ZN7cutlass13device_kernelIN5flash11enable_sm90INS1_16FlashAttnBwdSm90INS1_25CollectiveMainloopBwdSm90ILi2ELi2ELi2EN4cute5tupleIJNS5_1CILi1EEES8_S8_EEENS6_IJNS7_ILi128EEESA_NS7_ILi64EEEEEENS_10bfloat16_tEfNS_4arch4Sm90ELb0ELb1ELb0ELb1ELb0ELb1ELb0ELb0ELi2ELi1ELi2ELi2ELb0EEENS1_24CollectiveEpilogueBwdGQAISC_fSF_Li256ELb1ELb0EEENS1_19SingleTileSchedulerILb1ELb0ELb0ELi128EEEEEEEEEvNT_6ParamsE:
	.zero		2560


//--------------------- .nv.constant0._ZN7cutlass13device_kernelIN5flash11enable_sm90INS1_16FlashAttnBwdSm90INS1_25CollectiveMainloopBwdSm90ILi2ELi2ELi2EN4cute5tupleIJNS5_1CILi1EEES8_S8_EEENS6_IJNS7_ILi128EEESA_NS7_ILi64EEEEEENS_10bfloat16_tEfNS_4arch4Sm90ELb0ELb1ELb0ELb1ELb1ELb1ELb0ELb0ELi2ELi1ELi2ELi2ELb0EEENS1_24CollectiveEpilogueBwdGQAISC_fSF_Li256ELb1ELb1EEENS1_19SingleTileSchedulerILb1ELb0ELb0ELi128EEEEEEEEEvNT_6ParamsE --------------------------
	.section	.nv.constant0._ZN7cutlass13device_kernelIN5flash11enable_sm90INS1_16FlashAttnBwdSm90INS1_25CollectiveMainloopBwdSm90ILi2ELi2ELi2EN4cute5tupleIJNS5_1CILi1EEES8_S8_EEENS6_IJNS7_ILi128EEESA_NS7_ILi64EEEEEENS_10bfloat16_tEfNS_4arch4Sm90ELb0ELb1ELb0ELb1ELb1ELb1ELb0ELb0ELi2ELi1ELi2ELi2ELb0EEENS1_24CollectiveEpilogueBwdGQAISC_fSF_Li256ELb1ELb1EEENS1_19SingleTileSchedulerILb1ELb0ELb0ELi128EEEEEEEEEvNT_6ParamsE,"a",@progbits
	.sectionflags	@""
	.align	4
.nv.constant0._ZN7cutlass13device_kernelIN5flash11enable_sm90INS1_16FlashAttnBwdSm90INS1_25CollectiveMainloopBwdSm90ILi2ELi2ELi2EN4cute5tupleIJNS5_1CILi1EEES8_S8_EEENS6_IJNS7_ILi128EEESA_NS7_ILi64EEEEEENS_10bfloat16_tEfNS_4arch4Sm90ELb0ELb1ELb0ELb1ELb1ELb1ELb0ELb0ELi2ELi1ELi2ELi2ELb0EEENS1_24CollectiveEpilogueBwdGQAISC_fSF_Li256ELb1ELb1EEENS1_19SingleTileSchedulerILb1ELb0ELb0ELi128EEEEEEEEEvNT_6ParamsE:
	.zero		2560


//--------------------- .nv.constant0._ZN7cutlass13device_kernelIN5flash11enable_sm90INS1_16FlashAttnBwdSm90INS1_25CollectiveMainloopBwdSm90ILi2ELi2ELi2EN4cute5tupleIJNS5_1CILi1EEES8_S8_EEENS6_IJNS7_ILi128EEESA_NS7_ILi64EEEEEENS_10bfloat16_tEfNS_4arch4Sm90ELb1ELb0ELb0ELb0ELb0ELb1ELb0ELb0ELi2ELi1ELi2ELi2ELb0EEENS1_21CollectiveEpilogueBwdISC_SD_SF_Li256ELb0ELb0ELi1EEENS1_25SingleTileBwdLPTSchedulerILb0ELi128ELb0EEEEEEEEEvNT_6ParamsE --------------------------
	.section	.nv.constant0._ZN7cutlass13device_kernelIN5flash11enable_sm90INS1_16FlashAttnBwdSm90INS1_25CollectiveMainloopBwdSm90ILi2ELi2ELi2EN4cute5tupleIJNS5_1CILi1EEES8_S8_EEENS6_IJNS7_ILi128EEESA_NS7_ILi64EEEEEENS_10bfloat16_tEfNS_4arch4Sm90ELb1ELb0ELb0ELb0ELb0ELb1ELb0ELb0ELi2ELi1ELi2ELi2ELb0EEENS1_21CollectiveEpilogueBwdISC_SD_SF_Li256ELb0ELb0ELi1EEENS1_25SingleTileBwdLPTSchedulerILb0ELi128ELb0EEEEEEEEEvNT_6ParamsE,"a",@progbits
	.sectionflags	@""
	.align	4
.nv.constant0._ZN7cutlass13device_kernelIN5flash11enable_sm90INS1_16FlashAttnBwdSm90INS1_25CollectiveMainloopBwdSm90ILi2ELi2ELi2EN4cute5tupleIJNS5_1CILi1EEES8_S8_EEENS6_IJNS7_ILi128EEESA_NS7_ILi64EEEEEENS_10bfloat16_tEfNS_4arch4Sm90ELb1ELb0ELb0ELb0ELb0ELb1ELb0ELb0ELi2ELi1ELi2ELi2ELb0EEENS1_21CollectiveEpilogueBwdISC_SD_SF_Li256ELb0ELb0ELi1EEENS1_25SingleTileBwdLPTSchedulerILb0ELi128ELb0EEEEEEEEEvNT_6ParamsE:
	.zero		3200


//--------------------- .nv.constant0._ZN7cutlass13device_kernelIN5flash11enable_sm90INS1_16FlashAttnBwdSm90INS1_25CollectiveMainloopBwdSm90ILi2ELi2ELi2EN4cute5tupleIJNS5_1CILi1EEES8_S8_EEENS6_IJNS7_ILi128EEESA_NS7_ILi64EEEEEENS_10bfloat16_tEfNS_4arch4Sm90ELb1ELb0ELb0ELb0ELb1ELb1ELb0ELb0ELi2ELi1ELi2ELi2ELb0EEENS1_21CollectiveEpilogueBwdISC_SD_SF_Li256ELb0ELb0ELi1EEENS1_25SingleTileBwdLPTSchedulerILb0ELi128ELb1EEEEEEEEEvNT_6ParamsE --------------------------
	.section	.nv.constant0._ZN7cutlass13device_kernelIN5flash11enable_sm90INS1_16FlashAttnBwdSm90INS1_25CollectiveMainloopBwdSm90ILi2ELi2ELi2EN4cute5tupleIJNS5_1CILi1EEES8_S8_EEENS6_IJNS7_ILi128EEESA_NS7_ILi64EEEEEENS_10bfloat16_tEfNS_4arch4Sm90ELb1ELb0ELb0ELb0ELb1ELb1ELb0ELb0ELi2ELi1ELi2ELi2ELb0EEENS1_21CollectiveEpilogueBwdISC_SD_SF_Li256ELb0ELb0ELi1EEENS1_25SingleTileBwdLPTSchedulerILb0ELi128ELb1EEEEEEEEEvNT_6ParamsE,"a",@progbits
	.sectionflags	@""
	.align	4
.nv.constant0._ZN7cutlass13device_kernelIN5flash11enable_sm90INS1_16FlashAttnBwdSm90INS1_25CollectiveMainloopBwdSm90ILi2ELi2ELi2EN4cute5tupleIJNS5_1CILi1EEES8_S8_EEENS6_IJNS7_ILi128EEESA_NS7_ILi64EEEEEENS_10bfloat16_tEfNS_4arch4Sm90ELb1ELb0ELb0ELb0ELb1ELb1ELb0ELb0ELi2ELi1ELi2ELi2ELb0EEENS1_21CollectiveEpilogueBwdISC_SD_SF_Li256ELb0ELb0ELi1EEENS1_25SingleTileBwdLPTSchedulerILb0ELi128ELb1EEEEEEEEEvNT_6ParamsE:
	.zero		3200


//--------------------- .nv.constant0._ZN7cutlass13device_kernelIN5flash11enable_sm90INS1_16FlashAttnBwdSm90INS1_25CollectiveMainloopBwdSm90ILi2ELi2ELi2EN4cute5tupleIJNS5_1CILi1EEES8_S8_EEENS6_IJNS7_ILi128EEESA_NS7_ILi64EEEEEENS_10bfloat16_tEfNS_4arch4Sm90ELb1ELb0ELb0ELb0ELb0ELb1ELb0ELb0ELi2ELi1ELi2ELi2ELb0EEENS1_24CollectiveEpilogueBwdGQAISC_fSF_Li256ELb0ELb0EEENS1_25SingleTileBwdLPTSchedulerILb0ELi128ELb0EEEEEEEEEvNT_6ParamsE --------------------------
	.section	.nv.constant0._ZN7cutlass13device_kernelIN5flash11enable_sm90INS1_16FlashAttnBwdSm90INS1_25CollectiveMainloopBwdSm90ILi2ELi2ELi2EN4cute5tupleIJNS5_1CILi1EEES8_S8_EEENS6_IJNS7_ILi128EEESA_NS7_ILi64EEEEEENS_10bfloat16_tEfNS_4arch4Sm90ELb1ELb0ELb0ELb0ELb0ELb1ELb0ELb0ELi2ELi1ELi2ELi2ELb0EEENS1_24CollectiveEpilogueBwdGQAISC_fSF_Li256ELb0ELb0EEENS1_25SingleTileBwdLPTSchedulerILb0ELi128ELb0EEEEEEEEEvNT_6ParamsE,"a",@progbits
	.sectionflags	@""
	.align	4
.nv.constant0._ZN7cutlass13device_kernelIN5flash11enable_sm90INS1_16FlashAttnBwdSm90INS1_25CollectiveMainloopBwdSm90ILi2ELi2ELi2EN4cute5tupleIJNS5_1CILi1EEES8_S8_EEENS6_IJNS7_ILi128EEESA_NS7_ILi64EEEEEENS_10bfloat16_tEfNS_4arch4Sm90ELb1ELb0ELb0ELb0ELb0ELb1ELb0ELb0ELi2ELi1ELi2ELi2ELb0EEENS1_24CollectiveEpilogueBwdGQAISC_fSF_Li256ELb0ELb0EEENS1_25SingleTileBwdLPTSchedulerILb0ELi128ELb0EEEEEEEEEvNT_6ParamsE:
	.zero		2688


//--------------------- .nv.constant0._ZN7cutlass13device_kernelIN5flash11enable_sm90INS1_16FlashAttnBwdSm90INS1_25CollectiveMainloopBwdSm90ILi2ELi2ELi2EN4cute5tupleIJNS5_1CILi1EEES8_S8_EEENS6_IJNS7_ILi128EEESA_NS7_ILi64EEEEEENS_10bfloat16_tEfNS_4arch4Sm90ELb1ELb0ELb0ELb0ELb1ELb1ELb0ELb0ELi2ELi1ELi2ELi2ELb0EEENS1_24CollectiveEpilogueBwdGQAISC_fSF_Li256ELb0ELb1EEENS1_25SingleTileBwdLPTSchedulerILb0ELi128ELb1EEEEEEEEEvNT_6ParamsE --------------------------
	.section	.nv.constant0._ZN7cutlass13device_kernelIN5flash11enable_sm90INS1_16FlashAttnBwdSm90INS1_25CollectiveMainloopBwdSm90ILi2ELi2ELi2EN4cute5tupleIJNS5_1CILi1EEES8_S8_EEENS6_IJNS7_ILi128EEESA_NS7_ILi64EEEEEENS_10bfloat16_tEfNS_4arch4Sm90ELb1ELb0ELb0ELb0ELb1ELb1ELb0ELb0ELi2ELi1ELi2ELi2ELb0EEENS1_24CollectiveEpilogueBwdGQAISC_fSF_Li256ELb0ELb1EEENS1_25SingleTileBwdLPTSchedulerILb0ELi128ELb1EEEEEEEEEvNT_6ParamsE,"a",@progbits
	.sectionflags	@""
	.align	4
.nv.constant0._ZN7cutlass13device_kernelIN5flash11enable_sm90INS1_16FlashAttnBwdSm90INS1_25CollectiveMainloopBwdSm90ILi2ELi2ELi2EN4cute5tupleIJNS5_1CILi1EEES8_S8_EEENS6_IJNS7_ILi128EEESA_NS7_ILi64EEEEEENS_10bfloat16_tEfNS_4arch4Sm90ELb1ELb0ELb0ELb0ELb1ELb1ELb0ELb0ELi2ELi1ELi2ELi2ELb0EEENS1_24CollectiveEpilogueBwdGQAISC_fSF_Li256ELb0ELb1EEENS1_25SingleTileBwdLPTSchedulerILb0ELi128ELb1EEEEEEEEEvNT_6ParamsE:
	.zero		2688


//--------------------- .nv.constant0._ZN7cutlass13device_kernelIN5flash22FlashAttnBwdPreprocessIN4cute5tupleIJNS3_1CILi128EEENS5_ILi64EEEEEENS_10bfloat16_tEfNS_4arch4Sm90ELb1ELb0EEEEEvNT_6ParamsE --------------------------
	.section	.nv.constant0._ZN7cutlass13device_kernelIN5flash22FlashAttnBwdPreprocessIN4cute5tupleIJNS3_1CILi128EEENS5_ILi64EEEEEENS_10bfloat16_tEfNS_4arch4Sm90ELb1ELb0EEEEEvNT_6ParamsE,"a",@progbits
	.sectionflags	@""
	.align	4
.nv.constant0._ZN7cutlass13device_kernelIN5flash22FlashAttnBwdPreprocessIN4cute5tupleIJNS3_1CILi128EEENS5_ILi64EEEEEENS_10bfloat16_tEfNS_4arch4Sm90ELb1ELb0EEEEEvNT_6ParamsE:
	.zero		1136


//--------------------- .nv.constant0._ZN7cutlass13device_kernelIN5flash11enable_sm90INS1_16FlashAttnBwdSm90INS1_25CollectiveMainloopBwdSm90ILi2ELi2ELi2EN4cute5tupleIJNS5_1CILi1EEES8_S8_EEENS6_IJNS7_ILi128EEESA_NS7_ILi64EEEEEENS_10bfloat16_tEfNS_4arch4Sm90ELb1ELb0ELb0ELb1ELb0ELb1ELb0ELb0ELi2ELi1ELi2ELi2ELb0EEENS1_21CollectiveEpilogueBwdISC_SD_SF_Li256ELb1ELb0ELi1EEENS1_25SingleTileBwdLPTSchedulerILb1ELi128ELb0EEEEEEEEEvNT_6ParamsE --------------------------
	.section	.nv.constant0._ZN7cutlass13device_kernelIN5flash11enable_sm90INS1_16FlashAttnBwdSm90INS1_25CollectiveMainloopBwdSm90ILi2ELi2ELi2EN4cute5tupleIJNS5_1CILi1EEES8_S8_EEENS6_IJNS7_ILi128EEESA_NS7_ILi64EEEEEENS_10bfloat16_tEfNS_4arch4Sm90ELb1ELb0ELb0ELb1ELb0ELb1ELb0ELb0ELi2ELi1ELi2ELi2ELb0EEENS1_21CollectiveEpilogueBwdISC_SD_SF_Li256ELb1ELb0ELi1EEENS1_25SingleTileBwdLPTSchedulerILb1ELi128ELb0EEEEEEEEEvNT_6ParamsE,"a",@progbits
	.sectionflags	@""
	.align	4
.nv.constant0._ZN7cutlass13device_kernelIN5flash11enable_sm90INS1_16FlashAttnBwdSm90INS1_25CollectiveMainloopBwdSm90ILi2ELi2ELi2EN4cute5tupleIJNS5_1CILi1EEES8_S8_EEENS6_IJNS7_ILi128EEESA_NS7_ILi64EEEEEENS_10bfloat16_tEfNS_4arch4Sm90ELb1ELb0ELb0ELb1ELb0ELb1ELb0ELb0ELi2ELi1ELi2ELi2ELb0EEENS1_21CollectiveEpilogueBwdISC_SD_SF_Li256ELb1ELb0ELi1EEENS1_25SingleTileBwdLPTSchedulerILb1ELi128ELb0EEEEEEEEEvNT_6ParamsE:
	.zero		2560


//--------------------- .nv.constant0._ZN7cutlass13device_kernelIN5flash11enable_sm90INS1_16FlashAttnBwdSm90INS1_25CollectiveMainloopBwdSm90ILi2ELi2ELi2EN4cute5tupleIJNS5_1CILi1EEES8_S8_EEENS6_IJNS7_ILi128EEESA_NS7_ILi64EEEEEENS_10bfloat16_tEfNS_4arch4Sm90ELb1ELb0ELb0ELb1ELb1ELb1ELb0ELb0ELi2ELi1ELi2ELi2ELb0EEENS1_21CollectiveEpilogueBwdISC_SD_SF_Li256ELb1ELb0ELi1EEENS1_25SingleTileBwdLPTSchedulerILb1ELi128ELb1EEEEEEEEEvNT_6ParamsE --------------------------
	.section	.nv.constant0._ZN7cutlass13device_kernelIN5flash11enable_sm90INS1_16FlashAttnBwdSm90INS1_25CollectiveMainloopBwdSm90ILi2ELi2ELi2EN4cute5tupleIJNS5_1CILi1EEES8_S8_EEENS6_IJNS7_ILi128EEESA_NS7_ILi64EEEEEENS_10bfloat16_tEfNS_4arch4Sm90ELb1ELb0ELb0ELb1ELb1ELb1ELb0ELb0ELi2ELi1ELi2ELi2ELb0EEENS1_21CollectiveEpilogueBwdISC_SD_SF_Li256ELb1ELb0ELi1EEENS1_25SingleTileBwdLPTSchedulerILb1ELi128ELb1EEEEEEEEEvNT_6ParamsE,"a",@progbits
	.sectionflags	@""
	.align	4
.nv.constant0._ZN7cutlass13device_kernelIN5flash11enable_sm90INS1_16FlashAttnBwdSm90INS1_25CollectiveMainloopBwdSm90ILi2ELi2ELi2EN4cute5tupleIJNS5_1CILi1EEES8_S8_EEENS6_IJNS7_ILi128EEESA_NS7_ILi64EEEEEENS_10bfloat16_tEfNS_4arch4Sm90ELb1ELb0ELb0ELb1ELb1ELb1ELb0ELb0ELi2ELi1ELi2ELi2ELb0EEENS1_21CollectiveEpilogueBwdISC_SD_SF_Li256ELb1ELb0ELi1EEENS1_25SingleTileBwdLPTSchedulerILb1ELi128ELb1EEEEEEEEEvNT_6ParamsE:
	.zero		2560


//--------------------- .nv.constant0._ZN7cutlass13device_kernelIN5flash11enable_sm90INS1_16FlashAttnBwdSm90INS1_25CollectiveMainloopBwdSm90ILi2ELi2ELi2EN4cute5tupleIJNS5_1CILi1EEES8_S8_EEENS6_IJNS7_ILi128EEESA_NS7_ILi64EEEEEENS_10bfloat16_tEfNS_4arch4Sm90ELb1ELb0ELb0ELb1ELb0ELb1ELb0ELb0ELi2ELi1ELi2ELi2ELb0EEENS1_24CollectiveEpilogueBwdGQAISC_fSF_Li256ELb1ELb0EEENS1_25SingleTileBwdLPTSchedulerILb1ELi128ELb0EEEEEEEEEvNT_6ParamsE --------------------------
	.section	.nv.constant0._ZN7cutlass13device_kernelIN5flash11enable_sm90INS1_16FlashAttnBwdSm90INS1_25CollectiveMainloopBwdSm90ILi2ELi2ELi2EN4cute5tupleIJNS5_1CILi1EEES8_S8_EEENS6_IJNS7_ILi128EEESA_NS7_ILi64EEEEEENS_10bfloat16_tEfNS_4arch4Sm90ELb1ELb0ELb0ELb1ELb0ELb1ELb0ELb0ELi2ELi1ELi2ELi2ELb0EEENS1_24CollectiveEpilogueBwdGQAISC_fSF_Li256ELb1ELb0EEENS1_25SingleTileBwdLPTSchedulerILb1ELi128ELb0EEEEEEEEEvNT_6ParamsE,"a",@progbits
	.sectionflags	@""
	.align	4
.nv.constant0._ZN7cutlass13device_kernelIN5flash11enable_sm90INS1_16FlashAttnBwdSm90INS1_25CollectiveMainloopBwdSm90ILi2ELi2ELi2EN4cute5tupleIJNS5_1CILi1EEES8_S8_EEENS6_IJNS7_ILi128EEESA_NS7_ILi64EEEEEENS_10bfloat16_tEfNS_4arch4Sm90ELb1ELb0ELb0ELb1ELb0ELb1ELb0ELb0ELi2ELi1ELi2ELi2ELb0EEENS1_24CollectiveEpilogueBwdGQAISC_fSF_Li256ELb1ELb0EEENS1_25SingleTileBwdLPTSchedulerILb1ELi128ELb0EEEEEEEEEvNT_6ParamsE:
	.zero		2688


//--------------------- .nv.constant0._ZN7cutlass13device_kernelIN5flash32FlashAttnBwdPostprocessConvertdQIN4cute5tupleIJNS3_1CILi128EEENS5_ILi64EEEEEENS_10bfloat16_tEfNS_4arch4Sm90ELi256ENS3_8TiledMMAINS3_8MMA_AtomIJNS3_4SM904GMMA27MMA_64x64x16_F32BF16BF16_RSILNSF_5MajorE0ELSH_1ELNSF_7ScaleInE1ELSI_1EEEEEENS3_6LayoutINS4_IJNS5_ILi2EEENS5_ILi1EEESN_EEENS4_IJSN_NS5_ILi0EEESP_EEEEENS4_IJNS3_10UnderscoreESS_SS_EEEEELb0EEEEEvNT_6ParamsE --------------------------
	.section	.nv.constant0._ZN7cutlass13device_kernelIN5flash32FlashAttnBwdPostprocessConvertdQIN4cute5tupleIJNS3_1CILi128EEENS5_ILi64EEEEEENS_10bfloat16_tEfNS_4arch4Sm90ELi256ENS3_8TiledMMAINS3_8MMA_AtomIJNS3_4SM904GMMA27MMA_64x64x16_F32BF16BF16_RSILNSF_5MajorE0ELSH_1ELNSF_7ScaleInE1ELSI_1EEEEEENS3_6LayoutINS4_IJNS5_ILi2EEENS5_ILi1EEESN_EEENS4_IJSN_NS5_ILi0EEESP_EEEEENS4_IJNS3_10UnderscoreESS_SS_EEEEELb0EEEEEvNT_6ParamsE,"a",@progbits
	.sectionflags	@""
	.align	4
.nv.constant0._ZN7cutlass13device_kernelIN5flash32FlashAttnBwdPostprocessConvertdQIN4cute5tupleIJNS3_1CILi128EEENS5_ILi64EEEEEENS_10bfloat16_tEfNS_4arch4Sm90ELi256ENS3_8TiledMMAINS3_8MMA_AtomIJNS3_4SM904GMMA27MMA_64x64x16_F32BF16BF16_RSILNSF_5MajorE0ELSH_1ELNSF_7ScaleInE1ELSI_1EEEEEENS3_6LayoutINS4_IJNS5_ILi2EEENS5_ILi1EEESN_EEENS4_IJSN_NS5_ILi0EEESP_EEEEENS4_IJNS3_10UnderscoreESS_SS_EEEEELb0EEEEEvNT_6ParamsE:
	.zero		1008


//--------------------- .nv.constant0._ZN7cutlass13device_kernelIN5flash32FlashAttnBwdPostprocessConvertdQIN4cute5tupleIJNS3_1CILi128EEENS5_ILi64EEEEEENS_10bfloat16_tEfNS_4arch4Sm90ELi256ENS3_8TiledMMAINS3_8MMA_AtomIJNS3_4SM904GMMA27MMA_64x64x16_F32BF16BF16_SSILNSF_5MajorE0ELSH_1ELNSF_7ScaleInE1ELSI_1EEEEEENS3_6LayoutINS4_IJNS5_ILi2EEENS5_ILi1EEESN_EEENS4_IJSN_NS5_ILi0EEESP_EEEEENS4_IJNS3_10UnderscoreESS_SS_EEEEELb0EEEEEvNT_6ParamsE --------------------------
	.section	.nv.constant0._ZN7cutlass13device_kernelIN5flash32FlashAttnBwdPostprocessConvertdQIN4cute5tupleIJNS3_1CILi128EEENS5_ILi64EEEEEENS_10bfloat16_tEfNS_4arch4Sm90ELi256ENS3_8TiledMMAINS3_8MMA_AtomIJNS3_4SM904GMMA27MMA_64x64x16_F32BF16BF16_SSILNSF_5MajorE0ELSH_1ELNSF_7ScaleInE1ELSI_1EEEEEENS3_6LayoutINS4_IJNS5_ILi2EEENS5_ILi1EEESN_EEENS4_IJSN_NS5_ILi0EEESP_EEEEENS4_IJNS3_10UnderscoreESS_SS_EEEEELb0EEEEEvNT_6ParamsE,"a",@progbits
	.sectionflags	@""
	.align	4
.nv.constant0._ZN7cutlass13device_kernelIN5flash32FlashAttnBwdPostprocessConvertdQIN4cute5tupleIJNS3_1CILi128EEENS5_ILi64EEEEEENS_10bfloat16_tEfNS_4arch4Sm90ELi256ENS3_8TiledMMAINS3_8MMA_AtomIJNS3_4SM904GMMA27MMA_64x64x16_F32BF16BF16_SSILNSF_5MajorE0ELSH_1ELNSF_7ScaleInE1ELSI_1EEEEEENS3_6LayoutINS4_IJNS5_ILi2EEENS5_ILi1EEESN_EEENS4_IJSN_NS5_ILi0EEESP_EEEEENS4_IJNS3_10UnderscoreESS_SS_EEEEELb0EEEEEvNT_6ParamsE:
	.zero		1008


//--------------------- .nv.constant0._ZN7cutlass13device_kernelIN5flash11enable_sm90INS1_16FlashAttnBwdSm90INS1_25CollectiveMainloopBwdSm90ILi2ELi2ELi2EN4cute5tupleIJNS5_1CILi1EEES8_S8_EEENS6_IJNS7_ILi128EEESA_NS7_ILi64EEEEEENS_10bfloat16_tEfNS_4arch4Sm90ELb1ELb0ELb0ELb1ELb1ELb1ELb0ELb0ELi2ELi1ELi2ELi2ELb0EEENS1_24CollectiveEpilogueBwdGQAISC_fSF_Li256ELb1ELb1EEENS1_25SingleTileBwdLPTSchedulerILb1ELi128ELb1EEEEEEEEEvNT_6ParamsE --------------------------
	.section	.nv.constant0._ZN7cutlass13device_kernelIN5flash11enable_sm90INS1_16FlashAttnBwdSm90INS1_25CollectiveMainloopBwdSm90ILi2ELi2ELi2EN4cute5tupleIJNS5_1CILi1EEES8_S8_EEENS6_IJNS7_ILi128EEESA_NS7_ILi64EEEEEENS_10bfloat16_tEfNS_4arch4Sm90ELb1ELb0ELb0ELb1ELb1ELb1ELb0ELb0ELi2ELi1ELi2ELi2ELb0EEENS1_24CollectiveEpilogueBwdGQAISC_fSF_Li256ELb1ELb1EEENS1_25SingleTileBwdLPTSchedulerILb1ELi128ELb1EEEEEEEEEvNT_6ParamsE,"a",@progbits
	.sectionflags	@""
	.align	4
.nv.constant0._ZN7cutlass13device_kernelIN5flash11enable_sm90INS1_16FlashAttnBwdSm90INS1_25CollectiveMainloopBwdSm90ILi2ELi2ELi2EN4cute5tupleIJNS5_1CILi1EEES8_S8_EEENS6_IJNS7_ILi128EEESA_NS7_ILi64EEEEEENS_10bfloat16_tEfNS_4arch4Sm90ELb1ELb0ELb0ELb1ELb1ELb1ELb0ELb0ELi2ELi1ELi2ELi2ELb0EEENS1_24CollectiveEpilogueBwdGQAISC_fSF_Li256ELb1ELb1EEENS1_25SingleTileBwdLPTSchedulerILb1ELi128ELb1EEEEEEEEEvNT_6ParamsE:
	.zero		2688


//--------------------- .nv.constant0._ZN7cutlass13device_kernelIN5flash22FlashAttnBwdPreprocessIN4cute5tupleIJNS3_1CILi128EEENS5_ILi64EEEEEENS_10bfloat16_tEfNS_4arch4Sm90ELb1ELb1EEEEEvNT_6ParamsE --------------------------
	.section	.nv.constant0._ZN7cutlass13device_kernelIN5flash22FlashAttnBwdPreprocessIN4cute5tupleIJNS3_1CILi128EEENS5_ILi64EEEEEENS_10bfloat16_tEfNS_4arch4Sm90ELb1ELb1EEEEEvNT_6ParamsE,"a",@progbits
	.sectionflags	@""
	.align	4
.nv.constant0._ZN7cutlass13device_kernelIN5flash22FlashAttnBwdPreprocessIN4cute5tupleIJNS3_1CILi128EEENS5_ILi64EEEEEENS_10bfloat16_tEfNS_4arch4Sm90ELb1ELb1EEEEEvNT_6ParamsE:
	.zero		1136


//--------------------- SYMBOLS --------------------------

	.type		.nv.reservedSmem.offset0,@object
	.size		.nv.reservedSmem.offset0,0x4
	.type		.nv.reservedSmem.cap,@object
	.size		.nv.reservedSmem.cap,0x4
